	.target	sm_80

	.elftype	@"ET_EXEC"


//--------------------- .note.nv.tkinfo           --------------------------
	.section	.note.nv.tkinfo,"",@"SHT_NOTE"
	.sectionflags	@"SHF_NOTE_NV_TKINFO"
	.tkinfo
        /*0018*/ 	.word	0x00000002
        /*0030*/ 	.string	""
        /*0030*/ 	.string	"ptxas"
        /*0030*/ 	.string	"Cuda compilation tools, release 13.0, V13.0.88"
        /*0030*/ 	.string	"Build cuda_13.0.r13.0/compiler.36424714_0"
        /*0030*/ 	.string	"-v  -suppress-debug-info  -lineinfo  -arch sm_80 "



//--------------------- .note.nv.cuinfo           --------------------------
	.section	.note.nv.cuinfo,"",@"SHT_NOTE"
	.sectionflags	@"SHF_NOTE_NV_CUINFO"
        /*0018*/ 	.short	0x0002
        /*001a*/ 	.short	0x0050
        /*001c*/ 	.short	0x0082
	.zero		2


//--------------------- .nv.info                  --------------------------
	.section	.nv.info,"",@"SHT_CUDA_INFO"
	.align	4


	//----- nvinfo : EIATTR_REGCOUNT
	.align		4
        /*0000*/ 	.byte	0x04, 0x2f
        /*0002*/ 	.short	(.L_1 - .L_0)
	.align		4
.L_0:
        /*0004*/ 	.word	index@(matmul_kernel)
        /*0008*/ 	.word	0x000000ff


	//----- nvinfo : EIATTR_FRAME_SIZE
	.align		4
.L_1:
        /*000c*/ 	.byte	0x04, 0x11
        /*000e*/ 	.short	(.L_3 - .L_2)
	.align		4
.L_2:
        /*0010*/ 	.word	index@(matmul_kernel)
        /*0014*/ 	.word	0x000008c8


	//----- nvinfo : EIATTR_MIN_STACK_SIZE
	.align		4
.L_3:
        /*0018*/ 	.byte	0x04, 0x12
        /*001a*/ 	.short	(.L_5 - .L_4)
	.align		4
.L_4:
        /*001c*/ 	.word	index@(matmul_kernel)
        /*0020*/ 	.word	0x000008c8
.L_5:


//--------------------- .nv.info.matmul_kernel    --------------------------
	.section	.nv.info.matmul_kernel,"",@"SHT_CUDA_INFO"
	.sectionflags	@""
	.align	4


	//----- nvinfo : EIATTR_CUDA_API_VERSION
	.align		4
        /*0000*/ 	.byte	0x04, 0x37
        /*0002*/ 	.short	(.L_7 - .L_6)
.L_6:
        /*0004*/ 	.word	0x00000082


	//----- nvinfo : EIATTR_SW2861232_WAR
	.align		4
.L_7:
        /*0008*/ 	.byte	0x01, 0x35
	.zero		2


	//----- nvinfo : EIATTR_PARAM_CBANK
	.align		4
        /*000c*/ 	.byte	0x04, 0x0a
        /*000e*/ 	.short	(.L_9 - .L_8)
	.align		4
.L_8:
        /*0010*/ 	.word	index@(.nv.constant0.matmul_kernel)
        /*0014*/ 	.short	0x0160
        /*0016*/ 	.short	0x0050


	//----- nvinfo : EIATTR_CBANK_PARAM_SIZE
	.align		4
.L_9:
        /*0018*/ 	.byte	0x03, 0x19
        /*001a*/ 	.short	0x0050


	//----- nvinfo : EIATTR_KPARAM_INFO
	.align		4
        /*001c*/ 	.byte	0x04, 0x17
        /*001e*/ 	.short	(.L_11 - .L_10)
.L_10:
        /*0020*/ 	.word	0x00000000
        /*0024*/ 	.short	0x000d
        /*0026*/ 	.short	0x0048
        /*0028*/ 	.byte	0x00, 0xf4, 0x21, 0x00


	//----- nvinfo : EIATTR_KPARAM_INFO
	.align		4
.L_11:
        /*002c*/ 	.byte	0x04, 0x17
        /*002e*/ 	.short	(.L_13 - .L_12)
.L_12:
        /*0030*/ 	.word	0x00000000
        /*0034*/ 	.short	0x000c
        /*0036*/ 	.short	0x0040
        /*0038*/ 	.byte	0x00, 0xf4, 0x21, 0x00


	//----- nvinfo : EIATTR_KPARAM_INFO
	.align		4
.L_13:
        /*003c*/ 	.byte	0x04, 0x17
        /*003e*/ 	.short	(.L_15 - .L_14)
.L_14:
        /*0040*/ 	.word	0x00000000
        /*0044*/ 	.short	0x000b
        /*0046*/ 	.short	0x0038
        /*0048*/ 	.byte	0x00, 0xf0, 0x11, 0x00


	//----- nvinfo : EIATTR_KPARAM_INFO
	.align		4
.L_15:
        /*004c*/ 	.byte	0x04, 0x17
        /*004e*/ 	.short	(.L_17 - .L_16)
.L_16:
        /*0050*/ 	.word	0x00000000
        /*0054*/ 	.short	0x000a
        /*0056*/ 	.short	0x0034
        /*0058*/ 	.byte	0x00, 0xf0, 0x11, 0x00


	//----- nvinfo : EIATTR_KPARAM_INFO
	.align		4
.L_17:
        /*005c*/ 	.byte	0x04, 0x17
        /*005e*/ 	.short	(.L_19 - .L_18)
.L_18:
        /*0060*/ 	.word	0x00000000
        /*0064*/ 	.short	0x0009
        /*0066*/ 	.short	0x0030
        /*0068*/ 	.byte	0x00, 0xf0, 0x11, 0x00


	//----- nvinfo : EIATTR_KPARAM_INFO
	.align		4
.L_19:
        /*006c*/ 	.byte	0x04, 0x17
        /*006e*/ 	.short	(.L_21 - .L_20)
.L_20:
        /*0070*/ 	.word	0x00000000
        /*0074*/ 	.short	0x0008
        /*0076*/ 	.short	0x002c
        /*0078*/ 	.byte	0x00, 0xf0, 0x11, 0x00


	//----- nvinfo : EIATTR_KPARAM_INFO
	.align		4
.L_21:
        /*007c*/ 	.byte	0x04, 0x17
        /*007e*/ 	.short	(.L_23 - .L_22)
.L_22:
        /*0080*/ 	.word	0x00000000
        /*0084*/ 	.short	0x0007
        /*0086*/ 	.short	0x0028
        /*0088*/ 	.byte	0x00, 0xf0, 0x11, 0x00


	//----- nvinfo : EIATTR_KPARAM_INFO
	.align		4
.L_23:
        /*008c*/ 	.byte	0x04, 0x17
        /*008e*/ 	.short	(.L_25 - .L_24)
.L_24:
        /*0090*/ 	.word	0x00000000
        /*0094*/ 	.short	0x0006
        /*0096*/ 	.short	0x0024
        /*0098*/ 	.byte	0x00, 0xf0, 0x11, 0x00


	//----- nvinfo : EIATTR_KPARAM_INFO
	.align		4
.L_25:
        /*009c*/ 	.byte	0x04, 0x17
        /*009e*/ 	.short	(.L_27 - .L_26)
.L_26:
        /*00a0*/ 	.word	0x00000000
        /*00a4*/ 	.short	0x0005
        /*00a6*/ 	.short	0x0020
        /*00a8*/ 	.byte	0x00, 0xf0, 0x11, 0x00


	//----- nvinfo : EIATTR_KPARAM_INFO
	.align		4
.L_27:
        /*00ac*/ 	.byte	0x04, 0x17
        /*00ae*/ 	.short	(.L_29 - .L_28)
.L_28:
        /*00b0*/ 	.word	0x00000000
        /*00b4*/ 	.short	0x0004
        /*00b6*/ 	.short	0x001c
        /*00b8*/ 	.byte	0x00, 0xf0, 0x11, 0x00


	//----- nvinfo : EIATTR_KPARAM_INFO
	.align		4
.L_29:
        /*00bc*/ 	.byte	0x04, 0x17
        /*00be*/ 	.short	(.L_31 - .L_30)
.L_30:
        /*00c0*/ 	.word	0x00000000
        /*00c4*/ 	.short	0x0003
        /*00c6*/ 	.short	0x0018
        /*00c8*/ 	.byte	0x00, 0xf0, 0x11, 0x00


	//----- nvinfo : EIATTR_KPARAM_INFO
	.align		4
.L_31:
        /*00cc*/ 	.byte	0x04, 0x17
        /*00ce*/ 	.short	(.L_33 - .L_32)
.L_32:
        /*00d0*/ 	.word	0x00000000
        /*00d4*/ 	.short	0x0002
        /*00d6*/ 	.short	0x0010
        /*00d8*/ 	.byte	0x00, 0xf4, 0x21, 0x00


	//----- nvinfo : EIATTR_KPARAM_INFO
	.align		4
.L_33:
        /*00dc*/ 	.byte	0x04, 0x17
        /*00de*/ 	.short	(.L_35 - .L_34)
.L_34:
        /*00e0*/ 	.word	0x00000000
        /*00e4*/ 	.short	0x0001
        /*00e6*/ 	.short	0x0008
        /*00e8*/ 	.byte	0x00, 0xf4, 0x21, 0x00


	//----- nvinfo : EIATTR_KPARAM_INFO
	.align		4
.L_35:
        /*00ec*/ 	.byte	0x04, 0x17
        /*00ee*/ 	.short	(.L_37 - .L_36)
.L_36:
        /*00f0*/ 	.word	0x00000000
        /*00f4*/ 	.short	0x0000
        /*00f6*/ 	.short	0x0000
        /*00f8*/ 	.byte	0x00, 0xf4, 0x21, 0x00


	//----- nvinfo : EIATTR_MAXREG_COUNT
	.align		4
.L_37:
        /*00fc*/ 	.byte	0x03, 0x1b
        /*00fe*/ 	.short	0x00ff


	//----- nvinfo : EIATTR_NUM_BARRIERS
	.align		4
        /*0100*/ 	.byte	0x02, 0x4c
        /*0102*/ 	.byte	0x01
	.zero		1


	//----- nvinfo : EIATTR_ANNOTATIONS
	.align		4
        /*0104*/ 	.byte	0x04, 0x55
        /*0106*/ 	.short	(.L_39 - .L_38)


	//   ....[0]....
.L_38:
        /*0108*/ 	.word	0x00000001
        /*010c*/ 	.byte	0x70, 0x06, 0x00, 0x00, 0x01, 0x00, 0x00, 0x00, 0xb0, 0x06, 0x00, 0x00, 0x01, 0x00, 0x00, 0x00
        /* <DEDUP_REMOVED lines=958> */
        /*3cfc*/ 	.byte	0xd0, 0x26, 0x02, 0x00


	//----- nvinfo : EIATTR_MERCURY_ISA_VERSION
	.align		4
.L_39:
        /*3d00*/ 	.byte	0x03, 0x5f
        /*3d02*/ 	.short	0x0000


	//----- nvinfo : EIATTR_EXIT_INSTR_OFFSETS
	.align		4
        /*3d04*/ 	.byte	0x04, 0x1c
        /*3d06*/ 	.short	(.L_41 - .L_40)


	//   ....[0]....
.L_40:
        /*3d08*/ 	.word	0x000229d0


	//   ....[1]....
        /*3d0c*/ 	.word	0x000229f0


	//----- nvinfo : EIATTR_REQNTID
	.align		4
.L_41:
        /*3d10*/ 	.byte	0x04, 0x10
        /*3d12*/ 	.short	(.L_43 - .L_42)
.L_42:
        /*3d14*/ 	.word	0x00000080
        /*3d18*/ 	.word	0x00000001
        /*3d1c*/ 	.word	0x00000001
.L_43:


//--------------------- .nv.callgraph             --------------------------
	.section	.nv.callgraph,"",@"SHT_CUDA_CALLGRAPH"
	.align	4
	.sectionentsize	8
	.align		4
        /*0000*/ 	.word	0x00000000
	.align		4
        /*0004*/ 	.word	0xffffffff
	.align		4
        /*0008*/ 	.word	0x00000000
	.align		4
        /*000c*/ 	.word	0xfffffffe
	.align		4
        /*0010*/ 	.word	0x00000000
	.align		4
        /*0014*/ 	.word	0xfffffffd
	.align		4
        /*0018*/ 	.word	0x00000000
	.align		4
        /*001c*/ 	.word	0xfffffffc


//--------------------- .nv.rel.action            --------------------------
	.section	.nv.rel.action,"",@"SHT_CUDA_RELOCINFO"
	.align	8
	.sectionentsize	8
        /*0000*/ 	.byte	0x73, 0x00, 0x00, 0x00, 0x00, 0x00, 0x00, 0x00, 0x00, 0x00, 0x00, 0x11, 0x25, 0x00, 0x05, 0x36


//--------------------- .nv.constant0.matmul_kernel --------------------------
	.section	.nv.constant0.matmul_kernel,"a",@progbits
	.sectionflags	@""
	.align	4
.nv.constant0.matmul_kernel:
	.zero		432


//--------------------- .text.matmul_kernel       --------------------------
	.section	.text.matmul_kernel,"ax",@progbits
	.sectioninfo	@"SHI_REGISTERS=255"
	.align	128
        .global         matmul_kernel
        .type           matmul_kernel,@function
        .size           matmul_kernel,(.L_x_3 - matmul_kernel)
        .other          matmul_kernel,@"STO_CUDA_ENTRY STV_DEFAULT"
matmul_kernel:
.text.matmul_kernel:
[----:B------:R-:W-:-:S03]  /*0000*/  IMAD.MOV.U32 R1, RZ, RZ, c[0x0][0x28] ;  /* 0x00000a00ff017624 */ /* 0x000fc600078e00ff */
[----:B------:R-:W-:Y:S01]  /*0010*/  IMAD.MOV.U32 R0, RZ, RZ, c[0x0][0x17c] ;  /* 0x00005f00ff007624 */ /* 0x000fe200078e00ff */
[----:B------:R-:W1:Y:S01]  /*0020*/  S2R R7, SR_CTAID.X ;  /* 0x0000000000077919 */ /* 0x000e620000002500 */
[----:B------:R-:W-:-:S03]  /*0030*/  IADD3 R1, R1, -0x8c8, RZ ;  /* 0xfffff73801017810 */ /* 0x000fc60007ffe0ff */
[----:B------:R-:W-:-:S04]  /*0040*/  IADD3 R0, R0, 0x3f, RZ ;  /* 0x0000003f00007810 */ /* 0x000fc80007ffe0ff */
[----:B------:R-:W-:-:S04]  /*0050*/  SHF.R.S32.HI R3, RZ, 0x1f, R0 ;  /* 0x0000001fff037819 */ /* 0x000fc80000011400 */
[----:B------:R-:W-:-:S04]  /*0060*/  LEA.HI R3, R3, R0, RZ, 0x6 ;  /* 0x0000000003037211 */ /* 0x000fc800078f30ff */
[----:B------:R-:W-:-:S05]  /*0070*/  SHF.R.S32.HI R3, RZ, 0x6, R3 ;  /* 0x00000006ff037819 */ /* 0x000fca0000011403 */
[----:B------:R-:W-:Y:S01]  /*0080*/  IMAD.SHL.U32 R4, R3, 0x8, RZ ;  /* 0x0000000803047824 */ /* 0x000fe200078e00ff */
[----:B-1----:R-:W-:-:S04]  /*0090*/  IABS R8, R7 ;  /* 0x0000000700087213 */ /* 0x002fc80000000000 */
[-C--:B------:R-:W-:Y:S02]  /*00a0*/  IABS R5, R4.reuse ;  /* 0x0000000400057213 */ /* 0x080fe40000000000 */
[----:B------:R-:W-:Y:S02]  /*00b0*/  IABS R10, R4 ;  /* 0x00000004000a7213 */ /* 0x000fe40000000000 */
[----:B------:R-:W1:Y:S08]  /*00c0*/  I2F.RP R0, R5 ;  /* 0x0000000500007306 */ /* 0x000e700000209400 */
[----:B-1----:R-:W1:Y:S02]  /*00d0*/  MUFU.RCP R0, R0 ;  /* 0x0000000000007308 */ /* 0x002e640000001000 */
[----:B-1----:R-:W-:Y:S01]  /*00e0*/  IADD3 R2, R0, 0xffffffe, RZ ;  /* 0x0ffffffe00027810 */ /* 0x002fe20007ffe0ff */
[----:B------:R-:W-:-:S05]  /*00f0*/  IMAD.MOV R0, RZ, RZ, -R10 ;  /* 0x000000ffff007224 */ /* 0x000fca00078e0a0a */
[----:B------:R1:W2:Y:S02]  /*0100*/  F2I.FTZ.U32.TRUNC.NTZ R3, R2 ;  /* 0x0000000200037305 */ /* 0x0002a4000021f000 */
[----:B-1----:R-:W-:Y:S02]  /*0110*/  IMAD.MOV.U32 R2, RZ, RZ, RZ ;  /* 0x000000ffff027224 */ /* 0x002fe400078e00ff */
[----:B--2---:R-:W-:-:S04]  /*0120*/  IMAD.MOV R6, RZ, RZ, -R3 ;  /* 0x000000ffff067224 */ /* 0x004fc800078e0a03 */
[----:B------:R-:W-:Y:S02]  /*0130*/  IMAD R9, R6, R5, RZ ;  /* 0x0000000506097224 */ /* 0x000fe400078e02ff */
[----:B------:R-:W-:Y:S01]  /*0140*/  IMAD.MOV.U32 R6, RZ, RZ, R8 ;  /* 0x000000ffff067224 */ /* 0x000fe200078e0008 */
[----:B------:R-:W-:Y:S01]  /*0150*/  IABS R8, c[0x0][0x17c] ;  /* 0x00005f0000087a13 */ /* 0x000fe20000000000 */
[----:B------:R-:W-:-:S06]  /*0160*/  IMAD.HI.U32 R3, R3, R9, R2 ;  /* 0x0000000903037227 */ /* 0x000fcc00078e0002 */
[----:B------:R-:W-:-:S04]  /*0170*/  IMAD.HI.U32 R3, R3, R6, RZ ;  /* 0x0000000603037227 */ /* 0x000fc800078e00ff */
[----:B------:R-:W-:-:S05]  /*0180*/  IMAD R0, R3, R0, R6 ;  /* 0x0000000003007224 */ /* 0x000fca00078e0206 */
[----:B------:R-:W-:-:S13]  /*0190*/  ISETP.GT.U32.AND P1, PT, R5, R0, PT ;  /* 0x000000000500720c */ /* 0x000fda0003f24070 */
[----:B------:R-:W-:Y:S01]  /*01a0*/  @!P1 IMAD.IADD R0, R0, 0x1, -R5 ;  /* 0x0000000100009824 */ /* 0x000fe200078e0a05 */
[----:B------:R-:W-:Y:S02]  /*01b0*/  @!P1 IADD3 R3, R3, 0x1, RZ ;  /* 0x0000000103039810 */ /* 0x000fe40007ffe0ff */
[----:B------:R-:W-:Y:S02]  /*01c0*/  ISETP.NE.AND P1, PT, R4, RZ, PT ;  /* 0x000000ff0400720c */ /* 0x000fe40003f25270 */
[----:B------:R-:W-:Y:S02]  /*01d0*/  ISETP.GE.U32.AND P0, PT, R0, R5, PT ;  /* 0x000000050000720c */ /* 0x000fe40003f06070 */
[----:B------:R-:W-:-:S04]  /*01e0*/  LOP3.LUT R0, R7, R4, RZ, 0x3c, !PT ;  /* 0x0000000407007212 */ /* 0x000fc800078e3cff */
[----:B------:R-:W-:Y:S01]  /*01f0*/  ISETP.GE.AND P2, PT, R0, RZ, PT ;  /* 0x000000ff0000720c */ /* 0x000fe20003f46270 */
[----:B------:R-:W-:-:S05]  /*0200*/  IMAD.MOV.U32 R0, RZ, RZ, c[0x0][0x178] ;  /* 0x00005e00ff007624 */ /* 0x000fca00078e00ff */
[----:B------:R-:W-:Y:S02]  /*0210*/  IADD3 R0, R0, 0x7f, RZ ;  /* 0x0000007f00007810 */ /* 0x000fe40007ffe0ff */
[----:B------:R-:W-:-:S05]  /*0220*/  @P0 IADD3 R3, R3, 0x1, RZ ;  /* 0x0000000103030810 */ /* 0x000fca0007ffe0ff */
[----:B------:R-:W-:Y:S01]  /*0230*/  IMAD.MOV.U32 R2, RZ, RZ, R3 ;  /* 0x000000ffff027224 */ /* 0x000fe200078e0003 */
[----:B------:R-:W-:-:S03]  /*0240*/  SHF.R.S32.HI R3, RZ, 0x1f, R0 ;  /* 0x0000001fff037819 */ /* 0x000fc60000011400 */
[----:B------:R-:W-:Y:S01]  /*0250*/  @!P2 IMAD.MOV R2, RZ, RZ, -R2 ;  /* 0x000000ffff02a224 */ /* 0x000fe200078e0a02 */
[----:B------:R-:W-:Y:S02]  /*0260*/  @!P1 LOP3.LUT R2, RZ, R4, RZ, 0x33, !PT ;  /* 0x00000004ff029212 */ /* 0x000fe400078e33ff */
[----:B------:R-:W-:-:S03]  /*0270*/  LEA.HI R3, R3, R0, RZ, 0x7 ;  /* 0x0000000003037211 */ /* 0x000fc600078f38ff */
[----:B------:R-:W-:-:S05]  /*0280*/  IMAD.SHL.U32 R12, R2, 0x8, RZ ;  /* 0x00000008020c7824 */ /* 0x000fca00078e00ff */
[----:B------:R-:W-:-:S04]  /*0290*/  LEA.HI.SX32 R3, R3, -R12, 0x19 ;  /* 0x8000000c03037211 */ /* 0x000fc800078fcaff */
[----:B------:R-:W-:Y:S01]  /*02a0*/  IMNMX R10, R3, 0x8, PT ;  /* 0x00000008030a7817 */ /* 0x000fe20003800200 */
[----:B------:R-:W-:Y:S02]  /*02b0*/  IMAD.MOV R3, RZ, RZ, -R2 ;  /* 0x000000ffff037224 */ /* 0x000fe400078e0a02 */
[----:B------:R-:W-:Y:S01]  /*02c0*/  IMAD.MOV.U32 R2, RZ, RZ, R8 ;  /* 0x000000ffff027224 */ /* 0x000fe200078e0008 */
[----:B------:R-:W-:Y:S01]  /*02d0*/  IABS R9, R10 ;  /* 0x0000000a00097213 */ /* 0x000fe20000000000 */
[----:B------:R-:W-:Y:S01]  /*02e0*/  IMAD R11, R4, R3, R7 ;  /* 0x00000003040b7224 */ /* 0x000fe200078e0207 */
[----:B------:R-:W-:Y:S01]  /*02f0*/  IABS R8, c[0x0][0x178] ;  /* 0x00005e0000087a13 */ /* 0x000fe20000000000 */
[----:B------:R-:W-:Y:S01]  /*0300*/  IMAD.MOV.U32 R4, RZ, RZ, RZ ;  /* 0x000000ffff047224 */ /* 0x000fe200078e00ff */
[----:B------:R-:W1:Y:S08]  /*0310*/  I2F.RP R0, R9 ;  /* 0x0000000900007306 */ /* 0x000e700000209400 */
[----:B------:R-:W2:Y:S08]  /*0320*/  I2F.RP R7, R2 ;  /* 0x0000000200077306 */ /* 0x000eb00000209400 */
[----:B-1----:R-:W1:Y:S08]  /*0330*/  MUFU.RCP R0, R0 ;  /* 0x0000000000007308 */ /* 0x002e700000001000 */
[----:B--2---:R-:W-:Y:S01]  /*0340*/  MUFU.RCP R7, R7 ;  /* 0x0000000700077308 */ /* 0x004fe20000001000 */
[----:B-1----:R-:W-:-:S02]  /*0350*/  IADD3 R5, R0, 0xffffffe, RZ ;  /* 0x0ffffffe00057810 */ /* 0x002fc40007ffe0ff */
[----:B------:R-:W-:-:S05]  /*0360*/  IABS R0, R11 ;  /* 0x0000000b00007213 */ /* 0x000fca0000000000 */
[----:B------:R-:W1:Y:S02]  /*0370*/  F2I.FTZ.U32.TRUNC.NTZ R5, R5 ;  /* 0x0000000500057305 */ /* 0x000e64000021f000 */
[----:B-1----:R-:W-:-:S04]  /*0380*/  IMAD.MOV R6, RZ, RZ, -R5 ;  /* 0x000000ffff067224 */ /* 0x002fc800078e0a05 */
[----:B------:R-:W-:Y:S01]  /*0390*/  IMAD R3, R6, R9, RZ ;  /* 0x0000000906037224 */ /* 0x000fe200078e02ff */
[----:B------:R-:W-:-:S03]  /*03a0*/  IABS R6, R10 ;  /* 0x0000000a00067213 */ /* 0x000fc60000000000 */
[----:B------:R-:W-:-:S04]  /*03b0*/  IMAD.HI.U32 R5, R5, R3, R4 ;  /* 0x0000000305057227 */ /* 0x000fc800078e0004 */
[----:B------:R-:W-:Y:S01]  /*03c0*/  IMAD.MOV.U32 R4, RZ, RZ, R8 ;  /* 0x000000ffff047224 */ /* 0x000fe200078e0008 */
[----:B------:R-:W-:Y:S01]  /*03d0*/  IADD3 R8, R7, 0xffffffe, RZ ;  /* 0x0ffffffe07087810 */ /* 0x000fe20007ffe0ff */
[----:B------:R-:W-:Y:S02]  /*03e0*/  IMAD.MOV R6, RZ, RZ, -R6 ;  /* 0x000000ffff067224 */ /* 0x000fe400078e0a06 */
[----:B------:R-:W-:Y:S01]  /*03f0*/  IMAD.HI.U32 R5, R5, R0, RZ ;  /* 0x0000000005057227 */ /* 0x000fe200078e00ff */
[----:B------:R-:W1:Y:S03]  /*0400*/  I2F.RP R3, R4 ;  /* 0x0000000400037306 */ /* 0x000e660000209400 */
[----:B------:R-:W-:-:S05]  /*0410*/  IMAD R0, R5, R6, R0 ;  /* 0x0000000605007224 */ /* 0x000fca00078e0200 */
[----:B------:R-:W-:Y:S01]  /*0420*/  ISETP.GT.U32.AND P1, PT, R9, R0, PT ;  /* 0x000000000900720c */ /* 0x000fe20003f24070 */
[----:B-1----:R-:W1:-:S12]  /*0430*/  MUFU.RCP R3, R3 ;  /* 0x0000000300037308 */ /* 0x002e580000001000 */
[----:B------:R-:W-:Y:S01]  /*0440*/  @!P1 IMAD.IADD R0, R0, 0x1, -R9 ;  /* 0x0000000100009824 */ /* 0x000fe200078e0a09 */
[----:B------:R-:W-:Y:S02]  /*0450*/  @!P1 IADD3 R5, R5, 0x1, RZ ;  /* 0x0000000105059810 */ /* 0x000fe40007ffe0ff */
[----:B------:R-:W-:Y:S02]  /*0460*/  ISETP.NE.AND P1, PT, R10, RZ, PT ;  /* 0x000000ff0a00720c */ /* 0x000fe40003f25270 */
[----:B------:R-:W-:Y:S02]  /*0470*/  ISETP.GE.U32.AND P0, PT, R0, R9, PT ;  /* 0x000000090000720c */ /* 0x000fe40003f06070 */
[----:B------:R-:W-:Y:S01]  /*0480*/  LOP3.LUT R0, R11, R10, RZ, 0x3c, !PT ;  /* 0x0000000a0b007212 */ /* 0x000fe200078e3cff */
[----:B------:R2:W3:Y:S03]  /*0490*/  F2I.FTZ.U32.TRUNC.NTZ R9, R8 ;  /* 0x0000000800097305 */ /* 0x0004e6000021f000 */
[----:B------:R-:W-:-:S02]  /*04a0*/  ISETP.GE.AND P2, PT, R0, RZ, PT ;  /* 0x000000ff0000720c */ /* 0x000fc40003f46270 */
[----:B-1----:R-:W-:-:S04]  /*04b0*/  IADD3 R6, R3, 0xffffffe, RZ ;  /* 0x0ffffffe03067810 */ /* 0x002fc80007ffe0ff */
[----:B------:R-:W1:Y:S01]  /*04c0*/  F2I.FTZ.U32.TRUNC.NTZ R7, R6 ;  /* 0x0000000600077305 */ /* 0x000e62000021f000 */
[----:B------:R-:W-:Y:S01]  /*04d0*/  @P0 IADD3 R5, R5, 0x1, RZ ;  /* 0x0000000105050810 */ /* 0x000fe20007ffe0ff */
[----:B--2---:R-:W-:-:S05]  /*04e0*/  IMAD.MOV.U32 R8, RZ, RZ, RZ ;  /* 0x000000ffff087224 */ /* 0x004fca00078e00ff */
[----:B------:R-:W-:Y:S01]  /*04f0*/  @!P2 IMAD.MOV R5, RZ, RZ, -R5 ;  /* 0x000000ffff05a224 */ /* 0x000fe200078e0a05 */
[----:B------:R-:W-:Y:S01]  /*0500*/  @!P1 LOP3.LUT R5, RZ, R10, RZ, 0x33, !PT ;  /* 0x0000000aff059212 */ /* 0x000fe200078e33ff */
[----:B---3--:R-:W-:-:S04]  /*0510*/  IMAD.MOV R3, RZ, RZ, -R9 ;  /* 0x000000ffff037224 */ /* 0x008fc800078e0a09 */
[----:B------:R-:W-:Y:S02]  /*0520*/  IMAD.SHL.U32 R0, R5, 0x40, RZ ;  /* 0x0000004005007824 */ /* 0x000fe400078e00ff */
[----:B------:R-:W-:Y:S02]  /*0530*/  IMAD R3, R3, R2, RZ ;  /* 0x0000000203037224 */ /* 0x000fe400078e02ff */
[----:B-1----:R-:W-:Y:S01]  /*0540*/  IMAD.MOV R13, RZ, RZ, -R7 ;  /* 0x000000ffff0d7224 */ /* 0x002fe200078e0a07 */
[----:B------:R-:W-:Y:S01]  /*0550*/  IABS R6, R0 ;  /* 0x0000000000067213 */ /* 0x000fe20000000000 */
[----:B------:R-:W-:Y:S01]  /*0560*/  IMAD.MOV R5, RZ, RZ, -R5 ;  /* 0x000000ffff057224 */ /* 0x000fe200078e0a05 */
[C---:B------:R-:W-:Y:S01]  /*0570*/  IADD3 R134, R0.reuse, 0x1, RZ ;  /* 0x0000000100867810 */ /* 0x040fe20007ffe0ff */
[----:B------:R-:W-:Y:S01]  /*0580*/  IMAD.HI.U32 R3, R9, R3, R8 ;  /* 0x0000000309037227 */ /* 0x000fe200078e0008 */
[C---:B------:R-:W-:Y:S02]  /*0590*/  IADD3 R132, R0.reuse, 0x2, RZ ;  /* 0x0000000200847810 */ /* 0x040fe40007ffe0ff */
[----:B------:R-:W-:Y:S01]  /*05a0*/  IADD3 R131, R0, 0x3, RZ ;  /* 0x0000000300837810 */ /* 0x000fe20007ffe0ff */
[----:B------:R-:W-:Y:S01]  /*05b0*/  IMAD.MOV.U32 R9, RZ, RZ, R13 ;  /* 0x000000ffff097224 */ /* 0x000fe200078e000d */
[----:B------:R-:W-:Y:S01]  /*05c0*/  IABS R13, R132 ;  /* 0x00000084000d7213 */ /* 0x000fe20000000000 */
[----:B------:R-:W-:Y:S01]  /*05d0*/  IMAD R8, R10, R5, R11 ;  /* 0x000000050a087224 */ /* 0x000fe200078e020b */
[----:B------:R-:W-:Y:S01]  /*05e0*/  IABS R11, R134 ;  /* 0x00000086000b7213 */ /* 0x000fe20000000000 */
[----:B------:R-:W-:Y:S01]  /*05f0*/  IMAD.MOV.U32 R10, RZ, RZ, R6 ;  /* 0x000000ffff0a7224 */ /* 0x000fe200078e0006 */
[C---:B------:R-:W-:Y:S01]  /*0600*/  IADD3 R128, R0.reuse, 0x5, RZ ;  /* 0x0000000500807810 */ /* 0x040fe20007ffe0ff */
[----:B------:R-:W-:Y:S01]  /*0610*/  IMAD.MOV.U32 R6, RZ, RZ, RZ ;  /* 0x000000ffff067224 */ /* 0x000fe200078e00ff */
[C---:B------:R-:W-:Y:S01]  /*0620*/  IADD3 R130, R0.reuse, 0x4, RZ ;  /* 0x0000000400827810 */ /* 0x040fe20007ffe0ff */
[----:B------:R-:W-:Y:S01]  /*0630*/  IMAD R5, R9, R4, RZ ;  /* 0x0000000409057224 */ /* 0x000fe200078e02ff */
[----:B------:R-:W-:Y:S01]  /*0640*/  IABS R17, R128 ;  /* 0x0000008000117213 */ /* 0x000fe20000000000 */
[----:B------:R-:W-:Y:S01]  /*0650*/  IMAD.HI.U32 R9, R3, R10, RZ ;  /* 0x0000000a03097227 */ /* 0x000fe200078e00ff */
[C---:B------:R-:W-:Y:S01]  /*0660*/  IADD3 R124, R0.reuse, 0x7, RZ ;  /* 0x00000007007c7810 */ /* 0x040fe20007ffe0ff */
[----:B------:R-:W-:Y:S01]  /*0670*/  STL [R1+0x59c], R134 ;  /* 0x00059c8601007387 */ /* 0x000fe20000100800 */
[----:B------:R-:W-:Y:S01]  /*0680*/  IABS R15, R130 ;  /* 0x00000082000f7213 */ /* 0x000fe20000000000 */
[----:B------:R-:W-:Y:S01]  /*0690*/  IMAD.HI.U32 R5, R7, R5, R6 ;  /* 0x0000000507057227 */ /* 0x000fe200078e0006 */
[----:B------:R-:W-:Y:S01]  /*06a0*/  IABS R21, R124 ;  /* 0x0000007c00157213 */ /* 0x000fe20000000000 */
[----:B------:R-:W-:Y:S01]  /*06b0*/  STL [R1+0x598], R132 ;  /* 0x0005988401007387 */ /* 0x000fe20000100800 */
[C---:B------:R-:W-:Y:S01]  /*06c0*/  IADD3 R14, R0.reuse, 0x8, RZ ;  /* 0x00000008000e7810 */ /* 0x040fe20007ffe0ff */
[C---:B------:R-:W-:Y:S01]  /*06d0*/  IMAD.HI.U32 R7, R3.reuse, R11, RZ ;  /* 0x0000000b03077227 */ /* 0x040fe200078e00ff */
[----:B------:R-:W-:Y:S01]  /*06e0*/  IADD3 R126, R0, 0x6, RZ ;  /* 0x00000006007e7810 */ /* 0x000fe20007ffe0ff */
[----:B------:R-:W-:Y:S01]  /*06f0*/  STL [R1+0x594], R131 ;  /* 0x0005948301007387 */ /* 0x000fe20000100800 */
[----:B------:R-:W-:Y:S01]  /*0700*/  IABS R23, R14 ;  /* 0x0000000e00177213 */ /* 0x000fe20000000000 */
[----:B------:R-:W-:Y:S01]  /*0710*/  IMAD.MOV R9, RZ, RZ, -R9 ;  /* 0x000000ffff097224 */ /* 0x000fe200078e0a09 */
[----:B------:R-:W-:Y:S01]  /*0720*/  IABS R19, R126 ;  /* 0x0000007e00137213 */ /* 0x000fe20000000000 */
[----:B------:R-:W-:Y:S01]  /*0730*/  IMAD.IADD R6, R12, 0x1, R8 ;  /* 0x000000010c067824 */ /* 0x000fe200078e0208 */
[C---:B------:R-:W-:Y:S01]  /*0740*/  IADD3 R120, R0.reuse, 0xa, RZ ;  /* 0x0000000a00787810 */ /* 0x040fe20007ffe0ff */
[----:B------:R-:W-:Y:S01]  /*0750*/  IMAD.MOV R12, RZ, RZ, -R7 ;  /* 0x000000ffff0c7224 */ /* 0x000fe200078e0a07 */
[----:B------:R-:W-:Y:S01]  /*0760*/  IADD3 R122, R0, 0x9, RZ ;  /* 0x00000009007a7810 */ /* 0x000fe20007ffe0ff */
[C---:B------:R-:W-:Y:S01]  /*0770*/  IMAD R7, R2.reuse, R9, R10 ;  /* 0x0000000902077224 */ /* 0x040fe200078e020a */
[----:B------:R-:W-:Y:S01]  /*0780*/  IABS R10, R131 ;  /* 0x00000083000a7213 */ /* 0x000fe20000000000 */
[C---:B------:R-:W-:Y:S01]  /*0790*/  IMAD.HI.U32 R8, R3.reuse, R13, RZ ;  /* 0x0000000d03087227 */ /* 0x040fe200078e00ff */
[----:B------:R-:W-:Y:S01]  /*07a0*/  IABS R27, R120 ;  /* 0x00000078001b7213 */ /* 0x000fe20000000000 */
[----:B------:R-:W-:Y:S01]  /*07b0*/  STL [R1+0x5e0], R130 ;  /* 0x0005e08201007387 */ /* 0x000fe20000100800 */
[----:B------:R-:W-:Y:S01]  /*07c0*/  IABS R25, R122 ;  /* 0x0000007a00197213 */ /* 0x000fe20000000000 */
[----:B------:R-:W-:Y:S01]  /*07d0*/  IMAD R9, R2, R12, R11 ;  /* 0x0000000c02097224 */ /* 0x000fe200078e020b */
[C---:B------:R-:W-:Y:S01]  /*07e0*/  IADD3 R116, R0.reuse, 0xc, RZ ;  /* 0x0000000c00747810 */ /* 0x040fe20007ffe0ff */
[----:B------:R-:W-:Y:S01]  /*07f0*/  IMAD.MOV.U32 R12, RZ, RZ, R10 ;  /* 0x000000ffff0c7224 */ /* 0x000fe200078e000a */
[C---:B------:R-:W-:Y:S01]  /*0800*/  IADD3 R118, R0.reuse, 0xb, RZ ;  /* 0x0000000b00767810 */ /* 0x040fe20007ffe0ff */
[----:B------:R-:W-:Y:S01]  /*0810*/  IMAD.MOV R11, RZ, RZ, -R8 ;  /* 0x000000ffff0b7224 */ /* 0x000fe200078e0a08 */
[----:B------:R-:W-:Y:S01]  /*0820*/  IABS R31, R116 ;  /* 0x00000074001f7213 */ /* 0x000fe20000000000 */
[C---:B------:R-:W-:Y:S01]  /*0830*/  IMAD.HI.U32 R8, R3.reuse, R12, RZ ;  /* 0x0000000c03087227 */ /* 0x040fe200078e00ff */
[----:B------:R-:W-:Y:S01]  /*0840*/  IADD3 R114, R0, 0xd, RZ ;  /* 0x0000000d00727810 */ /* 0x000fe20007ffe0ff */
[----:B------:R-:W-:Y:S01]  /*0850*/  STL [R1+0x5dc], R128 ;  /* 0x0005dc8001007387 */ /* 0x000fe20000100800 */
[----:B------:R-:W-:Y:S01]  /*0860*/  IABS R29, R118 ;  /* 0x00000076001d7213 */ /* 0x000fe20000000000 */
[----:B------:R-:W-:Y:S01]  /*0870*/  IMAD R11, R2, R11, R13 ;  /* 0x0000000b020b7224 */ /* 0x000fe200078e020d */
[----:B------:R-:W-:Y:S01]  /*0880*/  IABS R33, R114 ;  /* 0x0000007200217213 */ /* 0x000fe20000000000 */
[----:B------:R-:W-:Y:S01]  /*0890*/  IMAD.MOV R13, RZ, RZ, -R8 ;  /* 0x000000ffff0d7224 */ /* 0x000fe200078e0a08 */
[C---:B------:R-:W-:Y:S01]  /*08a0*/  IADD3 R110, R0.reuse, 0xf, RZ ;  /* 0x0000000f006e7810 */ /* 0x040fe20007ffe0ff */
[C---:B------:R-:W-:Y:S01]  /*08b0*/  IMAD.HI.U32 R8, R3.reuse, R17, RZ ;  /* 0x0000001103087227 */ /* 0x040fe200078e00ff */
[C---:B------:R-:W-:Y:S01]  /*08c0*/  IADD3 R112, R0.reuse, 0xe, RZ ;  /* 0x0000000e00707810 */ /* 0x040fe20007ffe0ff */
[----:B------:R-:W-:Y:S01]  /*08d0*/  STL [R1+0x5d8], R126 ;  /* 0x0005d87e01007387 */ /* 0x000fe20000100800 */
[----:B------:R-:W-:Y:S01]  /*08e0*/  IABS R37, R110 ;  /* 0x0000006e00257213 */ /* 0x000fe20000000000 */
[----:B------:R-:W-:Y:S01]  /*08f0*/  IMAD.MOV R8, RZ, RZ, -R8 ;  /* 0x000000ffff087224 */ /* 0x000fe200078e0a08 */
[----:B------:R-:W-:Y:S01]  /*0900*/  IABS R35, R112 ;  /* 0x0000007000237213 */ /* 0x000fe20000000000 */
[C---:B------:R-:W-:Y:S01]  /*0910*/  IMAD.HI.U32 R10, R3.reuse, R15, RZ ;  /* 0x0000000f030a7227 */ /* 0x040fe200078e00ff */
[C---:B------:R-:W-:Y:S01]  /*0920*/  IADD3 R106, R0.reuse, 0x11, RZ ;  /* 0x00000011006a7810 */ /* 0x040fe20007ffe0ff */
[----:B------:R-:W-:Y:S01]  /*0930*/  STL [R1+0x5d4], R124 ;  /* 0x0005d47c01007387 */ /* 0x000fe20000100800 */
[----:B------:R-:W-:Y:S01]  /*0940*/  IADD3 R108, R0, 0x10, RZ ;  /* 0x00000010006c7810 */ /* 0x000fe20007ffe0ff */
[----:B------:R-:W-:Y:S01]  /*0950*/  IMAD R17, R2, R8, R17 ;  /* 0x0000000802117224 */ /* 0x000fe200078e0211 */
[----:B------:R-:W-:Y:S01]  /*0960*/  IABS R41, R106 ;  /* 0x0000006a00297213 */ /* 0x000fe20000000000 */
[C---:B------:R-:W-:Y:S01]  /*0970*/  IMAD.HI.U32 R8, R3.reuse, R21, RZ ;  /* 0x0000001503087227 */ /* 0x040fe200078e00ff */
[----:B------:R-:W-:Y:S01]  /*0980*/  IADD3 R104, R0, 0x12, RZ ;  /* 0x0000001200687810 */ /* 0x000fe20007ffe0ff */
[----:B------:R1:W-:Y:S01]  /*0990*/  STL [R1+0x5d0], R14 ;  /* 0x0005d00e01007387 */ /* 0x0003e20000100800 */
[----:B------:R-:W-:Y:S01]  /*09a0*/  IABS R39, R108 ;  /* 0x0000006c00277213 */ /* 0x000fe20000000000 */
[----:B------:R-:W-:Y:S01]  /*09b0*/  IMAD.MOV R10, RZ, RZ, -R10 ;  /* 0x000000ffff0a7224 */ /* 0x000fe200078e0a0a */
[----:B------:R-:W-:Y:S01]  /*09c0*/  IABS R43, R104 ;  /* 0x00000068002b7213 */ /* 0x000fe20000000000 */
[----:B------:R-:W-:Y:S01]  /*09d0*/  IMAD R13, R2, R13, R12 ;  /* 0x0000000d020d7224 */ /* 0x000fe200078e020c */
[C---:B------:R-:W-:Y:S01]  /*09e0*/  IADD3 R100, R0.reuse, 0x14, RZ ;  /* 0x0000001400647810 */ /* 0x040fe20007ffe0ff */
[----:B------:R-:W-:Y:S01]  /*09f0*/  IMAD.MOV R12, RZ, RZ, -R8 ;  /* 0x000000ffff0c7224 */ /* 0x000fe200078e0a08 */
[----:B------:R-:W-:Y:S01]  /*0a00*/  IADD3 R102, R0, 0x13, RZ ;  /* 0x0000001300667810 */ /* 0x000fe20007ffe0ff */
[----:B------:R-:W-:Y:S01]  /*0a10*/  IMAD R15, R2, R10, R15 ;  /* 0x0000000a020f7224 */ /* 0x000fe200078e020f */
[----:B------:R-:W-:Y:S01]  /*0a20*/  IABS R49, R100 ;  /* 0x0000006400317213 */ /* 0x000fe20000000000 */
[C---:B------:R-:W-:Y:S01]  /*0a30*/  IMAD.HI.U32 R8, R3.reuse, R23, RZ ;  /* 0x0000001703087227 */ /* 0x040fe200078e00ff */
[----:B------:R-:W-:Y:S01]  /*0a40*/  IABS R45, R102 ;  /* 0x00000066002d7213 */ /* 0x000fe20000000000 */
[----:B------:R-:W-:Y:S01]  /*0a50*/  STL [R1+0x5cc], R122 ;  /* 0x0005cc7a01007387 */ /* 0x000fe20000100800 */
[C---:B------:R-:W-:Y:S01]  /*0a60*/  IADD3 R96, R0.reuse, 0x16, RZ ;  /* 0x0000001600607810 */ /* 0x040fe20007ffe0ff */
[C---:B------:R-:W-:Y:S01]  /*0a70*/  IMAD.HI.U32 R10, R3.reuse, R19, RZ ;  /* 0x00000013030a7227 */ /* 0x040fe200078e00ff */
[----:B------:R-:W-:Y:S01]  /*0a80*/  IADD3 R98, R0, 0x15, RZ ;  /* 0x0000001500627810 */ /* 0x000fe20007ffe0ff */
[----:B------:R-:W-:Y:S01]  /*0a90*/  STL [R1+0x5c8], R120 ;  /* 0x0005c87801007387 */ /* 0x000fe20000100800 */
[----:B------:R-:W-:Y:S01]  /*0aa0*/  IABS R51, R96 ;  /* 0x0000006000337213 */ /* 0x000fe20000000000 */
[----:B------:R-:W-:Y:S01]  /*0ab0*/  IMAD R21, R2, R12, R21 ;  /* 0x0000000c02157224 */ /* 0x000fe200078e0215 */
[C---:B------:R-:W-:Y:S01]  /*0ac0*/  IADD3 R94, R0.reuse, 0x17, RZ ;  /* 0x00000017005e7810 */ /* 0x040fe20007ffe0ff */
[----:B------:R-:W-:Y:S01]  /*0ad0*/  IMAD.MOV R12, RZ, RZ, -R8 ;  /* 0x000000ffff0c7224 */ /* 0x000fe200078e0a08 */
        /* <DEDUP_REMOVED lines=18> */
[----:B------:R-:W-:Y:S01]  /*0c00*/  IADD3 R84, R0, 0x1c, RZ ;  /* 0x0000001c00547810 */ /* 0x000fe20007ffe0ff */
[C---:B------:R-:W-:Y:S01]  /*0c10*/  IMAD.HI.U32 R8, R3.reuse, R31, RZ ;  /* 0x0000001f03087227 */ /* 0x040fe200078e00ff */
[----:B------:R-:W-:Y:S01]  /*0c20*/  IABS R59, R88 ;  /* 0x00000058003b7213 */ /* 0x000fe20000000000 */
[----:B------:R-:W-:Y:S01]  /*0c30*/  STL [R1+0x5bc], R114 ;  /* 0x0005bc7201007387 */ /* 0x000fe20000100800 */
[----:B------:R-:W-:Y:S01]  /*0c40*/  IABS R63, R84 ;  /* 0x00000054003f7213 */ /* 0x000fe20000000000 */
[----:B------:R-:W-:Y:S01]  /*0c50*/  IMAD R23, R2, R12, R23 ;  /* 0x0000000c02177224 */ /* 0x000fe200078e0217 */
[----:B------:R-:W-:Y:S01]  /*0c60*/  IADD3 R80, R0, 0x1e, RZ ;  /* 0x0000001e00507810 */ /* 0x000fe20007ffe0ff */
[----:B------:R-:W-:Y:S01]  /*0c70*/  IMAD R25, R2, R10, R25 ;  /* 0x0000000a02197224 */ /* 0x000fe200078e0219 */
[C---:B------:R-:W-:Y:S01]  /*0c80*/  IADD3 R82, R0.reuse, 0x1d, RZ ;  /* 0x0000001d00527810 */ /* 0x040fe20007ffe0ff */
[----:B------:R-:W-:Y:S01]  /*0c90*/  IMAD.MOV R12, RZ, RZ, -R8 ;  /* 0x000000ffff0c7224 */ /* 0x000fe200078e0a08 */
        /* <DEDUP_REMOVED lines=13> */
[----:B------:R-:W-:Y:S01]  /*0d70*/  IMAD.MOV R12, RZ, RZ, -R8 ;  /* 0x000000ffff0c7224 */ /* 0x000fe200078e0a08 */
[C---:B------:R-:W-:Y:S01]  /*0d80*/  IADD3 R72, R0.reuse, 0x22, RZ ;  /* 0x0000002200487810 */ /* 0x040fe20007ffe0ff */
[C---:B------:R-:W-:Y:S01]  /*0d90*/  IMAD.HI.U32 R8, R3.reuse, R37, RZ ;  /* 0x0000002503087227 */ /* 0x040fe200078e00ff */
[----:B------:R-:W-:Y:S01]  /*0da0*/  IABS R73, R74 ;  /* 0x0000004a00497213 */ /* 0x000fe20000000000 */
[----:B------:R-:W-:Y:S01]  /*0db0*/  STL [R1+0x5b0], R108 ;  /* 0x0005b06c01007387 */ /* 0x000fe20000100800 */
[----:B------:R-:W-:Y:S01]  /*0dc0*/  IADD3 R70, R0, 0x23, RZ ;  /* 0x0000002300467810 */ /* 0x000fe20007ffe0ff */
[----:B------:R-:W-:Y:S01]  /*0dd0*/  IMAD R29, R2, R10, R29 ;  /* 0x0000000a021d7224 */ /* 0x000fe200078e021d */
[----:B------:R-:W-:Y:S01]  /*0de0*/  IABS R75, R72 ;  /* 0x00000048004b7213 */ /* 0x000fe20000000000 */
[C---:B------:R-:W-:Y:S01]  /*0df0*/  IMAD.HI.U32 R10, R3.reuse, R35, RZ ;  /* 0x00000023030a7227 */ /* 0x040fe200078e00ff */
[----:B------:R-:W-:Y:S01]  /*0e00*/  IABS R77, R70 ;  /* 0x00000046004d7213 */ /* 0x000fe20000000000 */
[----:B------:R-:W-:Y:S01]  /*0e10*/  STL [R1+0x5ac], R106 ;  /* 0x0005ac6a01007387 */ /* 0x000fe20000100800 */
[C---:B------:R-:W-:Y:S01]  /*0e20*/  IADD3 R68, R0.reuse, 0x24, RZ ;  /* 0x0000002400447810 */ /* 0x040fe20007ffe0ff */
[----:B------:R-:W-:Y:S01]  /*0e30*/  IMAD.MOV R8, RZ, RZ, -R8 ;  /* 0x000000ffff087224 */ /* 0x000fe200078e0a08 */
[----:B------:R-:W-:Y:S01]  /*0e40*/  IADD3 R66, R0, 0x25, RZ ;  /* 0x0000002500427810 */ /* 0x000fe20007ffe0ff */
[----:B------:R-:W-:Y:S01]  /*0e50*/  IMAD.MOV R10, RZ, RZ, -R10 ;  /* 0x000000ffff0a7224 */ /* 0x000fe200078e0a0a */
[----:B------:R-:W-:Y:S01]  /*0e60*/  IABS R79, R68 ;  /* 0x00000044004f7213 */ /* 0x000fe20000000000 */
[----:B------:R-:W-:Y:S01]  /*0e70*/  IMAD R37, R2, R8, R37 ;  /* 0x0000000802257224 */ /* 0x000fe200078e0225 */
[----:B------:R-:W-:Y:S01]  /*0e80*/  IABS R81, R66 ;  /* 0x0000004200517213 */ /* 0x000fe20000000000 */
[C---:B------:R-:W-:Y:S01]  /*0e90*/  IMAD.HI.U32 R8, R3.reuse, R41, RZ ;  /* 0x0000002903087227 */ /* 0x040fe200078e00ff */
[C---:B------:R-:W-:Y:S01]  /*0ea0*/  IADD3 R64, R0.reuse, 0x26, RZ ;  /* 0x0000002600407810 */ /* 0x040fe20007ffe0ff */
[----:B------:R-:W-:Y:S01]  /*0eb0*/  STL [R1+0x5a8], R104 ;  /* 0x0005a86801007387 */ /* 0x000fe20000100800 */
[----:B------:R-:W-:Y:S01]  /*0ec0*/  IADD3 R62, R0, 0x27, RZ ;  /* 0x00000027003e7810 */ /* 0x000fe20007ffe0ff */
[C---:B------:R-:W-:Y:S01]  /*0ed0*/  IMAD R33, R2.reuse, R12, R33 ;  /* 0x0000000c02217224 */ /* 0x040fe200078e0221 */
[----:B------:R-:W-:Y:S01]  /*0ee0*/  IABS R85, R64 ;  /* 0x0000004000557213 */ /* 0x000fe20000000000 */
[----:B------:R-:W-:Y:S01]  /*0ef0*/  IMAD R35, R2, R10, R35 ;  /* 0x0000000a02237224 */ /* 0x000fe200078e0223 */
[C---:B------:R-:W-:Y:S01]  /*0f00*/  IADD3 R60, R0.reuse, 0x28, RZ ;  /* 0x00000028003c7810 */ /* 0x040fe20007ffe0ff */
[C---:B------:R-:W-:Y:S01]  /*0f10*/  IMAD.HI.U32 R10, R3.reuse, R39, RZ ;  /* 0x00000027030a7227 */ /* 0x040fe200078e00ff */
[----:B------:R-:W-:Y:S01]  /*0f20*/  IABS R83, R62 ;  /* 0x0000003e00537213 */ /* 0x000fe20000000000 */
[----:B------:R-:W-:Y:S01]  /*0f30*/  STL [R1+0x5a4], R102 ;  /* 0x0005a46601007387 */ /* 0x000fe20000100800 */
[----:B------:R-:W-:Y:S01]  /*0f40*/  IABS R87, R60 ;  /* 0x0000003c00577213 */ /* 0x000fe20000000000 */
[----:B------:R-:W-:Y:S01]  /*0f50*/  IMAD.MOV R12, RZ, RZ, -R8 ;  /* 0x000000ffff0c7224 */ /* 0x000fe200078e0a08 */
[C---:B------:R-:W-:Y:S01]  /*0f60*/  IADD3 R58, R0.reuse, 0x29, RZ ;  /* 0x00000029003a7810 */ /* 0x040fe20007ffe0ff */
[C---:B------:R-:W-:Y:S01]  /*0f70*/  IMAD.HI.U32 R8, R3.reuse, R43, RZ ;  /* 0x0000002b03087227 */ /* 0x040fe200078e00ff */
[----:B------:R-:W-:Y:S01]  /*0f80*/  IADD3 R56, R0, 0x2a, RZ ;  /* 0x0000002a00387810 */ /* 0x000fe20007ffe0ff */
[----:B------:R-:W-:Y:S01]  /*0f90*/  STL [R1+0x5a0], R100 ;  /* 0x0005a06401007387 */ /* 0x000fe20000100800 */
[----:B------:R-:W-:Y:S01]  /*0fa0*/  IABS R89, R58 ;  /* 0x0000003a00597213 */ /* 0x000fe20000000000 */
[----:B------:R-:W-:Y:S01]  /*0fb0*/  IMAD.MOV R10, RZ, RZ, -R10 ;  /* 0x000000ffff0a7224 */ /* 0x000fe200078e0a0a */
[----:B------:R-:W-:Y:S01]  /*0fc0*/  IABS R91, R56 ;  /* 0x00000038005b7213 */ /* 0x000fe20000000000 */
[----:B------:R-:W-:Y:S01]  /*0fd0*/  IMAD R41, R2, R12, R41 ;  /* 0x0000000c02297224 */ /* 0x000fe200078e0229 */
[C---:B------:R-:W-:Y:S01]  /*0fe0*/  IADD3 R54, R0.reuse, 0x2b, RZ ;  /* 0x0000002b00367810 */ /* 0x040fe20007ffe0ff */
[----:B------:R-:W-:Y:S01]  /*0ff0*/  IMAD.MOV R12, RZ, RZ, -R8 ;  /* 0x000000ffff0c7224 */ /* 0x000fe200078e0a08 */
[C---:B------:R-:W-:Y:S01]  /*1000*/  IADD3 R52, R0.reuse, 0x2c, RZ ;  /* 0x0000002c00347810 */ /* 0x040fe20007ffe0ff */
[C---:B------:R-:W-:Y:S01]  /*1010*/  IMAD.HI.U32 R8, R3.reuse, R49, RZ ;  /* 0x0000003103087227 */ /* 0x040fe200078e00ff */
[----:B------:R-:W-:Y:S01]  /*1020*/  IABS R93, R54 ;  /* 0x00000036005d7213 */ /* 0x000fe20000000000 */
[----:B------:R2:W-:Y:S01]  /*1030*/  STL [R1+0x590], R98 ;  /* 0x0005906201007387 */ /* 0x0005e20000100800 */
        /* <DEDUP_REMOVED lines=36> */
[----:B------:R-:W-:Y:S01]  /*1280*/  IADD3 R32, R0, 0x36, RZ ;  /* 0x0000003600207810 */ /* 0x000fe20007ffe0ff */
[C---:B------:R-:W-:Y:S01]  /*1290*/  IMAD.HI.U32 R8, R3.reuse, R57, RZ ;  /* 0x0000003903087227 */ /* 0x040fe200078e00ff */
[----:B------:R-:W-:Y:S01]  /*12a0*/  IABS R113, R34 ;  /* 0x0000002200717213 */ /* 0x000fe20000000000 */
[----:B------:R-:W-:Y:S01]  /*12b0*/  STL [R1+0x57c], R88 ;  /* 0x00057c5801007387 */ /* 0x000fe20000100800 */
[----:B------:R-:W-:Y:S01]  /*12c0*/  IABS R115, R32 ;  /* 0x0000002000737213 */ /* 0x000fe20000000000 */
[----:B------:R-:W-:Y:S01]  /*12d0*/  IMAD R47, R2, R10, R47 ;  /* 0x0000000a022f7224 */ /* 0x000fe200078e022f */
[C---:B------:R-:W-:Y:S01]  /*12e0*/  IADD3 R30, R0.reuse, 0x37, RZ ;  /* 0x00000037001e7810 */ /* 0x040fe20007ffe0ff */
[C---:B------:R-:W-:Y:S01]  /*12f0*/  IMAD.HI.U32 R10, R3.reuse, R55, RZ ;  /* 0x00000037030a7227 */ /* 0x040fe200078e00ff */
[C---:B------:R-:W-:Y:S01]  /*1300*/  IADD3 R28, R0.reuse, 0x38, RZ ;  /* 0x00000038001c7810 */ /* 0x040fe20007ffe0ff */
[----:B------:R-:W-:Y:S01]  /*1310*/  STL [R1+0x578], R86 ;  /* 0x0005785601007387 */ /* 0x000fe20000100800 */
[----:B------:R-:W-:Y:S01]  /*1320*/  IABS R117, R30 ;  /* 0x0000001e00757213 */ /* 0x000fe20000000000 */
[----:B------:R-:W-:Y:S01]  /*1330*/  IMAD.MOV R8, RZ, RZ, -R8 ;  /* 0x000000ffff087224 */ /* 0x000fe200078e0a08 */
[----:B------:R-:W-:Y:S01]  /*1340*/  IABS R119, R28 ;  /* 0x0000001c00777213 */ /* 0x000fe20000000000 */
[----:B------:R-:W-:Y:S01]  /*1350*/  IMAD.MOV R10, RZ, RZ, -R10 ;  /* 0x000000ffff0a7224 */ /* 0x000fe200078e0a0a */
[----:B------:R-:W-:Y:S01]  /*1360*/  IADD3 R26, R0, 0x39, RZ ;  /* 0x00000039001a7810 */ /* 0x000fe20007ffe0ff */
[----:B------:R-:W-:Y:S01]  /*1370*/  IMAD R57, R2, R8, R57 ;  /* 0x0000000802397224 */ /* 0x000fe200078e0239 */
[----:B------:R-:W-:Y:S01]  /*1380*/  IADD3 R16, R0, 0x3f, RZ ;  /* 0x0000003f00107810 */ /* 0x000fe20007ffe0ff */
[C---:B------:R-:W-:Y:S01]  /*1390*/  IMAD.HI.U32 R8, R3.reuse, R61, RZ ;  /* 0x0000003d03087227 */ /* 0x040fe200078e00ff */
[----:B------:R-:W-:Y:S01]  /*13a0*/  IABS R121, R26 ;  /* 0x0000001a00797213 */ /* 0x000fe20000000000 */
[----:B------:R-:W-:Y:S01]  /*13b0*/  STL [R1+0x574], R84 ;  /* 0x0005745401007387 */ /* 0x000fe20000100800 */
[----:B------:R-:W-:Y:S01]  /*13c0*/  IABS R133, R16 ;  /* 0x0000001000857213 */ /* 0x000fe20000000000 */
[C---:B------:R-:W-:Y:S01]  /*13d0*/  IMAD R55, R2.reuse, R10, R55 ;  /* 0x0000000a02377224 */ /* 0x040fe200078e0237 */
[----:B------:R-:W-:Y:S01]  /*13e0*/  ISETP.GT.U32.AND P1, PT, R2, R7, PT ;  /* 0x000000070200720c */ /* 0x000fe20003f24070 */
[C---:B------:R-:W-:Y:S01]  /*13f0*/  IMAD.HI.U32 R10, R3.reuse, R59, RZ ;  /* 0x0000003b030a7227 */ /* 0x040fe200078e00ff */
[----:B------:R-:W-:Y:S01]  /*1400*/  IADD3 R24, R0, 0x3a, RZ ;  /* 0x0000003a00187810 */ /* 0x000fe20007ffe0ff */
[----:B------:R-:W-:Y:S01]  /*1410*/  STL [R1+0x570], R82 ;  /* 0x0005705201007387 */ /* 0x000fe20000100800 */
[C---:B------:R-:W-:Y:S01]  /*1420*/  ISETP.GT.U32.AND P3, PT, R2.reuse, R9, PT ;  /* 0x000000090200720c */ /* 0x040fe20003f64070 */
[C---:B------:R-:W-:Y:S01]  /*1430*/  IMAD R53, R2.reuse, R12, R53 ;  /* 0x0000000c02357224 */ /* 0x040fe200078e0235 */
[----:B------:R-:W-:Y:S01]  /*1440*/  ISETP.GT.U32.AND P0, PT, R2, R11, PT ;  /* 0x0000000b0200720c */ /* 0x000fe20003f04070 */
[----:B------:R-:W-:Y:S01]  /*1450*/  IMAD.MOV R12, RZ, RZ, -R8 ;  /* 0x000000ffff0c7224 */ /* 0x000fe200078e0a08 */
[----:B------:R-:W-:Y:S01]  /*1460*/  IABS R123, R24 ;  /* 0x00000018007b7213 */ /* 0x000fe20000000000 */
[C---:B------:R-:W-:Y:S01]  /*1470*/  IMAD.HI.U32 R8, R3.reuse, R63, RZ ;  /* 0x0000003f03087227 */ /* 0x040fe200078e00ff */
[----:B------:R-:W-:Y:S01]  /*1480*/  IADD3 R22, R0, 0x3b, RZ ;  /* 0x0000003b00167810 */ /* 0x000fe20007ffe0ff */
[----:B------:R-:W-:Y:S01]  /*1490*/  STL [R1+0x56c], R80 ;  /* 0x00056c5001007387 */ /* 0x000fe20000100800 */
[----:B------:R-:W-:Y:S01]  /*14a0*/  ISETP.GT.U32.AND P5, PT, R2, R13, PT ;  /* 0x0000000d0200720c */ /* 0x000fe20003fa4070 */
[----:B------:R-:W-:Y:S01]  /*14b0*/  IMAD.MOV R10, RZ, RZ, -R10 ;  /* 0x000000ffff0a7224 */ /* 0x000fe200078e0a0a */
[----:B------:R-:W-:Y:S01]  /*14c0*/  IADD3 R20, R0, 0x3c, RZ ;  /* 0x0000003c00147810 */ /* 0x000fe20007ffe0ff */
[C---:B------:R-:W-:Y:S01]  /*14d0*/  IMAD R61, R2.reuse, R12, R61 ;  /* 0x0000000c023d7224 */ /* 0x040fe200078e023d */
[----:B------:R-:W-:Y:S01]  /*14e0*/  IABS R125, R22 ;  /* 0x00000016007d7213 */ /* 0x000fe20000000000 */
[----:B------:R-:W-:Y:S01]  /*14f0*/  IMAD.MOV R12, RZ, RZ, -R8 ;  /* 0x000000ffff0c7224 */ /* 0x000fe200078e0a08 */
[----:B------:R-:W-:Y:S01]  /*1500*/  IABS R127, R20 ;  /* 0x00000014007f7213 */ /* 0x000fe20000000000 */
[----:B------:R-:W-:Y:S01]  /*1510*/  IMAD R59, R2, R10, R59 ;  /* 0x0000000a023b7224 */ /* 0x000fe200078e023b */
[----:B------:R-:W-:Y:S01]  /*1520*/  IADD3 R18, R0, 0x3d, RZ ;  /* 0x0000003d00127810 */ /* 0x000fe20007ffe0ff */
[C---:B------:R-:W-:Y:S01]  /*1530*/  IMAD.HI.U32 R8, R3.reuse, R67, RZ ;  /* 0x0000004303087227 */ /* 0x040fe200078e00ff */
[C---:B------:R-:W-:Y:S01]  /*1540*/  ISETP.GT.U32.AND P2, PT, R2.reuse, R17, PT ;  /* 0x000000110200720c */ /* 0x040fe20003f44070 */
[----:B------:R-:W-:Y:S01]  /*1550*/  STL [R1+0x568], R78 ;  /* 0x0005684e01007387 */ /* 0x000fe20000100800 */
[----:B------:R-:W-:Y:S01]  /*1560*/  IABS R129, R18 ;  /* 0x0000001200817213 */ /* 0x000fe20000000000 */
[----:B------:R-:W-:Y:S01]  /*1570*/  IMAD.HI.U32 R10, R3, R65, RZ ;  /* 0x00000041030a7227 */ /* 0x000fe200078e00ff */
[----:B------:R-:W-:Y:S01]  /*1580*/  ISETP.GT.U32.AND P6, PT, R2, R15, PT ;  /* 0x0000000f0200720c */ /* 0x000fe20003fc4070 */
[----:B------:R-:W-:Y:S02]  /*1590*/  STL [R1+0x564], R76 ;  /* 0x0005644c01007387 */ /* 0x000fe40000100800 */
[----:B------:R-:W-:-:S02]  /*15a0*/  IMAD.MOV R8, RZ, RZ, -R8 ;  /* 0x000000ffff087224 */ /* 0x000fc400078e0a08 */
[----:B------:R-:W-:Y:S01]  /*15b0*/  IMAD.MOV R10, RZ, RZ, -R10 ;  /* 0x000000ffff0a7224 */ /* 0x000fe200078e0a0a */
[----:B------:R-:W-:Y:S01]  /*15c0*/  STL [R1+0x560], R74 ;  /* 0x0005604a01007387 */ /* 0x000fe20000100800 */
[C---:B------:R-:W-:Y:S02]  /*15d0*/  IMAD R67, R2.reuse, R8, R67 ;  /* 0x0000000802437224 */ /* 0x040fe400078e0243 */
[----:B------:R-:W-:Y:S01]  /*15e0*/  IMAD R65, R2, R10, R65 ;  /* 0x0000000a02417224 */ /* 0x000fe200078e0241 */
[----:B------:R-:W-:Y:S01]  /*15f0*/  STL [R1+0x55c], R72 ;  /* 0x00055c4801007387 */ /* 0x000fe20000100800 */
[----:B------:R-:W-:-:S03]  /*1600*/  IMAD.HI.U32 R8, R3, R71, RZ ;  /* 0x0000004703087227 */ /* 0x000fc600078e00ff */
[----:B------:R-:W-:Y:S01]  /*1610*/  STL [R1+0x558], R70 ;  /* 0x0005584601007387 */ /* 0x000fe20000100800 */
[----:B------:R-:W-:-:S03]  /*1620*/  IMAD.HI.U32 R10, R3, R69, RZ ;  /* 0x00000045030a7227 */ /* 0x000fc600078e00ff */
[----:B------:R-:W-:Y:S01]  /*1630*/  STL [R1+0x554], R68 ;  /* 0x0005544401007387 */ /* 0x000fe20000100800 */
[C---:B------:R-:W-:Y:S02]  /*1640*/  IMAD R63, R2.reuse, R12, R63 ;  /* 0x0000000c023f7224 */ /* 0x040fe400078e023f */
[----:B------:R-:W-:Y:S01]  /*1650*/  IMAD.MOV R12, RZ, RZ, -R8 ;  /* 0x000000ffff0c7224 */ /* 0x000fe200078e0a08 */
[----:B------:R-:W-:Y:S01]  /*1660*/  STL [R1+0x550], R66 ;  /* 0x0005504201007387 */ /* 0x000fe20000100800 */
[----:B------:R-:W-:Y:S02]  /*1670*/  IMAD.MOV R10, RZ, RZ, -R10 ;  /* 0x000000ffff0a7224 */ /* 0x000fe400078e0a0a */
[----:B------:R-:W-:Y:S01]  /*1680*/  IMAD.HI.U32 R8, R3, R73, RZ ;  /* 0x0000004903087227 */ /* 0x000fe200078e00ff */
[----:B------:R-:W-:Y:S03]  /*1690*/  STL [R1+0x54c], R64 ;  /* 0x00054c4001007387 */ /* 0x000fe60000100800 */
[C---:B------:R-:W-:Y:S01]  /*16a0*/  IMAD R71, R2.reuse, R12, R71 ;  /* 0x0000000c02477224 */ /* 0x040fe200078e0247 */
[----:B------:R-:W-:Y:S01]  /*16b0*/  STL [R1+0x548], R62 ;  /* 0x0005483e01007387 */ /* 0x000fe20000100800 */
[----:B------:R-:W-:-:S02]  /*16c0*/  IMAD R69, R2, R10, R69 ;  /* 0x0000000a02457224 */ /* 0x000fc400078e0245 */
[----:B------:R-:W-:Y:S01]  /*16d0*/  IMAD.MOV R12, RZ, RZ, -R8 ;  /* 0x000000ffff0c7224 */ /* 0x000fe200078e0a08 */
[----:B------:R-:W-:Y:S01]  /*16e0*/  STL [R1+0x544], R60 ;  /* 0x0005443c01007387 */ /* 0x000fe20000100800 */
[----:B------:R-:W-:-:S03]  /*16f0*/  IMAD.HI.U32 R10, R3, R75, RZ ;  /* 0x0000004b030a7227 */ /* 0x000fc600078e00ff */
[----:B------:R-:W-:Y:S01]  /*1700*/  STL [R1+0x540], R58 ;  /* 0x0005403a01007387 */ /* 0x000fe20000100800 */
[----:B------:R-:W-:-:S03]  /*1710*/  IMAD.HI.U32 R8, R3, R77, RZ ;  /* 0x0000004d03087227 */ /* 0x000fc600078e00ff */
[----:B------:R-:W-:Y:S01]  /*1720*/  STL [R1+0x53c], R56 ;  /* 0x00053c3801007387 */ /* 0x000fe20000100800 */
[----:B------:R-:W-:Y:S02]  /*1730*/  IMAD.MOV R10, RZ, RZ, -R10 ;  /* 0x000000ffff0a7224 */ /* 0x000fe400078e0a0a */
        /* <DEDUP_REMOVED lines=18> */
[C---:B------:R-:W-:Y:S01]  /*1860*/  IMAD.HI.U32 R10, R3.reuse, R83, RZ ;  /* 0x00000053030a7227 */ /* 0x040fe200078e00ff */
[----:B------:R-:W-:Y:S03]  /*1870*/  STL [R1+0x51c], R40 ;  /* 0x00051c2801007387 */ /* 0x000fe60000100800 */
[----:B------:R-:W-:Y:S01]  /*1880*/  IMAD.MOV R12, RZ, RZ, -R8 ;  /* 0x000000ffff0c7224 */ /* 0x000fe200078e0a08 */
[----:B------:R-:W-:Y:S01]  /*1890*/  STL [R1+0x518], R38 ;  /* 0x0005182601007387 */ /* 0x000fe20000100800 */
[----:B------:R-:W-:-:S03]  /*18a0*/  IMAD.HI.U32 R8, R3, R87, RZ ;  /* 0x0000005703087227 */ /* 0x000fc600078e00ff */
[----:B------:R-:W-:Y:S01]  /*18b0*/  STL [R1+0x514], R36 ;  /* 0x0005142401007387 */ /* 0x000fe20000100800 */
[----:B------:R-:W-:Y:S02]  /*18c0*/  IMAD.MOV R10, RZ, RZ, -R10 ;  /* 0x000000ffff0a7224 */ /* 0x000fe400078e0a0a */
[----:B------:R-:W-:Y:S01]  /*18d0*/  IMAD.MOV R8, RZ, RZ, -R8 ;  /* 0x000000ffff087224 */ /* 0x000fe200078e0a08 */
[----:B------:R-:W-:Y:S01]  /*18e0*/  STL [R1+0x510], R34 ;  /* 0x0005102201007387 */ /* 0x000fe20000100800 */
[C---:B------:R-:W-:Y:S02]  /*18f0*/  IMAD R83, R2.reuse, R10, R83 ;  /* 0x0000000a02537224 */ /* 0x040fe400078e0253 */
[C---:B------:R-:W-:Y:S01]  /*1900*/  IMAD.HI.U32 R10, R3.reuse, R89, RZ ;  /* 0x00000059030a7227 */ /* 0x040fe200078e00ff */
[----:B------:R-:W-:Y:S03]  /*1910*/  STL [R1+0x50c], R32 ;  /* 0x00050c2001007387 */ /* 0x000fe60000100800 */
[----:B------:R-:W-:Y:S01]  /*1920*/  IMAD R87, R2, R8, R87 ;  /* 0x0000000802577224 */ /* 0x000fe200078e0257 */
[----:B------:R-:W-:Y:S01]  /*1930*/  STL [R1+0x508], R30 ;  /* 0x0005081e01007387 */ /* 0x000fe20000100800 */
[----:B------:R-:W-:-:S03]  /*1940*/  IMAD.HI.U32 R8, R3, R91, RZ ;  /* 0x0000005b03087227 */ /* 0x000fc600078e00ff */
[----:B------:R-:W-:Y:S01]  /*1950*/  STL [R1+0x504], R28 ;  /* 0x0005041c01007387 */ /* 0x000fe20000100800 */
[C---:B------:R-:W-:Y:S02]  /*1960*/  IMAD R85, R2.reuse, R12, R85 ;  /* 0x0000000c02557224 */ /* 0x040fe400078e0255 */
[----:B------:R-:W-:Y:S01]  /*1970*/  IMAD.MOV R10, RZ, RZ, -R10 ;  /* 0x000000ffff0a7224 */ /* 0x000fe200078e0a0a */
[----:B------:R-:W-:Y:S01]  /*1980*/  STL [R1+0x500], R26 ;  /* 0x0005001a01007387 */ /* 0x000fe20000100800 */
[----:B------:R-:W-:Y:S02]  /*1990*/  IMAD.MOV R12, RZ, RZ, -R8 ;  /* 0x000000ffff0c7224 */ /* 0x000fe400078e0a08 */
[C---:B------:R-:W-:Y:S01]  /*19a0*/  IMAD.HI.U32 R8, R3.reuse, R93, RZ ;  /* 0x0000005d03087227 */ /* 0x040fe200078e00ff */
[----:B------:R-:W-:Y:S03]  /*19b0*/  STL [R1+0x4fc], R24 ;  /* 0x0004fc1801007387 */ /* 0x000fe60000100800 */
[----:B------:R-:W-:Y:S01]  /*19c0*/  IMAD R89, R2, R10, R89 ;  /* 0x0000000a02597224 */ /* 0x000fe200078e0259 */
[----:B------:R-:W-:Y:S01]  /*19d0*/  STL [R1+0x4e8], R16 ;  /* 0x0004e81001007387 */ /* 0x000fe20000100800 */
[----:B------:R-:W-:-:S03]  /*19e0*/  IMAD.HI.U32 R10, R3, R95, RZ ;  /* 0x0000005f030a7227 */ /* 0x000fc600078e00ff */
[----:B------:R-:W-:Y:S01]  /*19f0*/  STL [R1+0x4f8], R22 ;  /* 0x0004f81601007387 */ /* 0x000fe20000100800 */
[----:B------:R-:W-:Y:S02]  /*1a00*/  IMAD R91, R2, R12, R91 ;  /* 0x0000000c025b7224 */ /* 0x000fe400078e025b */
[----:B------:R-:W-:Y:S01]  /*1a10*/  IMAD.MOV R12, RZ, RZ, -R8 ;  /* 0x000000ffff0c7224 */ /* 0x000fe200078e0a08 */
[----:B------:R-:W-:Y:S01]  /*1a20*/  STL [R1+0x4f4], R20 ;  /* 0x0004f41401007387 */ /* 0x000fe20000100800 */
[----:B------:R-:W-:-:S03]  /*1a30*/  IMAD.HI.U32 R8, R3, R97, RZ ;  /* 0x0000006103087227 */ /* 0x000fc600078e00ff */
[----:B------:R-:W-:Y:S01]  /*1a40*/  STL [R1+0x4f0], R18 ;  /* 0x0004f01201007387 */ /* 0x000fe20000100800 */
[----:B------:R-:W-:Y:S02]  /*1a50*/  IMAD.MOV R10, RZ, RZ, -R10 ;  /* 0x000000ffff0a7224 */ /* 0x000fe400078e0a0a */
[----:B------:R-:W-:Y:S02]  /*1a60*/  IMAD.MOV R8, RZ, RZ, -R8 ;  /* 0x000000ffff087224 */ /* 0x000fe400078e0a08 */
[----:B------:R-:W-:Y:S02]  /*1a70*/  IMAD R95, R2, R10, R95 ;  /* 0x0000000a025f7224 */ /* 0x000fe400078e025f */
[----:B------:R-:W-:-:S04]  /*1a80*/  IMAD.HI.U32 R10, R3, R99, RZ ;  /* 0x00000063030a7227 */ /* 0x000fc800078e00ff */
[----:B------:R-:W-:Y:S02]  /*1a90*/  IMAD R97, R2, R8, R97 ;  /* 0x0000000802617224 */ /* 0x000fe400078e0261 */
[----:B------:R-:W-:-:S04]  /*1aa0*/  IMAD.HI.U32 R8, R3, R101, RZ ;  /* 0x0000006503087227 */ /* 0x000fc800078e00ff */
[----:B------:R-:W-:Y:S02]  /*1ab0*/  IMAD.MOV R10, RZ, RZ, -R10 ;  /* 0x000000ffff0a7224 */ /* 0x000fe400078e0a0a */
[----:B------:R-:W-:Y:S02]  /*1ac0*/  IMAD R93, R2, R12, R93 ;  /* 0x0000000c025d7224 */ /* 0x000fe400078e025d */
[----:B------:R-:W-:Y:S02]  /*1ad0*/  IMAD.MOV R12, RZ, RZ, -R8 ;  /* 0x000000ffff0c7224 */ /* 0x000fe400078e0a08 */
[----:B------:R-:W-:-:S04]  /*1ae0*/  IMAD.HI.U32 R8, R3, R103, RZ ;  /* 0x0000006703087227 */ /* 0x000fc800078e00ff */
[----:B------:R-:W-:Y:S02]  /*1af0*/  IMAD R99, R2, R10, R99 ;  /* 0x0000000a02637224 */ /* 0x000fe400078e0263 */
[----:B------:R-:W-:-:S04]  /*1b00*/  IMAD.HI.U32 R10, R3, R105, RZ ;  /* 0x00000069030a7227 */ /* 0x000fc800078e00ff */
[----:B------:R-:W-:Y:S02]  /*1b10*/  IMAD R101, R2, R12, R101 ;  /* 0x0000000c02657224 */ /* 0x000fe400078e0265 */
[----:B------:R-:W-:Y:S02]  /*1b20*/  IMAD.MOV R12, RZ, RZ, -R8 ;  /* 0x000000ffff0c7224 */ /* 0x000fe400078e0a08 */
[----:B------:R-:W-:-:S04]  /*1b30*/  IMAD.HI.U32 R8, R3, R107, RZ ;  /* 0x0000006b03087227 */ /* 0x000fc800078e00ff */
[----:B------:R-:W-:Y:S02]  /*1b40*/  IMAD.MOV R10, RZ, RZ, -R10 ;  /* 0x000000ffff0a7224 */ /* 0x000fe400078e0a0a */
[----:B------:R-:W-:Y:S02]  /*1b50*/  IMAD.MOV R8, RZ, RZ, -R8 ;  /* 0x000000ffff087224 */ /* 0x000fe400078e0a08 */
[----:B------:R-:W-:Y:S02]  /*1b60*/  IMAD R105, R2, R10, R105 ;  /* 0x0000000a02697224 */ /* 0x000fe400078e0269 */
[----:B------:R-:W-:-:S04]  /*1b70*/  IMAD.HI.U32 R10, R3, R109, RZ ;  /* 0x0000006d030a7227 */ /* 0x000fc800078e00ff */
[----:B------:R-:W-:Y:S02]  /*1b80*/  IMAD R107, R2, R8, R107 ;  /* 0x00000008026b7224 */ /* 0x000fe400078e026b */
[----:B------:R-:W-:-:S04]  /*1b90*/  IMAD.HI.U32 R8, R3, R111, RZ ;  /* 0x0000006f03087227 */ /* 0x000fc800078e00ff */
[----:B------:R-:W-:Y:S02]  /*1ba0*/  IMAD.MOV R10, RZ, RZ, -R10 ;  /* 0x000000ffff0a7224 */ /* 0x000fe400078e0a0a */
[C---:B------:R-:W-:Y:S02]  /*1bb0*/  IMAD R103, R2.reuse, R12, R103 ;  /* 0x0000000c02677224 */ /* 0x040fe400078e0267 */
[----:B------:R-:W-:Y:S02]  /*1bc0*/  IMAD.MOV R12, RZ, RZ, -R8 ;  /* 0x000000ffff0c7224 */ /* 0x000fe400078e0a08 */
[----:B------:R-:W-:Y:S02]  /*1bd0*/  IMAD R109, R2, R10, R109 ;  /* 0x0000000a026d7224 */ /* 0x000fe400078e026d */
[----:B------:R-:W-:-:S04]  /*1be0*/  IMAD.HI.U32 R8, R3, R113, RZ ;  /* 0x0000007103087227 */ /* 0x000fc800078e00ff */
[----:B------:R-:W-:-:S04]  /*1bf0*/  IMAD.HI.U32 R10, R3, R115, RZ ;  /* 0x00000073030a7227 */ /* 0x000fc800078e00ff */
[----:B------:R-:W-:Y:S02]  /*1c00*/  IMAD R111, R2, R12, R111 ;  /* 0x0000000c026f7224 */ /* 0x000fe400078e026f */
[----:B------:R-:W-:Y:S02]  /*1c10*/  IMAD.MOV R12, RZ, RZ, -R8 ;  /* 0x000000ffff0c7224 */ /* 0x000fe400078e0a08 */
[----:B------:R-:W-:Y:S02]  /*1c20*/  IMAD.MOV R10, RZ, RZ, -R10 ;  /* 0x000000ffff0a7224 */ /* 0x000fe400078e0a0a */
[----:B------:R-:W-:-:S04]  /*1c30*/  IMAD.HI.U32 R8, R3, R117, RZ ;  /* 0x0000007503087227 */ /* 0x000fc800078e00ff */
[----:B------:R-:W-:Y:S02]  /*1c40*/  IMAD R115, R2, R10, R115 ;  /* 0x0000000a02737224 */ /* 0x000fe400078e0273 */
[----:B------:R-:W-:Y:S02]  /*1c50*/  IMAD.MOV R8, RZ, RZ, -R8 ;  /* 0x000000ffff087224 */ /* 0x000fe400078e0a08 */
[----:B------:R-:W-:-:S04]  /*1c60*/  IMAD.HI.U32 R10, R3, R119, RZ ;  /* 0x00000077030a7227 */ /* 0x000fc800078e00ff */
[----:B------:R-:W-:Y:S02]  /*1c70*/  IMAD R117, R2, R8, R117 ;  /* 0x0000000802757224 */ /* 0x000fe400078e0275 */
[----:B------:R-:W-:Y:S02]  /*1c80*/  IMAD.MOV R10, RZ, RZ, -R10 ;  /* 0x000000ffff0a7224 */ /* 0x000fe400078e0a0a */
[----:B------:R-:W-:-:S04]  /*1c90*/  IMAD.HI.U32 R8, R3, R121, RZ ;  /* 0x0000007903087227 */ /* 0x000fc800078e00ff */
[C---:B------:R-:W-:Y:S02]  /*1ca0*/  IMAD R113, R2.reuse, R12, R113 ;  /* 0x0000000c02717224 */ /* 0x040fe400078e0271 */
[----:B------:R-:W-:Y:S02]  /*1cb0*/  IMAD R119, R2, R10, R119 ;  /* 0x0000000a02777224 */ /* 0x000fe400078e0277 */
[----:B------:R-:W-:Y:S02]  /*1cc0*/  IMAD.MOV R12, RZ, RZ, -R8 ;  /* 0x000000ffff0c7224 */ /* 0x000fe400078e0a08 */
[----:B------:R-:W-:-:S04]  /*1cd0*/  IMAD.HI.U32 R10, R3, R133, RZ ;  /* 0x00000085030a7227 */ /* 0x000fc800078e00ff */
[C---:B------:R-:W-:Y:S02]  /*1ce0*/  IMAD R121, R2.reuse, R12, R121 ;  /* 0x0000000c02797224 */ /* 0x040fe400078e0279 */
[----:B------:R-:W-:Y:S02]  /*1cf0*/  IMAD.MOV R12, RZ, RZ, -R10 ;  /* 0x000000ffff0c7224 */ /* 0x000fe400078e0a0a */
[----:B------:R-:W-:Y:S02]  /*1d00*/  @!P1 IMAD.IADD R7, R7, 0x1, -R2 ;  /* 0x0000000107079824 */ /* 0x000fe400078e0a02 */
[C---:B------:R-:W-:Y:S02]  /*1d10*/  IMAD R133, R2.reuse, R12, R133 ;  /* 0x0000000c02857224 */ /* 0x040fe400078e0285 */
[----:B------:R-:W-:Y:S01]  /*1d20*/  IMAD.HI.U32 R8, R3, R123, RZ ;  /* 0x0000007b03087227 */ /* 0x000fe200078e00ff */
[C---:B------:R-:W-:Y:S02]  /*1d30*/  ISETP.GT.U32.AND P1, PT, R2.reuse, R7, PT ;  /* 0x000000070200720c */ /* 0x040fe40003f24070 */
[----:B------:R-:W-:Y:S01]  /*1d40*/  ISETP.GT.U32.AND P4, PT, R2, R133, PT ;  /* 0x000000850200720c */ /* 0x000fe20003f84070 */
[----:B------:R-:W-:-:S02]  /*1d50*/  IMAD.MOV R10, RZ, RZ, -R8 ;  /* 0x000000ffff0a7224 */ /* 0x000fc400078e0a08 */
[----:B------:R-:W-:-:S04]  /*1d60*/  IMAD.HI.U32 R8, R3, R125, RZ ;  /* 0x0000007d03087227 */ /* 0x000fc800078e00ff */
[--C-:B------:R-:W-:Y:S01]  /*1d70*/  @!P3 IMAD.IADD R9, R9, 0x1, -R2.reuse ;  /* 0x000000010909b824 */ /* 0x100fe200078e0a02 */
[C---:B------:R-:W-:Y:S01]  /*1d80*/  ISETP.GT.U32.AND P3, PT, R2.reuse, R21, PT ;  /* 0x000000150200720c */ /* 0x040fe20003f64070 */
[--C-:B------:R-:W-:Y:S01]  /*1d90*/  @!P0 IMAD.IADD R11, R11, 0x1, -R2.reuse ;  /* 0x000000010b0b8824 */ /* 0x100fe200078e0a02 */
[C---:B------:R-:W-:Y:S01]  /*1da0*/  ISETP.GT.U32.AND P0, PT, R2.reuse, R23, PT ;  /* 0x000000170200720c */ /* 0x040fe20003f04070 */
[C---:B------:R-:W-:Y:S02]  /*1db0*/  IMAD R123, R2.reuse, R10, R123 ;  /* 0x0000000a027b7224 */ /* 0x040fe400078e027b */
[----:B------:R-:W-:Y:S01]  /*1dc0*/  @!P4 IMAD.IADD R133, R133, 0x1, -R2 ;  /* 0x000000018585c824 */ /* 0x000fe200078e0a02 */
[----:B------:R-:W-:Y:S01]  /*1dd0*/  ISETP.GT.U32.AND P4, PT, R2, R19, PT ;  /* 0x000000130200720c */ /* 0x000fe20003f84070 */
[----:B------:R-:W-:-:S04]  /*1de0*/  IMAD.HI.U32 R10, R3, R127, RZ ;  /* 0x0000007f030a7227 */ /* 0x000fc800078e00ff */
[----:B------:R-:W-:Y:S02]  /*1df0*/  IMAD.MOV R8, RZ, RZ, -R8 ;  /* 0x000000ffff087224 */ /* 0x000fe400078e0a08 */
[--C-:B------:R-:W-:Y:S01]  /*1e00*/  @!P5 IMAD.IADD R13, R13, 0x1, -R2.reuse ;  /* 0x000000010d0dd824 */ /* 0x100fe200078e0a02 */
[----:B------:R-:W-:Y:S01]  /*1e10*/  ISETP.GT.U32.AND P5, PT, R2, R9, PT ;  /* 0x000000090200720c */ /* 0x000fe20003fa4070 */
[----:B------:R-:W-:Y:S01]  /*1e20*/  @!P1 IMAD.IADD R7, R7, 0x1, -R2 ;  /* 0x0000000107079824 */ /* 0x000fe200078e0a02 */
[----:B------:R-:W-:Y:S01]  /*1e30*/  ISETP.GE.AND P1, PT, R0, RZ, PT ;  /* 0x000000ff0000720c */ /* 0x000fe20003f26270 */
[----:B------:R-:W-:Y:S02]  /*1e40*/  IMAD.MOV R10, RZ, RZ, -R10 ;  /* 0x000000ffff0a7224 */ /* 0x000fe400078e0a0a */
[----:B------:R-:W-:Y:S02]  /*1e50*/  IMAD R125, R2, R8, R125 ;  /* 0x00000008027d7224 */ /* 0x000fe400078e027d */
[----:B------:R-:W-:Y:S01]  /*1e60*/  @!P4 IMAD.IADD R19, R19, 0x1, -R2 ;  /* 0x000000011313c824 */ /* 0x000fe200078e0a02 */
[----:B------:R-:W-:Y:S01]  /*1e70*/  ISETP.GE.AND P4, PT, R134, RZ, PT ;  /* 0x000000ff8600720c */ /* 0x000fe20003f86270 */
[----:B------:R-:W-:-:S04]  /*1e80*/  IMAD.HI.U32 R8, R3, R129, RZ ;  /* 0x0000008103087227 */ /* 0x000fc800078e00ff */
[C---:B------:R-:W-:Y:S02]  /*1e90*/  IMAD R127, R2.reuse, R10, R127 ;  /* 0x0000000a027f7224 */ /* 0x040fe400078e027f */
[----:B------:R-:W-:Y:S02]  /*1ea0*/  IMAD.MOV R10, RZ, RZ, -R8 ;  /* 0x000000ffff0a7224 */ /* 0x000fe400078e0a08 */
[--C-:B------:R-:W-:Y:S01]  /*1eb0*/  @!P2 IMAD.IADD R17, R17, 0x1, -R2.reuse ;  /* 0x000000011111a824 */ /* 0x100fe200078e0a02 */
[C---:B------:R-:W-:Y:S01]  /*1ec0*/  ISETP.GT.U32.AND P2, PT, R2.reuse, R11, PT ;  /* 0x0000000b0200720c */ /* 0x040fe20003f44070 */
[--C-:B------:R-:W-:Y:S01]  /*1ed0*/  @!P0 IMAD.IADD R23, R23, 0x1, -R2.reuse ;  /* 0x0000000117178824 */ /* 0x100fe200078e0a02 */
[----:B------:R-:W-:Y:S01]  /*1ee0*/  ISETP.GT.U32.AND P0, PT, R2, R13, PT ;  /* 0x0000000d0200720c */ /* 0x000fe20003f04070 */
[----:B------:R-:W-:Y:S02]  /*1ef0*/  IMAD.MOV.U32 R8, RZ, RZ, R7 ;  /* 0x000000ffff087224 */ /* 0x000fe400078e0007 */
[--C-:B------:R-:W-:Y:S01]  /*1f00*/  @!P3 IMAD.IADD R21, R21, 0x1, -R2.reuse ;  /* 0x000000011515b824 */ /* 0x100fe200078e0a02 */
[----:B------:R-:W-:Y:S01]  /*1f10*/  ISETP.GE.AND P3, PT, R132, RZ, PT ;  /* 0x000000ff8400720c */ /* 0x000fe20003f66270 */
[----:B------:R-:W-:Y:S01]  /*1f20*/  @!P5 IMAD.IADD R9, R9, 0x1, -R2 ;  /* 0x000000010909d824 */ /* 0x000fe200078e0a02 */
[----:B------:R-:W3:Y:S01]  /*1f30*/  S2R R7, SR_TID.X ;  /* 0x0000000000077919 */ /* 0x000ee20000002100 */
[----:B------:R-:W-:Y:S01]  /*1f40*/  @!P1 IMAD.MOV R8, RZ, RZ, -R8 ;  /* 0x000000ffff089224 */ /* 0x000fe200078e0a08 */
[C---:B------:R-:W-:Y:S01]  /*1f50*/  ISETP.GT.U32.AND P1, PT, R2.reuse, R19, PT ;  /* 0x000000130200720c */ /* 0x040fe20003f24070 */
[--C-:B------:R-:W-:Y:S01]  /*1f60*/  @!P6 IMAD.IADD R15, R15, 0x1, -R2.reuse ;  /* 0x000000010f0fe824 */ /* 0x100fe200078e0a02 */
[C---:B------:R-:W-:Y:S01]  /*1f70*/  ISETP.GT.U32.AND P6, PT, R2.reuse, R133, PT ;  /* 0x000000850200720c */ /* 0x040fe20003fc4070 */
[----:B------:R-:W-:Y:S01]  /*1f80*/  @!P4 IMAD.MOV R9, RZ, RZ, -R9 ;  /* 0x000000ffff09c224 */ /* 0x000fe200078e0a09 */
[C---:B------:R-:W-:Y:S01]  /*1f90*/  ISETP.GT.U32.AND P4, PT, R2.reuse, R21, PT ;  /* 0x000000150200720c */ /* 0x040fe20003f84070 */
[--C-:B------:R-:W-:Y:S01]  /*1fa0*/  @!P2 IMAD.IADD R11, R11, 0x1, -R2.reuse ;  /* 0x000000010b0ba824 */ /* 0x100fe200078e0a02 */
[C---:B------:R-:W-:Y:S01]  /*1fb0*/  ISETP.GT.U32.AND P5, PT, R2.reuse, R15, PT ;  /* 0x0000000f0200720c */ /* 0x040fe20003fa4070 */
[--C-:B------:R-:W-:Y:S01]  /*1fc0*/  @!P0 IMAD.IADD R13, R13, 0x1, -R2.reuse ;  /* 0x000000010d0d8824 */ /* 0x100fe200078e0a02 */
[C---:B------:R-:W-:Y:S01]  /*1fd0*/  ISETP.GT.U32.AND P0, PT, R2.reuse, R27, PT ;  /* 0x0000001b0200720c */ /* 0x040fe20003f04070 */
[----:B------:R-:W-:Y:S01]  /*1fe0*/  @!P3 IMAD.MOV R11, RZ, RZ, -R11 ;  /* 0x000000ffff0bb224 */ /* 0x000fe200078e0a0b */
[C---:B------:R-:W-:Y:S01]  /*1ff0*/  ISETP.GT.U32.AND P2, PT, R2.reuse, R17, PT ;  /* 0x000000110200720c */ /* 0x040fe20003f44070 */
[C---:B------:R-:W-:Y:S01]  /*2000*/  IMAD R129, R2.reuse, R10, R129 ;  /* 0x0000000a02817224 */ /* 0x040fe200078e0281 */
[C---:B------:R-:W-:Y:S01]  /*2010*/  ISETP.GT.U32.AND P3, PT, R2.reuse, R25, PT ;  /* 0x000000190200720c */ /* 0x040fe20003f64070 */
[--C-:B------:R-:W-:Y:S01]  /*2020*/  @!P1 IMAD.IADD R19, R19, 0x1, -R2.reuse ;  /* 0x0000000113139824 */ /* 0x100fe200078e0a02 */
[C---:B------:R-:W-:Y:S01]  /*2030*/  ISETP.GT.U32.AND P1, PT, R2.reuse, R33, PT ;  /* 0x000000210200720c */ /* 0x040fe20003f24070 */
[--C-:B------:R-:W-:Y:S01]  /*2040*/  @!P6 IMAD.IADD R133, R133, 0x1, -R2.reuse ;  /* 0x000000018585e824 */ /* 0x100fe200078e0a02 */
[C---:B------:R-:W-:Y:S01]  /*2050*/  ISETP.GT.U32.AND P6, PT, R2.reuse, R23, PT ;  /* 0x000000170200720c */ /* 0x040fe20003fc4070 */
[--C-:B------:R-:W-:Y:S01]  /*2060*/  @!P4 IMAD.IADD R21, R21, 0x1, -R2.reuse ;  /* 0x000000011515c824 */ /* 0x100fe200078e0a02 */
[C---:B------:R-:W-:Y:S01]  /*2070*/  ISETP.GT.U32.AND P4, PT, R2.reuse, R35, PT ;  /* 0x000000230200720c */ /* 0x040fe20003f84070 */
[--C-:B------:R-:W-:Y:S01]  /*2080*/  @!P5 IMAD.IADD R15, R15, 0x1, -R2.reuse ;  /* 0x000000010f0fd824 */ /* 0x100fe200078e0a02 */
[----:B------:R-:W-:Y:S01]  /*2090*/  ISETP.GT.U32.AND P5, PT, R2, R29, PT ;  /* 0x0000001d0200720c */ /* 0x000fe20003fa4070 */
[--C-:B------:R-:W-:Y:S01]  /*20a0*/  @!P0 IMAD.IADD R27, R27, 0x1, -R2.reuse ;  /* 0x000000011b1b8824 */ /* 0x100fe200078e0a02 */
[----:B------:R-:W-:Y:S01]  /*20b0*/  ISETP.GE.AND P0, PT, R128, RZ, PT ;  /* 0x000000ff8000720c */ /* 0x000fe20003f06270 */
[--C-:B------:R-:W-:Y:S01]  /*20c0*/  @!P2 IMAD.IADD R17, R17, 0x1, -R2.reuse ;  /* 0x000000011111a824 */ /* 0x100fe200078e0a02 */
[----:B------:R-:W-:Y:S01]  /*20d0*/  ISETP.GT.U32.AND P2, PT, R2, R31, PT ;  /* 0x0000001f0200720c */ /* 0x000fe20003f44070 */
[--C-:B------:R-:W-:Y:S01]  /*20e0*/  @!P3 IMAD.IADD R25, R25, 0x1, -R2.reuse ;  /* 0x000000011919b824 */ /* 0x100fe200078e0a02 */
[----:B------:R-:W-:Y:S01]  /*20f0*/  ISETP.GE.AND P3, PT, R130, RZ, PT ;  /* 0x000000ff8200720c */ /* 0x000fe20003f66270 */
[--C-:B------:R-:W-:Y:S01]  /*2100*/  @!P1 IMAD.IADD R33, R33, 0x1, -R2.reuse ;  /* 0x0000000121219824 */ /* 0x100fe200078e0a02 */
[----:B------:R-:W-:Y:S01]  /*2110*/  ISETP.GE.AND P1, PT, R14, RZ, PT ;  /* 0x000000ff0e00720c */ /* 0x000fe20003f26270 */
[--C-:B------:R-:W-:Y:S01]  /*2120*/  @!P6 IMAD.IADD R23, R23, 0x1, -R2.reuse ;  /* 0x000000011717e824 */ /* 0x100fe200078e0a02 */
[----:B------:R-:W-:Y:S01]  /*2130*/  ISETP.GE.AND P6, PT, R131, RZ, PT ;  /* 0x000000ff8300720c */ /* 0x000fe20003fc6270 */
[--C-:B------:R-:W-:Y:S01]  /*2140*/  @!P4 IMAD.IADD R35, R35, 0x1, -R2.reuse ;  /* 0x000000012323c824 */ /* 0x100fe200078e0a02 */
[----:B------:R-:W-:Y:S01]  /*2150*/  ISETP.GT.U32.AND P4, PT, R2, R25, PT ;  /* 0x000000190200720c */ /* 0x000fe20003f84070 */
[--C-:B------:R-:W-:Y:S01]  /*2160*/  @!P5 IMAD.IADD R29, R29, 0x1, -R2.reuse ;  /* 0x000000011d1dd824 */ /* 0x100fe200078e0a02 */
[----:B------:R-:W-:Y:S01]  /*2170*/  ISETP.GE.AND P5, PT, R126, RZ, PT ;  /* 0x000000ff7e00720c */ /* 0x000fe20003fa6270 */
[----:B------:R-:W-:Y:S01]  /*2180*/  @!P0 IMAD.MOV R17, RZ, RZ, -R17 ;  /* 0x000000ffff118224 */ /* 0x000fe200078e0a11 */
[----:B-1----:R-:W-:Y:S01]  /*2190*/  IADD3 R14, R0, 0x3e, RZ ;  /* 0x0000003e000e7810 */ /* 0x002fe20007ffe0ff */
[--C-:B------:R-:W-:Y:S01]  /*21a0*/  @!P2 IMAD.IADD R31, R31, 0x1, -R2.reuse ;  /* 0x000000011f1fa824 */ /* 0x100fe200078e0a02 */
[----:B------:R-:W-:Y:S01]  /*21b0*/  ISETP.GT.U32.AND P0, PT, R2, R29, PT ;  /* 0x0000001d0200720c */ /* 0x000fe20003f04070 */
[----:B------:R-:W-:Y:S01]  /*21c0*/  @!P3 IMAD.MOV R15, RZ, RZ, -R15 ;  /* 0x000000ffff0fb224 */ /* 0x000fe200078e0a0f */
[----:B------:R-:W-:Y:S01]  /*21d0*/  ISETP.GE.AND P2, PT, R124, RZ, PT ;  /* 0x000000ff7c00720c */ /* 0x000fe20003f46270 */
[----:B------:R-:W-:Y:S01]  /*21e0*/  @!P1 IMAD.MOV R23, RZ, RZ, -R23 ;  /* 0x000000ffff179224 */ /* 0x000fe200078e0a17 */
[C---:B------:R-:W-:Y:S01]  /*21f0*/  ISETP.GT.U32.AND P3, PT, R2.reuse, R27, PT ;  /* 0x0000001b0200720c */ /* 0x040fe20003f64070 */
[----:B------:R-:W-:Y:S01]  /*2200*/  @!P6 IMAD.MOV R13, RZ, RZ, -R13 ;  /* 0x000000ffff0de224 */ /* 0x000fe200078e0a0d */
[C---:B------:R-:W-:Y:S01]  /*2210*/  ISETP.GT.U32.AND P1, PT, R2.reuse, R37, PT ;  /* 0x000000250200720c */ /* 0x040fe20003f24070 */
[--C-:B------:R-:W-:Y:S01]  /*2220*/  @!P4 IMAD.IADD R25, R25, 0x1, -R2.reuse ;  /* 0x000000011919c824 */ /* 0x100fe200078e0a02 */
[C---:B------:R-:W-:Y:S01]  /*2230*/  ISETP.GT.U32.AND P4, PT, R2.reuse, R39, PT ;  /* 0x000000270200720c */ /* 0x040fe20003f84070 */
[----:B------:R-:W-:Y:S01]  /*2240*/  @!P5 IMAD.MOV R19, RZ, RZ, -R19 ;  /* 0x000000ffff13d224 */ /* 0x000fe200078e0a13 */
[C---:B------:R-:W-:Y:S01]  /*2250*/  ISETP.GT.U32.AND P6, PT, R2.reuse, R31, PT ;  /* 0x0000001f0200720c */ /* 0x040fe20003fc4070 */
[----:B------:R1:W-:Y:S01]  /*2260*/  STL [R1+0x4ec], R14 ;  /* 0x0004ec0e01007387 */ /* 0x0003e20000100800 */
[C---:B------:R-:W-:Y:S01]  /*2270*/  ISETP.GT.U32.AND P5, PT, R2.reuse, R35, PT ;  /* 0x000000230200720c */ /* 0x040fe20003fa4070 */
[--C-:B------:R-:W-:Y:S01]  /*2280*/  @!P0 IMAD.IADD R29, R29, 0x1, -R2.reuse ;  /* 0x000000011d1d8824 */ /* 0x100fe200078e0a02 */
[C---:B------:R-:W-:Y:S01]  /*2290*/  ISETP.GT.U32.AND P0, PT, R2.reuse, R43, PT ;  /* 0x0000002b0200720c */ /* 0x040fe20003f04070 */
[----:B------:R-:W-:Y:S01]  /*22a0*/  @!P2 IMAD.MOV R21, RZ, RZ, -R21 ;  /* 0x000000ffff15a224 */ /* 0x000fe200078e0a15 */
[C---:B------:R-:W-:Y:S01]  /*22b0*/  ISETP.GT.U32.AND P2, PT, R2.reuse, R33, PT ;  /* 0x000000210200720c */ /* 0x040fe20003f44070 */
[--C-:B------:R-:W-:Y:S01]  /*22c0*/  @!P3 IMAD.IADD R27, R27, 0x1, -R2.reuse ;  /* 0x000000011b1bb824 */ /* 0x100fe200078e0a02 */
[----:B------:R-:W-:Y:S01]  /*22d0*/  ISETP.GT.U32.AND P3, PT, R2, R41, PT ;  /* 0x000000290200720c */ /* 0x000fe20003f64070 */
        /* <DEDUP_REMOVED lines=15> */
[C---:B------:R-:W-:Y:S01]  /*23d0*/  ISETP.GT.U32.AND P1, PT, R2.reuse, R39, PT ;  /* 0x000000270200720c */ /* 0x040fe20003f24070 */
[----:B------:R-:W-:Y:S01]  /*23e0*/  @!P4 IMAD.MOV R29, RZ, RZ, -R29 ;  /* 0x000000ffff1dc224 */ /* 0x000fe200078e0a1d */
[----:B------:R-:W-:Y:S01]  /*23f0*/  ISETP.GT.U32.AND P4, PT, R2, R41, PT ;  /* 0x000000290200720c */ /* 0x000fe20003f84070 */
[--C-:B------:R-:W-:Y:S01]  /*2400*/  @!P6 IMAD.IADD R45, R45, 0x1, -R2.reuse ;  /* 0x000000012d2de824 */ /* 0x100fe200078e0a02 */
        /* <DEDUP_REMOVED lines=8> */
[----:B---3--:R-:W-:Y:S01]  /*2490*/  LOP3.LUT R12, R7, 0x7f, RZ, 0xc0, !PT ;  /* 0x0000007f070c7812 */ /* 0x008fe200078ec0ff */
[--C-:B------:R-:W-:Y:S01]  /*24a0*/  @!P1 IMAD.IADD R39, R39, 0x1, -R2.reuse ;  /* 0x0000000127279824 */ /* 0x100fe200078e0a02 */
        /* <DEDUP_REMOVED lines=9> */
[----:B------:R-:W-:Y:S01]  /*2540*/  @!P2 IMAD.IADD R37, R37, 0x1, -R2 ;  /* 0x000000012525a824 */ /* 0x000fe200078e0a02 */
[----:B------:R-:W-:Y:S01]  /*2550*/  ISETP.GT.U32.AND P0, PT, R2, R57, PT ;  /* 0x000000390200720c */ /* 0x000fe20003f04070 */
[----:B------:R-:W-:Y:S01]  /*2560*/  IMAD R212, R6, 0x80, R12 ;  /* 0x0000008006d47824 */ /* 0x000fe200078e020c */
[----:B------:R-:W-:Y:S01]  /*2570*/  ISETP.GE.AND P2, PT, R110, RZ, PT ;  /* 0x000000ff6e00720c */ /* 0x000fe20003f46270 */
        /* <DEDUP_REMOVED lines=12> */
[----:B------:R-:W-:Y:S01]  /*2640*/  @!P2 IMAD.MOV R37, RZ, RZ, -R37 ;  /* 0x000000ffff25a224 */ /* 0x000fe200078e0a25 */
[C---:B------:R-:W-:Y:S01]  /*2650*/  ISETP.GT.U32.AND P2, PT, R2.reuse, R47, PT ;  /* 0x0000002f0200720c */ /* 0x040fe20003f44070 */
[----:B------:R-:W-:Y:S01]  /*2660*/  @!P1 IMAD.MOV R41, RZ, RZ, -R41 ;  /* 0x000000ffff299224 */ /* 0x000fe200078e0a29 */
[C---:B------:R-:W-:Y:S01]  /*2670*/  ISETP.GT.U32.AND P1, PT, R2.reuse, R53, PT ;  /* 0x000000350200720c */ /* 0x040fe20003f24070 */
[----:B------:R-:W-:Y:S01]  /*2680*/  @!P4 IMAD.MOV R43, RZ, RZ, -R43 ;  /* 0x000000ffff2bc224 */ /* 0x000fe200078e0a2b */
[C---:B------:R-:W-:Y:S01]  /*2690*/  ISETP.GT.U32.AND P4, PT, R2.reuse, R55, PT ;  /* 0x000000370200720c */ /* 0x040fe20003f84070 */
[----:B------:R-:W-:Y:S01]  /*26a0*/  @!P3 IMAD.MOV R39, RZ, RZ, -R39 ;  /* 0x000000ffff27b224 */ /* 0x000fe200078e0a27 */
[C---:B------:R-:W-:Y:S01]  /*26b0*/  ISETP.GT.U32.AND P3, PT, R2.reuse, R51, PT ;  /* 0x000000330200720c */ /* 0x040fe20003f64070 */
[--C-:B------:R-:W-:Y:S01]  /*26c0*/  @!P6 IMAD.IADD R59, R59, 0x1, -R2.reuse ;  /* 0x000000013b3be824 */ /* 0x100fe200078e0a02 */
[----:B------:R-:W-:Y:S01]  /*26d0*/  IABS R131, R14 ;  /* 0x0000000e00837213 */ /* 0x000fe20000000000 */
[----:B------:R-:W-:Y:S01]  /*26e0*/  @!P5 IMAD.MOV R45, RZ, RZ, -R45 ;  /* 0x000000ffff2dd224 */ /* 0x000fe200078e0a2d */
[C---:B------:R-:W-:Y:S01]  /*26f0*/  ISETP.GT.U32.AND P5, PT, R2.reuse, R57, PT ;  /* 0x000000390200720c */ /* 0x040fe20003fa4070 */
[----:B------:R-:W-:Y:S01]  /*2700*/  @!P0 IMAD.MOV R49, RZ, RZ, -R49 ;  /* 0x000000ffff318224 */ /* 0x000fe200078e0a31 */
        /* <DEDUP_REMOVED lines=8> */
[C---:B------:R-:W-:Y:S01]  /*2790*/  ISETP.GT.U32.AND P3, PT, R2.reuse, R65, PT ;  /* 0x000000410200720c */ /* 0x040fe20003f64070 */
[----:B------:R-:W-:Y:S01]  /*27a0*/  IMAD.HI.U32 R3, R3, R131, RZ ;  /* 0x0000008303037227 */ /* 0x000fe200078e00ff */
[C---:B------:R-:W-:Y:S01]  /*27b0*/  ISETP.GT.U32.AND P6, PT, R2.reuse, R59, PT ;  /* 0x0000003b0200720c */ /* 0x040fe20003fc4070 */
[----:B------:R-:W-:Y:S01]  /*27c0*/  STL [R1+0x4e4], R212 ;  /* 0x0004e4d401007387 */ /* 0x000fe20000100800 */
[----:B------:R-:W-:Y:S01]  /*27d0*/  IABS R7, R212 ;  /* 0x000000d400077213 */ /* 0x000fe20000000000 */
        /* <DEDUP_REMOVED lines=15> */
[C---:B------:R-:W-:Y:S01]  /*28d0*/  ISETP.GT.U32.AND P5, PT, R2.reuse, R61, PT ;  /* 0x0000003d0200720c */ /* 0x040fe20003fa4070 */
        /* <DEDUP_REMOVED lines=51> */
[----:B------:R-:W-:Y:S01]  /*2c10*/  ISETP.GT.U32.AND P3, PT, R2, R83, PT ;  /* 0x000000530200720c */ /* 0x000fe20003f64070 */
[--C-:B------:R-:W-:Y:S01]  /*2c20*/  @!P6 IMAD.IADD R85, R85, 0x1, -R2.reuse ;  /* 0x000000015555e824 */ /* 0x100fe200078e0a02 */
[----:B------:R-:W-:Y:S01]  /*2c30*/  ISETP.GE.AND P6, PT, R74, RZ, PT ;  /* 0x000000ff4a00720c */ /* 0x000fe20003fc6270 */
        /* <DEDUP_REMOVED lines=9> */
[----:B------:R-:W-:Y:S01]  /*2cd0*/  ISETP.GE.AND P4, PT, R68, RZ, PT ;  /* 0x000000ff4400720c */ /* 0x000fe20003f86270 */
[----:B------:R-:W-:Y:S01]  /*2ce0*/  @!P3 IMAD.IADD R83, R83, 0x1, -R2 ;  /* 0x000000015353b824 */ /* 0x000fe200078e0a02 */
[----:B------:R-:W-:Y:S01]  /*2cf0*/  ISETP.GE.AND P3, PT, R72, RZ, PT ;  /* 0x000000ff4800720c */ /* 0x000fe20003f66270 */
[----:B------:R-:W-:-:S02]  /*2d00*/  @!P6 IMAD.MOV R73, RZ, RZ, -R73 ;  /* 0x000000ffff49e224 */ /* 0x000fc400078e0a49 */
        /* <DEDUP_REMOVED lines=12> */
[----:B------:R-:W-:Y:S01]  /*2dd0*/  IMAD.MOV R3, RZ, RZ, -R3 ;  /* 0x000000ffff037224 */ /* 0x000fe200078e0a03 */
        /* <DEDUP_REMOVED lines=79> */
[----:B------:R-:W-:Y:S01]  /*32d0*/  ISETP.GT.U32.AND P4, PT, R2, R123, PT ;  /* 0x0000007b0200720c */ /* 0x000fe20003f84070 */
[----:B------:R-:W-:Y:S01]  /*32e0*/  @!P3 IMAD.MOV R107, RZ, RZ, -R107 ;  /* 0x000000ffff6bb224 */ /* 0x000fe200078e0a6b */
        /* <DEDUP_REMOVED lines=13> */
[----:B------:R-:W-:Y:S01]  /*33c0*/  @!P3 IMAD.MOV R109, RZ, RZ, -R109 ;  /* 0x000000ffff6db224 */ /* 0x000fe200078e0a6d */
[----:B------:R-:W-:Y:S01]  /*33d0*/  ISETP.GT.U32.AND P3, PT, R2, R121, PT ;  /* 0x000000790200720c */ /* 0x000fe20003f64070 */
[----:B------:R-:W-:-:S02]  /*33e0*/  @!P6 IMAD.IADD R129, R129, 0x1, -R2 ;  /* 0x000000018181e824 */ /* 0x000fc400078e0a02 */
[--C-:B------:R-:W-:Y:S01]  /*33f0*/  @!P5 IMAD.IADD R125, R125, 0x1, -R2.reuse ;  /* 0x000000017d7dd824 */ /* 0x100fe200078e0a02 */
[----:B------:R-:W-:Y:S01]  /*3400*/  ISETP.GE.AND P5, PT, R30, RZ, PT ;  /* 0x000000ff1e00720c */ /* 0x000fe20003fa6270 */
[----:B------:R-:W-:Y:S01]  /*3410*/  @!P0 IMAD.IADD R127, R127, 0x1, -R2 ;  /* 0x000000017f7f8824 */ /* 0x000fe200078e0a02 */
[----:B------:R-:W-:Y:S01]  /*3420*/  ISETP.GE.AND P0, PT, R28, RZ, PT ;  /* 0x000000ff1c00720c */ /* 0x000fe20003f06270 */
[----:B------:R-:W-:Y:S01]  /*3430*/  @!P2 IMAD.MOV R111, RZ, RZ, -R111 ;  /* 0x000000ffff6fa224 */ /* 0x000fe200078e0a6f */
[C---:B------:R-:W-:Y:S01]  /*3440*/  ISETP.GT.U32.AND P2, PT, R2.reuse, R123, PT ;  /* 0x0000007b0200720c */ /* 0x040fe20003f44070 */
[----:B------:R-:W-:Y:S01]  /*3450*/  @!P1 IMAD.MOV R113, RZ, RZ, -R113 ;  /* 0x000000ffff719224 */ /* 0x000fe200078e0a71 */
[C---:B------:R-:W-:Y:S01]  /*3460*/  ISETP.GT.U32.AND P1, PT, R2.reuse, R125, PT ;  /* 0x0000007d0200720c */ /* 0x040fe20003f24070 */
[----:B------:R-:W-:Y:S01]  /*3470*/  @!P4 IMAD.MOV R115, RZ, RZ, -R115 ;  /* 0x000000ffff73c224 */ /* 0x000fe200078e0a73 */
[C---:B------:R-:W-:Y:S01]  /*3480*/  ISETP.GT.U32.AND P4, PT, R2.reuse, R127, PT ;  /* 0x0000007f0200720c */ /* 0x040fe20003f84070 */
[----:B------:R-:W-:Y:S01]  /*3490*/  IMAD.HI.U32 R5, R5, R7, RZ ;  /* 0x0000000705057227 */ /* 0x000fe200078e00ff */
[----:B------:R-:W-:-:S03]  /*34a0*/  ISETP.GT.U32.AND P6, PT, R2, R129, PT ;  /* 0x000000810200720c */ /* 0x000fc60003fc4070 */
[----:B------:R-:W-:Y:S02]  /*34b0*/  IMAD.MOV R5, RZ, RZ, -R5 ;  /* 0x000000ffff057224 */ /* 0x000fe400078e0a05 */
[----:B------:R-:W-:Y:S01]  /*34c0*/  @!P0 IMAD.MOV R119, RZ, RZ, -R119 ;  /* 0x000000ffff778224 */ /* 0x000fe200078e0a77 */
[----:B------:R-:W-:Y:S01]  /*34d0*/  ISETP.GT.U32.AND P0, PT, R2, R131, PT ;  /* 0x000000830200720c */ /* 0x000fe20003f04070 */
[--C-:B------:R-:W-:Y:S01]  /*34e0*/  @!P2 IMAD.IADD R123, R123, 0x1, -R2.reuse ;  /* 0x000000017b7ba824 */ /* 0x100fe200078e0a02 */
[----:B------:R-:W-:Y:S01]  /*34f0*/  ISETP.GE.AND P2, PT, R24, RZ, PT ;  /* 0x000000ff1800720c */ /* 0x000fe20003f46270 */
[----:B------:R-:W-:Y:S02]  /*3500*/  IMAD R7, R4, R5, R7 ;  /* 0x0000000504077224 */ /* 0x000fe400078e0207 */
        /* <DEDUP_REMOVED lines=8> */
[----:B------:R-:W-:-:S02]  /*3590*/  @!P0 IMAD.IADD R131, R131, 0x1, -R2 ;  /* 0x0000000183838824 */ /* 0x000fc400078e0a02 */
[----:B------:R-:W-:Y:S01]  /*35a0*/  @!P2 IMAD.MOV R123, RZ, RZ, -R123 ;  /* 0x000000ffff7ba224 */ /* 0x000fe200078e0a7b */
[----:B------:R-:W-:Y:S01]  /*35b0*/  ISETP.GE.AND P2, PT, R18, RZ, PT ;  /* 0x000000ff1200720c */ /* 0x000fe20003f46270 */
[----:B------:R-:W-:Y:S02]  /*35c0*/  IMAD.MOV.U32 R3, RZ, RZ, c[0x0][0x180] ;  /* 0x00006000ff037624 */ /* 0x000fe400078e00ff */
[----:B------:R-:W-:Y:S01]  /*35d0*/  @!P3 IMAD.MOV R121, RZ, RZ, -R121 ;  /* 0x000000ffff79b224 */ /* 0x000fe200078e0a79 */
[----:B------:R-:W-:Y:S01]  /*35e0*/  ISETP.GT.U32.AND P3, PT, R2, R131, PT ;  /* 0x000000830200720c */ /* 0x000fe20003f64070 */
[----:B------:R-:W-:Y:S01]  /*35f0*/  @!P1 IMAD.MOV R125, RZ, RZ, -R125 ;  /* 0x000000ffff7d9224 */ /* 0x000fe200078e0a7d */
[----:B------:R-:W-:Y:S01]  /*3600*/  ISETP.GE.AND P1, PT, R16, RZ, PT ;  /* 0x000000ff1000720c */ /* 0x000fe20003f26270 */
[----:B------:R-:W-:Y:S01]  /*3610*/  @!P4 IMAD.IADD R7, R7, 0x1, -R4 ;  /* 0x000000010707c824 */ /* 0x000fe200078e0a04 */
[----:B------:R-:W-:Y:S01]  /*3620*/  IADD3 R5, R3, -0x5, RZ ;  /* 0xfffffffb03057810 */ /* 0x000fe20007ffe0ff */
[----:B------:R-:W-:Y:S01]  /*3630*/  @!P6 IMAD.MOV R127, RZ, RZ, -R127 ;  /* 0x000000ffff7fe224 */ /* 0x000fe200078e0a7f */
[----:B------:R-:W-:Y:S01]  /*3640*/  ISETP.GE.AND P6, PT, R14, RZ, PT ;  /* 0x000000ff0e00720c */ /* 0x000fe20003fc6270 */
[----:B------:R-:W-:Y:S01]  /*3650*/  @!P5 IMAD.MOV R117, RZ, RZ, -R117 ;  /* 0x000000ffff75d224 */ /* 0x000fe200078e0a75 */
[----:B------:R-:W-:Y:S01]  /*3660*/  ISETP.GE.U32.AND P0, PT, R5, 0x7fffff7c, PT ;  /* 0x7fffff7c0500780c */ /* 0x000fe20003f06070 */
[----:B------:R-:W-:Y:S01]  /*3670*/  @!P2 IMAD.MOV R129, RZ, RZ, -R129 ;  /* 0x000000ffff81a224 */ /* 0x000fe200078e0a81 */
[----:B------:R-:W-:-:S02]  /*3680*/  ISETP.GT.U32.AND P4, PT, R4, R7, PT ;  /* 0x000000070400720c */ /* 0x000fc40003f84070 */
[----:B------:R-:W-:Y:S01]  /*3690*/  IADD3 R5, R3, -0x9, RZ ;  /* 0xfffffff703057810 */ /* 0x000fe20007ffe0ff */
[----:B------:R-:W-:Y:S01]  /*36a0*/  @!P3 IMAD.IADD R131, R131, 0x1, -R2 ;  /* 0x000000018383b824 */ /* 0x000fe200078e0a02 */
[----:B------:R-:W-:Y:S01]  /*36b0*/  IADD3 R6, R3, -0xd, RZ ;  /* 0xfffffff303067810 */ /* 0x000fe20007ffe0ff */
[----:B------:R-:W-:Y:S01]  /*36c0*/  @!P1 IMAD.MOV R133, RZ, RZ, -R133 ;  /* 0x000000ffff859224 */ /* 0x000fe200078e0a85 */
[----:B------:R-:W-:Y:S02]  /*36d0*/  ISETP.GE.U32.AND P2, PT, R5, 0x7fffff78, PT ;  /* 0x7fffff780500780c */ /* 0x000fe40003f46070 */
[----:B------:R-:W-:Y:S01]  /*36e0*/  ISETP.NE.AND P1, PT, RZ, c[0x0][0x17c], PT ;  /* 0x00005f00ff007a0c */ /* 0x000fe20003f25270 */
[----:B------:R-:W-:Y:S01]  /*36f0*/  @!P6 IMAD.MOV R131, RZ, RZ, -R131 ;  /* 0x000000ffff83e224 */ /* 0x000fe200078e0a83 */
[----:B------:R-:W-:Y:S02]  /*3700*/  LOP3.LUT R5, RZ, c[0x0][0x17c], RZ, 0x33, !PT ;  /* 0x00005f00ff057a12 */ /* 0x000fe400078e33ff */
[----:B------:R-:W-:Y:S01]  /*3710*/  IADD3 R10, R3, -0x1, RZ ;  /* 0xffffffff030a7810 */ /* 0x000fe20007ffe0ff */
[----:B------:R-:W-:Y:S01]  /*3720*/  @!P4 IMAD.IADD R7, R7, 0x1, -R4 ;  /* 0x000000010707c824 */ /* 0x000fe200078e0a04 */
[----:B------:R-:W-:Y:S01]  /*3730*/  ISETP.GE.U32.AND P3, PT, R6, 0x7fffff74, PT ;  /* 0x7fffff740600780c */ /* 0x000fe20003f66070 */
[----:B------:R-:W-:Y:S01]  /*3740*/  IMAD R6, R12, c[0x0][0x18c], RZ ;  /* 0x000063000c067a24 */ /* 0x000fe200078e02ff */
[----:B------:R-:W-:-:S02]  /*3750*/  SEL R8, R5, R8, !P1 ;  /* 0x0000000805087207 */ /* 0x000fc40004800000 */
[----:B------:R-:W-:Y:S02]  /*3760*/  ISETP.GE.U32.AND P5, PT, R10, 0x7fffff80, PT ;  /* 0x7fffff800a00780c */ /* 0x000fe40003fa6070 */
[C---:B------:R-:W-:Y:S02]  /*3770*/  SEL R9, R5.reuse, R9, !P1 ;  /* 0x0000000905097207 */ /* 0x040fe40004800000 */
[C---:B------:R-:W-:Y:S02]  /*3780*/  SEL R135, R5.reuse, R101, !P1 ;  /* 0x0000006505877207 */ /* 0x040fe40004800000 */
[C---:B--2---:R-:W-:Y:S02]  /*3790*/  SEL R98, R5.reuse, R103, !P1 ;  /* 0x0000006705627207 */ /* 0x044fe40004800000 */
[----:B------:R-:W-:Y:S01]  /*37a0*/  SEL R4, R5, R11, !P1 ;  /* 0x0000000b05047207 */ /* 0x000fe20004800000 */
[----:B------:R-:W-:Y:S01]  /*37b0*/  IMAD R11, R9, c[0x0][0x190], RZ ;  /* 0x00006400090b7a24 */ /* 0x000fe200078e02ff */
[----:B------:R-:W-:Y:S01]  /*37c0*/  SEL R10, R5, R13, !P1 ;  /* 0x0000000d050a7207 */ /* 0x000fe20004800000 */
[----:B------:R-:W-:Y:S01]  /*37d0*/  IMAD R135, R135, c[0x0][0x190], RZ ;  /* 0x0000640087877a24 */ /* 0x000fe200078e02ff */
[C---:B------:R-:W-:Y:S01]  /*37e0*/  SEL R12, R5.reuse, R15, !P1 ;  /* 0x0000000f050c7207 */ /* 0x040fe20004800000 */
[----:B------:R-:W-:Y:S01]  /*37f0*/  IMAD R13, R4, c[0x0][0x190], RZ ;  /* 0x00006400040d7a24 */ /* 0x000fe200078e02ff */
[C---:B-1----:R-:W-:Y:S01]  /*3800*/  SEL R14, R5.reuse, R17, !P1 ;  /* 0x00000011050e7207 */ /* 0x042fe20004800000 */
[----:B------:R-:W-:Y:S01]  /*3810*/  IMAD R15, R10, c[0x0][0x190], RZ ;  /* 0x000064000a0f7a24 */ /* 0x000fe200078e02ff */
[C---:B------:R-:W-:Y:S01]  /*3820*/  SEL R16, R5.reuse, R19, !P1 ;  /* 0x0000001305107207 */ /* 0x040fe20004800000 */
        /* <DEDUP_REMOVED lines=11> */
[----:B------:R-:W-:Y:S01]  /*38e0*/  SEL R28, R5, R31, !P1 ;  /* 0x0000001f051c7207 */ /* 0x000fe20004800000 */
        /* <DEDUP_REMOVED lines=15> */
[----:B------:R-:W-:-:S02]  /*39e0*/  SEL R44, R5, R49, !P1 ;  /* 0x00000031052c7207 */ /* 0x000fc40004800000 */
        /* <DEDUP_REMOVED lines=55> */
[C---:B------:R-:W-:Y:S02]  /*3d60*/  SEL R109, R5.reuse, R109, !P1 ;  /* 0x0000006d056d7207 */ /* 0x040fe40004800000 */
[C---:B------:R-:W-:Y:S02]  /*3d70*/  SEL R111, R5.reuse, R111, !P1 ;  /* 0x0000006f056f7207 */ /* 0x040fe40004800000 */
[C---:B------:R-:W-:Y:S02]  /*3d80*/  SEL R113, R5.reuse, R113, !P1 ;  /* 0x0000007105717207 */ /* 0x040fe40004800000 */
[C---:B------:R-:W-:Y:S02]  /*3d90*/  SEL R115, R5.reuse, R115, !P1 ;  /* 0x0000007305737207 */ /* 0x040fe40004800000 */
[C---:B------:R-:W-:Y:S02]  /*3da0*/  SEL R100, R5.reuse, R117, !P1 ;  /* 0x0000007505647207 */ /* 0x040fe40004800000 */
[----:B------:R-:W-:Y:S01]  /*3db0*/  SEL R101, R5, R119, !P1 ;  /* 0x0000007705657207 */ /* 0x000fe20004800000 */
[----:B------:R-:W-:Y:S01]  /*3dc0*/  IMAD R117, R115, c[0x0][0x190], RZ ;  /* 0x0000640073757a24 */ /* 0x000fe200078e02ff */
        /* <DEDUP_REMOVED lines=8> */
[C---:B------:R-:W-:Y:S01]  /*3e50*/  SEL R110, R5.reuse, R129, !P1 ;  /* 0x00000081056e7207 */ /* 0x040fe20004800000 */
[----:B------:R-:W-:Y:S01]  /*3e60*/  IMAD R129, R98, c[0x0][0x190], RZ ;  /* 0x0000640062817a24 */ /* 0x000fe200078e02ff */
[C---:B------:R-:W-:Y:S01]  /*3e70*/  SEL R112, R5.reuse, R131, !P1 ;  /* 0x0000008305707207 */ /* 0x040fe20004800000 */
[----:B------:R-:W-:Y:S01]  /*3e80*/  IMAD R131, R94, c[0x0][0x190], RZ ;  /* 0x000064005e837a24 */ /* 0x000fe200078e02ff */
[----:B------:R-:W-:Y:S01]  /*3e90*/  SEL R103, R5, R133, !P1 ;  /* 0x0000008505677207 */ /* 0x000fe20004800000 */
[----:B------:R-:W-:Y:S01]  /*3ea0*/  IMAD R5, R8, c[0x0][0x190], RZ ;  /* 0x0000640008057a24 */ /* 0x000fe200078e02ff */
[----:B------:R-:W-:Y:S01]  /*3eb0*/  LEA R2, P4, R6, c[0x0][0x168], 0x2 ;  /* 0x00005a0006027a11 */ /* 0x000fe200078810ff */
[----:B------:R-:W-:Y:S01]  /*3ec0*/  IMAD R133, R96, c[0x0][0x190], RZ ;  /* 0x0000640060857a24 */ /* 0x000fe200078e02ff */
[----:B------:R-:W-:Y:S01]  /*3ed0*/  IADD3 R26, R3, -0x11, RZ ;  /* 0xffffffef031a7810 */ /* 0x000fe20007ffe0ff */
[----:B------:R-:W-:Y:S01]  /*3ee0*/  IMAD R119, R113, c[0x0][0x190], RZ ;  /* 0x0000640071777a24 */ /* 0x000fe200078e02ff */
[----:B------:R-:W-:Y:S01]  /*3ef0*/  LEA.HI.X.SX32 R6, R6, c[0x0][0x16c], 0x2, P4 ;  /* 0x00005b0006067a11 */ /* 0x000fe200020f16ff */
[----:B------:R-:W-:Y:S01]  /*3f00*/  IMAD R115, R100, c[0x0][0x190], RZ ;  /* 0x0000640064737a24 */ /* 0x000fe200078e02ff */
[-C--:B------:R-:W-:Y:S01]  /*3f10*/  LEA R8, P1, R5, R2.reuse, 0x2 ;  /* 0x0000000205087211 */ /* 0x080fe200078210ff */
[----:B------:R-:W-:Y:S01]  /*3f20*/  IMAD R111, R102, c[0x0][0x190], RZ ;  /* 0x00006400666f7a24 */ /* 0x000fe200078e02ff */
[----:B------:R-:W-:Y:S01]  /*3f30*/  LEA R4, P4, R11, R2, 0x2 ;  /* 0x000000020b047211 */ /* 0x000fe200078810ff */
[----:B------:R-:W-:Y:S01]  /*3f40*/  IMAD R113, R101, c[0x0][0x190], RZ ;  /* 0x0000640065717a24 */ /* 0x000fe200078e02ff */
[----:B------:R-:W-:Y:S01]  /*3f50*/  LEA.HI.X.SX32 R9, R5, R6, 0x2, P1 ;  /* 0x0000000605097211 */ /* 0x000fe200008f16ff */
[----:B------:R-:W-:Y:S01]  /*3f60*/  IMAD R105, R108, c[0x0][0x190], RZ ;  /* 0x000064006c697a24 */ /* 0x000fe200078e02ff */
[-C--:B------:R-:W-:Y:S01]  /*3f70*/  LEA R10, P1, R13, R2.reuse, 0x2 ;  /* 0x000000020d0a7211 */ /* 0x080fe200078210ff */
[----:B------:R-:W-:Y:S01]  /*3f80*/  IMAD R107, R106, c[0x0][0x190], RZ ;  /* 0x000064006a6b7a24 */ /* 0x000fe200078e02ff */
[----:B------:R-:W-:Y:S01]  /*3f90*/  LEA R12, P6, R15, R2, 0x2 ;  /* 0x000000020f0c7211 */ /* 0x000fe200078c10ff */
[----:B------:R-:W-:Y:S01]  /*3fa0*/  STL.64 [R1+0x730], R8 ;  /* 0x0007300801007387 */ /* 0x000fe20000100a00 */
[----:B------:R-:W-:Y:S01]  /*3fb0*/  LEA.HI.X.SX32 R5, R11, R6, 0x2, P4 ;  /* 0x000000060b057211 */ /* 0x000fe200020f16ff */
[----:B------:R-:W-:Y:S01]  /*3fc0*/  IMAD R103, R103, c[0x0][0x190], RZ ;  /* 0x0000640067677a24 */ /* 0x000fe200078e02ff */
[----:B------:R-:W-:Y:S01]  /*3fd0*/  LEA R14, P4, R17, R2, 0x2 ;  /* 0x00000002110e7211 */ /* 0x000fe200078810ff */
[----:B------:R-:W-:Y:S01]  /*3fe0*/  IMAD R101, R112, c[0x0][0x190], RZ ;  /* 0x0000640070657a24 */ /* 0x000fe200078e02ff */
[----:B------:R-:W-:Y:S01]  /*3ff0*/  LEA.HI.X.SX32 R11, R13, R6, 0x2, P1 ;  /* 0x000000060d0b7211 */ /* 0x000fe200008f16ff */
[----:B------:R-:W-:Y:S01]  /*4000*/  STL.64 [R1+0x738], R4 ;  /* 0x0007380401007387 */ /* 0x000fe20000100a00 */
        /* <DEDUP_REMOVED lines=8> */
[----:B------:R-:W-:-:S02]  /*4090*/  LEA R20, P4, R23, R2, 0x2 ;  /* 0x0000000217147211 */ /* 0x000fc400078810ff */
[----:B------:R-:W-:Y:S01]  /*40a0*/  LEA.HI.X.SX32 R17, R19, R6, 0x2, P1 ;  /* 0x0000000613117211 */ /* 0x000fe200008f16ff */
[----:B------:R-:W-:Y:S01]  /*40b0*/  STL.64 [R1+0x700], R14 ;  /* 0x0007000e01007387 */ /* 0x000fe20000100a00 */
[----:B------:R-:W-:Y:S02]  /*40c0*/  LEA R22, P1, R25, R2, 0x2 ;  /* 0x0000000219167211 */ /* 0x000fe400078210ff */
[----:B------:R-:W-:Y:S01]  /*40d0*/  LEA.HI.X.SX32 R19, R21, R6, 0x2, P6 ;  /* 0x0000000615137211 */ /* 0x000fe200030f16ff */
[----:B------:R-:W-:Y:S01]  /*40e0*/  STL.64 [R1+0x6f0], R16 ;  /* 0x0006f01001007387 */ /* 0x000fe20000100a00 */
[----:B------:R-:W-:Y:S02]  /*40f0*/  LEA R24, P6, R29, R2, 0x2 ;  /* 0x000000021d187211 */ /* 0x000fe400078c10ff */
[----:B------:R-:W-:Y:S01]  /*4100*/  LEA.HI.X.SX32 R21, R23, R6, 0x2, P4 ;  /* 0x0000000617157211 */ /* 0x000fe200020f16ff */
[----:B------:R-:W-:Y:S01]  /*4110*/  STL.64 [R1+0x6d0], R18 ;  /* 0x0006d01201007387 */ /* 0x000fe20000100a00 */
[----:B------:R-:W-:-:S02]  /*4120*/  LEA R28, P4, R31, R2, 0x2 ;  /* 0x000000021f1c7211 */ /* 0x000fc400078810ff */
[----:B------:R-:W-:Y:S01]  /*4130*/  LEA.HI.X.SX32 R23, R25, R6, 0x2, P1 ;  /* 0x0000000619177211 */ /* 0x000fe200008f16ff */
[----:B------:R1:W-:Y:S01]  /*4140*/  STL.64 [R1+0x6c8], R20 ;  /* 0x0006c81401007387 */ /* 0x0003e20000100a00 */
        /* <DEDUP_REMOVED lines=11> */
[----:B------:R3:W-:Y:S01]  /*4200*/  STL.64 [R1+0x718], R30 ;  /* 0x0007181e01007387 */ /* 0x0007e20000100a00 */
[----:B------:R-:W-:Y:S02]  /*4210*/  LEA R38, P6, R41, R2, 0x2 ;  /* 0x0000000229267211 */ /* 0x000fe400078c10ff */
[----:B------:R-:W-:Y:S01]  /*4220*/  LEA.HI.X.SX32 R35, R37, R6, 0x2, P4 ;  /* 0x0000000625237211 */ /* 0x000fe200020f16ff */
[----:B------:R4:W-:Y:S01]  /*4230*/  STL.64 [R1+0x708], R32 ;  /* 0x0007082001007387 */ /* 0x0009e20000100a00 */
        /* <DEDUP_REMOVED lines=90> */
[----:B-1----:R-:W-:-:S02]  /*47e0*/  LEA R20, P4, R133, R2, 0x2 ;  /* 0x0000000285147211 */ /* 0x002fc400078810ff */
[----:B------:R-:W-:Y:S01]  /*47f0*/  LEA.HI.X.SX32 R97, R99, R6, 0x2, P1 ;  /* 0x0000000663617211 */ /* 0x000fe200008f16ff */
[----:B------:R-:W-:Y:S01]  /*4800*/  STL.64 [R1+0x820], R94 ;  /* 0x0008205e01007387 */ /* 0x000fe20000100a00 */
[----:B------:R-:W-:Y:S02]  /*4810*/  LEA R136, P1, R135, R2, 0x2 ;  /* 0x0000000287887211 */ /* 0x000fe400078210ff */
[----:B------:R-:W-:Y:S01]  /*4820*/  LEA.HI.X.SX32 R99, R131, R6, 0x2, P6 ;  /* 0x0000000683637211 */ /* 0x000fe200030f16ff */
[----:B------:R-:W-:Y:S01]  /*4830*/  STL.64 [R1+0x828], R96 ;  /* 0x0008286001007387 */ /* 0x000fe20000100a00 */
[----:B--2---:R-:W-:Y:S02]  /*4840*/  LEA R28, P6, R129, R2, 0x2 ;  /* 0x00000002811c7211 */ /* 0x004fe400078c10ff */
[----:B------:R-:W-:Y:S01]  /*4850*/  LEA.HI.X.SX32 R21, R133, R6, 0x2, P4 ;  /* 0x0000000685157211 */ /* 0x000fe200020f16ff */
[----:B------:R-:W-:Y:S01]  /*4860*/  STL.64 [R1+0x830], R98 ;  /* 0x0008306201007387 */ /* 0x000fe20000100a00 */
[----:B---3--:R-:W-:-:S02]  /*4870*/  LEA R30, P4, R127, R2, 0x2 ;  /* 0x000000027f1e7211 */ /* 0x008fc400078810ff */
[----:B------:R-:W-:Y:S01]  /*4880*/  LEA.HI.X.SX32 R137, R135, R6, 0x2, P1 ;  /* 0x0000000687897211 */ /* 0x000fe200008f16ff */
[----:B------:R-:W-:Y:S01]  /*4890*/  STL.64 [R1+0x198], R20 ;  /* 0x0001981401007387 */ /* 0x000fe20000100a00 */
[----:B----4-:R-:W-:Y:S02]  /*48a0*/  LEA R32, P1, R125, R2, 0x2 ;  /* 0x000000027d207211 */ /* 0x010fe400078210ff */
[----:B------:R-:W-:Y:S01]  /*48b0*/  LEA.HI.X.SX32 R29, R129, R6, 0x2, P6 ;  /* 0x00000006811d7211 */ /* 0x000fe200030f16ff */
[----:B------:R1:W-:Y:S01]  /*48c0*/  STL.64 [R1+0x838], R20 ;  /* 0x0008381401007387 */ /* 0x0003e20000100a00 */
[----:B------:R-:W-:Y:S02]  /*48d0*/  LEA R34, P6, R123, R2, 0x2 ;  /* 0x000000027b227211 */ /* 0x000fe400078c10ff */
[----:B------:R-:W-:Y:S01]  /*48e0*/  LEA.HI.X.SX32 R31, R127, R6, 0x2, P4 ;  /* 0x000000067f1f7211 */ /* 0x000fe200020f16ff */
[----:B------:R-:W-:Y:S01]  /*48f0*/  STL.64 [R1+0x1a0], R136 ;  /* 0x0001a08801007387 */ /* 0x000fe20000100a00 */
[----:B------:R-:W-:-:S02]  /*4900*/  LEA R52, P4, R121, R2, 0x2 ;  /* 0x0000000279347211 */ /* 0x000fc400078810ff */
[-C--:B------:R-:W-:Y:S01]  /*4910*/  LEA.HI.X.SX32 R33, R125, R6.reuse, 0x2, P1 ;  /* 0x000000067d217211 */ /* 0x080fe200008f16ff */
[----:B------:R-:W-:Y:S01]  /*4920*/  STL.64 [R1+0x1a8], R28 ;  /* 0x0001a81c01007387 */ /* 0x000fe20000100a00 */
[----:B------:R-:W-:Y:S02]  /*4930*/  LEA.HI.X.SX32 R35, R123, R6, 0x2, P6 ;  /* 0x000000067b237211 */ /* 0x000fe400030f16ff */
[----:B------:R-:W-:Y:S01]  /*4940*/  LEA R12, P6, R117, R2, 0x2 ;  /* 0x00000002750c7211 */ /* 0x000fe200078c10ff */
[----:B------:R-:W-:Y:S01]  /*4950*/  STL.64 [R1+0x840], R28 ;  /* 0x0008401c01007387 */ /* 0x000fe20000100a00 */
[-C--:B------:R-:W-:Y:S02]  /*4960*/  LEA.HI.X.SX32 R53, R121, R6.reuse, 0x2, P4 ;  /* 0x0000000679357211 */ /* 0x080fe400020f16ff */
[----:B------:R-:W-:Y:S01]  /*4970*/  LEA.HI.X.SX32 R13, R117, R6, 0x2, P6 ;  /* 0x00000006750d7211 */ /* 0x000fe200030f16ff */
[----:B------:R-:W-:Y:S01]  /*4980*/  STL.64 [R1+0x1b0], R30 ;  /* 0x0001b01e01007387 */ /* 0x000fe20000100a00 */
[----:B------:R-:W-:-:S02]  /*4990*/  LEA R38, P1, R119, R2, 0x2 ;  /* 0x0000000277267211 */ /* 0x000fc400078210ff */
[----:B------:R-:W-:Y:S01]  /*49a0*/  LEA R8, P4, R115, R2, 0x2 ;  /* 0x0000000273087211 */ /* 0x000fe200078810ff */
        /* <DEDUP_REMOVED lines=11> */
[----:B-1----:R-:W-:Y:S01]  /*4a60*/  LEA R20, P1, R101, R2, 0x2 ;  /* 0x0000000265147211 */ /* 0x002fe200078210ff */
[----:B------:R-:W-:Y:S01]  /*4a70*/  STL.64 [R1+0x858], R34 ;  /* 0x0008582201007387 */ /* 0x000fe20000100a00 */
[-C--:B------:R-:W-:Y:S02]  /*4a80*/  LEA.HI.X.SX32 R15, R109, R6.reuse, 0x2, P4 ;  /* 0x000000066d0f7211 */ /* 0x080fe400020f16ff */
[----:B------:R-:W-:Y:S01]  /*4a90*/  LEA.HI.X.SX32 R21, R101, R6, 0x2, P1 ;  /* 0x0000000665157211 */ /* 0x000fe200008f16ff */
[----:B------:R-:W-:Y:S01]  /*4aa0*/  STL.64 [R1+0x1c8], R52 ;  /* 0x0001c83401007387 */ /* 0x000fe20000100a00 */
[----:B------:R-:W-:-:S02]  /*4ab0*/  ISETP.NE.AND P1, PT, RZ, c[0x0][0x178], PT ;  /* 0x00005e00ff007a0c */ /* 0x000fc40003f25270 */
[C---:B------:R-:W-:Y:S01]  /*4ac0*/  LEA R18, P4, R27.reuse, R2, 0x2 ;  /* 0x000000021b127211 */ /* 0x040fe200078810ff */
[----:B------:R-:W-:Y:S03]  /*4ad0*/  STL.64 [R1+0x860], R52 ;  /* 0x0008603401007387 */ /* 0x000fe60000100a00 */
[----:B------:R-:W-:Y:S01]  /*4ae0*/  LEA.HI.X.SX32 R19, R27, R6, 0x2, P4 ;  /* 0x000000061b137211 */ /* 0x000fe200020f16ff */
[----:B------:R1:W-:Y:S01]  /*4af0*/  STL.64 [R1+0x1d8], R12 ;  /* 0x0001d80c01007387 */ /* 0x0003e20000100a00 */
[----:B------:R-:W-:Y:S01]  /*4b00*/  IMAD.MOV.U32 R27, RZ, RZ, c[0x0][0x188] ;  /* 0x00006200ff1b7624 */ /* 0x000fe200078e00ff */
[----:B------:R-:W-:Y:S02]  /*4b10*/  ISETP.GE.U32.AND P4, PT, R26, 0x7fffff70, PT ;  /* 0x7fffff701a00780c */ /* 0x000fe40003f86070 */
[----:B------:R-:W-:Y:S01]  /*4b20*/  STL.64 [R1+0x1d0], R38 ;  /* 0x0001d02601007387 */ /* 0x000fe20000100a00 */
[----:B------:R-:W-:-:S02]  /*4b30*/  IMAD R109, R27, 0xc, RZ ;  /* 0x0000000c1b6d7824 */ /* 0x000fc400078e02ff */
[C---:B------:R-:W-:Y:S01]  /*4b40*/  IMAD.SHL.U32 R133, R27.reuse, 0x2, RZ ;  /* 0x000000021b857824 */ /* 0x040fe200078e00ff */
[----:B------:R-:W-:Y:S01]  /*4b50*/  STL.64 [R1+0x868], R38 ;  /* 0x0008682601007387 */ /* 0x000fe20000100a00 */
[C---:B------:R-:W-:Y:S02]  /*4b60*/  IMAD R131, R27.reuse, 0x3, RZ ;  /* 0x000000031b837824 */ /* 0x040fe400078e02ff */
[----:B------:R-:W-:Y:S01]  /*4b70*/  IMAD.SHL.U32 R126, R27, 0x4, RZ ;  /* 0x000000041b7e7824 */ /* 0x000fe200078e00ff */
[----:B-1----:R-:W-:Y:S01]  /*4b80*/  LEA R12, P6, R111, R2, 0x2 ;  /* 0x000000026f0c7211 */ /* 0x002fe200078c10ff */
[----:B------:R1:W-:Y:S01]  /*4b90*/  STL.64 [R1+0x1e0], R8 ;  /* 0x0001e00801007387 */ /* 0x0003e20000100a00 */
[----:B------:R-:W-:Y:S02]  /*4ba0*/  IMAD R106, R27, 0x14, RZ ;  /* 0x000000141b6a7824 */ /* 0x000fe400078e02ff */
[----:B------:R-:W-:Y:S01]  /*4bb0*/  LEA.HI.X.SX32 R13, R111, R6, 0x2, P6 ;  /* 0x000000066f0d7211 */ /* 0x000fe200030f16ff */
[----:B------:R-:W-:Y:S01]  /*4bc0*/  STL.64 [R1+0x1e8], R10 ;  /* 0x0001e80a01007387 */ /* 0x000fe20000100a00 */
[----:B------:R-:W-:Y:S01]  /*4bd0*/  LEA R36, P6, R105, R2, 0x2 ;  /* 0x0000000269247211 */ /* 0x000fe200078c10ff */
[----:B------:R-:W-:-:S02]  /*4be0*/  IMAD R101, R27, 0x18, RZ ;  /* 0x000000181b657824 */ /* 0x000fc400078e02ff */
[----:B------:R-:W-:Y:S01]  /*4bf0*/  STL.64 [R1+0x870], R10 ;  /* 0x0008700a01007387 */ /* 0x000fe20000100a00 */
[----:B------:R-:W-:Y:S01]  /*4c00*/  LEA.HI.X.SX32 R37, R105, R6, 0x2, P6 ;  /* 0x0000000669257211 */ /* 0x000fe200030f16ff */
[----:B------:R-:W-:Y:S01]  /*4c10*/  IMAD R124, R27, 0x5, RZ ;  /* 0x000000051b7c7824 */ /* 0x000fe200078e02ff */
[----:B-1----:R-:W-:Y:S01]  /*4c20*/  LEA R8, P6, R103, R2, 0x2 ;  /* 0x0000000267087211 */ /* 0x002fe200078c10ff */
[----:B------:R-:W-:Y:S01]  /*4c30*/  STL.64 [R1+0x1f0], R12 ;  /* 0x0001f00c01007387 */ /* 0x000fe20000100a00 */
[----:B------:R-:W-:Y:S02]  /*4c40*/  IMAD R122, R27, 0x6, RZ ;  /* 0x000000061b7a7824 */ /* 0x000fe400078e02ff */
[----:B------:R-:W-:Y:S01]  /*4c50*/  LEA.HI.X.SX32 R9, R103, R6, 0x2, P6 ;  /* 0x0000000667097211 */ /* 0x000fe200030f16ff */
[----:B------:R-:W-:Y:S01]  /*4c60*/  STL.64 [R1+0x878], R12 ;  /* 0x0008780c01007387 */ /* 0x000fe20000100a00 */
[----:B------:R-:W-:Y:S01]  /*4c70*/  ISETP.GE.AND P6, PT, R212, RZ, PT ;  /* 0x000000ffd400720c */ /* 0x000fe20003fc6270 */
[----:B------:R-:W-:-:S02]  /*4c80*/  IMAD R2, R27, 0x1c, RZ ;  /* 0x0000001c1b027824 */ /* 0x000fc400078e02ff */
[----:B------:R-:W-:Y:S01]  /*4c90*/  STL.64 [R1+0x1f8], R14 ;  /* 0x0001f80e01007387 */ /* 0x000fe20000100a00 */
[C---:B------:R-:W-:Y:S02]  /*4ca0*/  IMAD.SHL.U32 R118, R27.reuse, 0x8, RZ ;  /* 0x000000081b767824 */ /* 0x040fe400078e00ff */
[C---:B------:R-:W-:Y:S01]  /*4cb0*/  IMAD R120, R27.reuse, 0x7, RZ ;  /* 0x000000071b787824 */ /* 0x040fe200078e02ff */
[----:B------:R-:W-:Y:S01]  /*4cc0*/  STL.64 [R1+0x880], R14 ;  /* 0x0008800e01007387 */ /* 0x000fe20000100a00 */
[C---:B------:R-:W-:Y:S02]  /*4cd0*/  IMAD R100, R27.reuse, 0x28, RZ ;  /* 0x000000281b647824 */ /* 0x040fe400078e02ff */
[C---:B------:R-:W-:Y:S01]  /*4ce0*/  IMAD R26, R27.reuse, 0x24, RZ ;  /* 0x000000241b1a7824 */ /* 0x040fe200078e02ff */
[----:B------:R-:W-:Y:S01]  /*4cf0*/  STL.64 [R1+0x200], R16 ;  /* 0x0002001001007387 */ /* 0x000fe20000100a00 */
[C---:B------:R-:W-:Y:S02]  /*4d00*/  IMAD R114, R27.reuse, 0xa, RZ ;  /* 0x0000000a1b727824 */ /* 0x040fe400078e02ff */
[----:B------:R-:W-:Y:S01]  /*4d10*/  @!P6 IMAD.MOV R7, RZ, RZ, -R7 ;  /* 0x000000ffff07e224 */ /* 0x000fe200078e0a07 */
[----:B------:R-:W-:Y:S01]  /*4d20*/  @!P1 LOP3.LUT R7, RZ, c[0x0][0x178], RZ, 0x33, !PT ;  /* 0x00005e00ff079a12 */ /* 0x000fe200078e33ff */
[----:B------:R-:W-:Y:S01]  /*4d30*/  STL.64 [R1+0x888], R16 ;  /* 0x0008881001007387 */ /* 0x000fe20000100a00 */
[----:B------:R-:W-:-:S02]  /*4d40*/  IMAD R116, R27, 0x9, RZ ;  /* 0x000000091b747824 */ /* 0x000fc400078e02ff */
[----:B------:R-:W-:Y:S01]  /*4d50*/  IMAD R103, R27, 0x30, RZ ;  /* 0x000000301b677824 */ /* 0x000fe200078e02ff */
[----:B------:R-:W-:Y:S01]  /*4d60*/  STL.64 [R1+0x208], R36 ;  /* 0x0002082401007387 */ /* 0x000fe20000100a00 */
[----:B------:R-:W-:Y:S02]  /*4d70*/  IMAD R7, R7, c[0x0][0x184], RZ ;  /* 0x0000610007077a24 */ /* 0x000fe400078e02ff */
[C---:B------:R-:W-:Y:S01]  /*4d80*/  IMAD R102, R27.reuse, 0x2c, RZ ;  /* 0x0000002c1b667824 */ /* 0x040fe200078e02ff */
[----:B------:R-:W-:Y:S01]  /*4d90*/  STL.64 [R1+0x890], R36 ;  /* 0x0008902401007387 */ /* 0x000fe20000100a00 */
[----:B------:R-:W-:Y:S01]  /*4da0*/  IMAD R111, R27, 0xb, RZ ;  /* 0x0000000b1b6f7824 */ /* 0x000fe200078e02ff */
[----:B------:R-:W-:Y:S01]  /*4db0*/  LEA R6, P1, R7, c[0x0][0x160], 0x2 ;  /* 0x0000580007067a11 */ /* 0x000fe200078210ff */
[C---:B------:R-:W-:Y:S01]  /*4dc0*/  IMAD R105, R27.reuse, 0x38, RZ ;  /* 0x000000381b697824 */ /* 0x040fe200078e02ff */
[----:B------:R-:W-:Y:S01]  /*4dd0*/  STL.64 [R1+0x210], R18 ;  /* 0x0002101201007387 */ /* 0x000fe20000100a00 */
[----:B------:R-:W-:Y:S01]  /*4de0*/  IMAD R104, R27, 0x34, RZ ;  /* 0x000000341b687824 */ /* 0x000fe200078e02ff */
[----:B------:R-:W-:Y:S01]  /*4df0*/  LEA.HI.X.SX32 R7, R7, c[0x0][0x164], 0x2, P1 ;  /* 0x0000590007077a11 */ /* 0x000fe200008f16ff */
[C---:B------:R-:W-:Y:S01]  /*4e00*/  IMAD R108, R27.reuse, 0xe, RZ ;  /* 0x0000000e1b6c7824 */ /* 0x040fe200078e02ff */
[-C--:B------:R-:W-:Y:S01]  /*4e10*/  LEA R84, P1, R27, R6.reuse, 0x3 ;  /* 0x000000061b547211 */ /* 0x080fe200078218ff */
[----:B------:R-:W-:Y:S01]  /*4e20*/  STL.64 [R1+0x898], R18 ;  /* 0x0008981201007387 */ /* 0x000fe20000100a00 */
[-C--:B------:R-:W-:Y:S01]  /*4e30*/  IADD3 R58, P6, R109, R6.reuse, RZ ;  /* 0x000000066d3a7210 */ /* 0x080fe20007fde0ff */
[----:B------:R-:W-:Y:S01]  /*4e40*/  IMAD R107, R27, 0xd, RZ ;  /* 0x0000000d1b6b7824 */ /* 0x000fe200078e02ff */
[-C--:B------:R-:W-:Y:S01]  /*4e50*/  LEA.HI.X.SX32 R85, R133, R7.reuse, 0x2, P1 ;  /* 0x0000000785557211 */ /* 0x080fe200008f16ff */
[----:B------:R-:W-:Y:S01]  /*4e60*/  STL.64 [R1+0x218], R20 ;  /* 0x0002181401007387 */ /* 0x000fe20000100a00 */
[-C--:B------:R-:W-:Y:S01]  /*4e70*/  IADD3 R52, P1, R126, R6.reuse, RZ ;  /* 0x000000067e347210 */ /* 0x080fe20007f3e0ff */
[----:B------:R-:W-:Y:S01]  /*4e80*/  IMAD R113, R27, 0x3c, RZ ;  /* 0x0000003c1b717824 */ /* 0x000fe200078e02ff */
[-C--:B------:R-:W-:Y:S01]  /*4e90*/  LEA.HI.X.SX32 R59, R131, R7.reuse, 0x2, P6 ;  /* 0x00000007833b7211 */ /* 0x080fe200030f16ff */
[----:B------:R1:W-:Y:S01]  /*4ea0*/  STL.64 [R1+0x220], R8 ;  /* 0x0002200801007387 */ /* 0x0003e20000100a00 */
[C---:B------:R-:W-:Y:S01]  /*4eb0*/  LEA.HI.X.SX32 R53, R27.reuse, R7, 0x2, P1 ;  /* 0x000000071b357211 */ /* 0x040fe200008f16ff */
[C---:B------:R-:W-:Y:S01]  /*4ec0*/  IMAD.SHL.U32 R112, R27.reuse, 0x10, RZ ;  /* 0x000000101b707824 */ /* 0x040fe200078e00ff */
[----:B------:R-:W-:Y:S01]  /*4ed0*/  IADD3 R34, P1, R106, R6, RZ ;  /* 0x000000066a227210 */ /* 0x000fe20007f3e0ff */
[----:B------:R-:W-:Y:S01]  /*4ee0*/  STL.64 [R1+0x188], R84 ;  /* 0x0001885401007387 */ /* 0x000fe20000100a00 */
[----:B------:R-:W-:-:S02]  /*4ef0*/  IMAD R110, R27, 0xf, RZ ;  /* 0x0000000f1b6e7824 */ /* 0x000fc400078e02ff */
[-C--:B------:R-:W-:Y:S01]  /*4f00*/  LEA.HI.X.SX32 R35, R124, R7.reuse, 0x2, P1 ;  /* 0x000000077c237211 */ /* 0x080fe200008f16ff */
[----:B------:R-:W-:Y:S01]  /*4f10*/  STL.64 [R1+0x8a0], R84 ;  /* 0x0008a05401007387 */ /* 0x000fe20000100a00 */
[-C--:B------:R-:W-:Y:S01]  /*4f20*/  IADD3 R56, P1, R2, R6.reuse, RZ ;  /* 0x0000000602387210 */ /* 0x080fe20007f3e0ff */
[C---:B------:R-:W-:Y:S01]  /*4f30*/  IMAD R137, R27.reuse, 0x48, RZ ;  /* 0x000000481b897824 */ /* 0x040fe200078e02ff */
[CC--:B-1----:R-:W-:Y:S01]  /*4f40*/  LEA R8, P6, R27.reuse, R6.reuse, 0x4 ;  /* 0x000000061b087211 */ /* 0x0c2fe200078c20ff */
[----:B------:R-:W-:Y:S01]  /*4f50*/  STL.64 [R1+0x180], R58 ;  /* 0x0001803a01007387 */ /* 0x000fe20000100a00 */
[----:B------:R-:W-:Y:S02]  /*4f60*/  IMAD R129, R27, 0x44, RZ ;  /* 0x000000441b817824 */ /* 0x000fe400078e02ff */
[----:B------:R-:W-:Y:S01]  /*4f70*/  LEA.HI.X.SX32 R9, R126, R7, 0x2, P6 ;  /* 0x000000077e097211 */ /* 0x000fe200030f16ff */
[----:B------:R-:W-:Y:S01]  /*4f80*/  STL.64 [R1+0x8a8], R58 ;  /* 0x0008a83a01007387 */ /* 0x000fe20000100a00 */
[----:B------:R-:W-:Y:S01]  /*4f90*/  IADD3 R82, P6, R101, R6, RZ ;  /* 0x0000000665527210 */ /* 0x000fe20007fde0ff */
[----:B------:R-:W-:-:S02]  /*4fa0*/  IMAD R117, R27, 0x12, RZ ;  /* 0x000000121b757824 */ /* 0x000fc400078e02ff */
[----:B------:R-:W-:Y:S01]  /*4fb0*/  STL.64 [R1+0x190], R52 ;  /* 0x0001903401007387 */ /* 0x000fe20000100a00 */
[----:B------:R-:W-:Y:S01]  /*4fc0*/  LEA.HI.X.SX32 R83, R122, R7, 0x2, P6 ;  /* 0x000000077a537211 */ /* 0x000fe200030f16ff */
[C---:B------:R-:W-:Y:S01]  /*4fd0*/  IMAD R115, R27.reuse, 0x11, RZ ;  /* 0x000000111b737824 */ /* 0x040fe200078e02ff */
[C---:B------:R-:W-:Y:S01]  /*4fe0*/  LEA R4, P6, R27.reuse, R6, 0x5 ;  /* 0x000000061b047211 */ /* 0x040fe200078c28ff */
[----:B------:R-:W-:Y:S01]  /*4ff0*/  STL.64 [R1+0x8b0], R52 ;  /* 0x0008b03401007387 */ /* 0x000fe20000100a00 */
[C---:B------:R-:W-:Y:S02]  /*5000*/  IMAD R153, R27.reuse, 0x50, RZ ;  /* 0x000000501b997824 */ /* 0x040fe400078e02ff */
[C---:B------:R-:W-:Y:S01]  /*5010*/  IMAD R145, R27.reuse, 0x4c, RZ ;  /* 0x0000004c1b917824 */ /* 0x040fe200078e02ff */
[----:B------:R-:W-:Y:S01]  /*5020*/  STL.64 [R1+0x178], R8 ;  /* 0x0001780801007387 */ /* 0x000fe20000100a00 */
[C---:B------:R-:W-:Y:S02]  /*5030*/  IMAD R119, R27.reuse, 0x13, RZ ;  /* 0x000000131b777824 */ /* 0x040fe400078e02ff */
[C---:B------:R-:W-:Y:S01]  /*5040*/  IMAD R169, R27.reuse, 0x58, RZ ;  /* 0x000000581ba97824 */ /* 0x040fe200078e02ff */
[----:B------:R-:W-:Y:S01]  /*5050*/  STL.64 [R1+0x170], R34 ;  /* 0x0001702201007387 */ /* 0x000fe20000100a00 */
[----:B------:R-:W-:-:S02]  /*5060*/  IMAD R161, R27, 0x54, RZ ;  /* 0x000000541ba17824 */ /* 0x000fc400078e02ff */
[C---:B------:R-:W-:Y:S01]  /*5070*/  IMAD R123, R27.reuse, 0x16, RZ ;  /* 0x000000161b7b7824 */ /* 0x040fe200078e02ff */
[----:B------:R1:W-:Y:S01]  /*5080*/  STL.64 [R1+0x8b8], R34 ;  /* 0x0008b82201007387 */ /* 0x0003e20000100a00 */
[C---:B------:R-:W-:Y:S02]  /*5090*/  IMAD R121, R27.reuse, 0x15, RZ ;  /* 0x000000151b797824 */ /* 0x040fe400078e02ff */
[C---:B------:R-:W-:Y:S01]  /*50a0*/  IMAD R185, R27.reuse, 0x60, RZ ;  /* 0x000000601bb97824 */ /* 0x040fe200078e02ff */
[----:B------:R2:W-:Y:S01]  /*50b0*/  STL [R1+0x158], R4 ;  /* 0x0001580401007387 */ /* 0x0005e20000100800 */
[C---:B------:R-:W-:Y:S02]  /*50c0*/  IMAD R177, R27.reuse, 0x5c, RZ ;  /* 0x0000005c1bb17824 */ /* 0x040fe400078e02ff */
[C---:B------:R-:W-:Y:S02]  /*50d0*/  IMAD R125, R27.reuse, 0x17, RZ ;  /* 0x000000171b7d7824 */ /* 0x040fe400078e02ff */
[----:B------:R-:W-:-:S02]  /*50e0*/  IMAD R201, R27, 0x68, RZ ;  /* 0x000000681bc97824 */ /* 0x000fc400078e02ff */
[C---:B------:R-:W-:Y:S01]  /*50f0*/  IMAD R193, R27.reuse, 0x64, RZ ;  /* 0x000000641bc17824 */ /* 0x040fe200078e02ff */
[----:B-1----:R1:W3:Y:S01]  /*5100*/  LDL.64 R34, [R1+0x158] ;  /* 0x0001580001227983 */ /* 0x0022e20000100a00 */
[-C--:B------:R-:W-:Y:S01]  /*5110*/  LEA.HI.X.SX32 R57, R120, R7.reuse, 0x2, P1 ;  /* 0x0000000778397211 */ /* 0x080fe200008f16ff */
[C---:B------:R-:W-:Y:S01]  /*5120*/  IMAD R128, R27.reuse, 0x1a, RZ ;  /* 0x0000001a1b807824 */ /* 0x040fe200078e02ff */
[-C--:B------:R-:W-:Y:S01]  /*5130*/  IADD3 R32, P1, R26, R6.reuse, RZ ;  /* 0x000000061a207210 */ /* 0x080fe20007f3e0ff */
[C---:B------:R-:W-:Y:S02]  /*5140*/  IMAD R127, R27.reuse, 0x19, RZ ;  /* 0x000000191b7f7824 */ /* 0x040fe400078e02ff */
[C---:B------:R-:W-:Y:S01]  /*5150*/  IMAD R217, R27.reuse, 0x70, RZ ;  /* 0x000000701bd97824 */ /* 0x040fe200078e02ff */
[----:B------:R-:W-:Y:S01]  /*5160*/  LEA.HI.X.SX32 R33, R116, R7, 0x2, P1 ;  /* 0x0000000774217211 */ /* 0x000fe200008f16ff */
[C---:B------:R-:W-:Y:S01]  /*5170*/  IMAD R209, R27.reuse, 0x6c, RZ ;  /* 0x0000006c1bd17824 */ /* 0x040fe200078e02ff */
[----:B------:R-:W-:Y:S01]  /*5180*/  IADD3 R54, P1, R102, R6, RZ ;  /* 0x0000000666367210 */ /* 0x000fe20007f3e0ff */
[----:B------:R-:W-:-:S02]  /*5190*/  IMAD R130, R27, 0x1b, RZ ;  /* 0x0000001b1b827824 */ /* 0x000fc400078e02ff */
[----:B------:R-:W-:Y:S01]  /*51a0*/  IMAD R233, R27, 0x78, RZ ;  /* 0x000000781be97824 */ /* 0x000fe200078e02ff */
[-C--:B------:R-:W-:Y:S01]  /*51b0*/  LEA.HI.X.SX32 R55, R111, R7.reuse, 0x2, P1 ;  /* 0x000000076f377211 */ /* 0x080fe200008f16ff */
[C---:B------:R-:W-:Y:S01]  /*51c0*/  IMAD R225, R27.reuse, 0x74, RZ ;  /* 0x000000741be17824 */ /* 0x040fe200078e02ff */
[-C--:B------:R-:W-:Y:S01]  /*51d0*/  IADD3 R30, P1, R104, R6.reuse, RZ ;  /* 0x00000006681e7210 */ /* 0x080fe20007f3e0ff */
[C---:B------:R-:W-:Y:S02]  /*51e0*/  IMAD R134, R27.reuse, 0x1e, RZ ;  /* 0x0000001e1b867824 */ /* 0x040fe400078e02ff */
[----:B------:R-:W-:Y:S01]  /*51f0*/  IMAD R132, R27, 0x1d, RZ ;  /* 0x0000001d1b847824 */ /* 0x000fe200078e02ff */
[----:B------:R-:W-:Y:S01]  /*5200*/  LEA.HI.X.SX32 R31, R107, R7, 0x2, P1 ;  /* 0x000000076b1f7211 */ /* 0x000fe200008f16ff */
[----:B------:R-:W-:Y:S01]  /*5210*/  IMAD R241, R27, 0x7c, RZ ;  /* 0x0000007c1bf17824 */ /* 0x000fe200078e02ff */
[----:B------:R-:W-:Y:S01]  /*5220*/  IADD3 R50, P1, R113, R6, RZ ;  /* 0x0000000671327210 */ /* 0x000fe20007f3e0ff */
[----:B------:R-:W-:-:S02]  /*5230*/  IMAD.SHL.U32 R139, R27, 0x20, RZ ;  /* 0x000000201b8b7824 */ /* 0x000fc400078e00ff */
[C---:B------:R-:W-:Y:S01]  /*5240*/  IMAD R136, R27.reuse, 0x1f, RZ ;  /* 0x0000001f1b887824 */ /* 0x040fe200078e02ff */
[-C--:B------:R-:W-:Y:S01]  /*5250*/  LEA.HI.X.SX32 R51, R110, R7.reuse, 0x2, P1 ;  /* 0x000000076e337211 */ /* 0x080fe200008f16ff */
[----:B------:R-:W-:Y:S01]  /*5260*/  IMAD R138, R27, 0x88, RZ ;  /* 0x000000881b8a7824 */ /* 0x000fe200078e02ff */
[-C--:B------:R-:W-:Y:S01]  /*5270*/  IADD3 R28, P1, R129, R6.reuse, RZ ;  /* 0x00000006811c7210 */ /* 0x080fe20007f3e0ff */
[C---:B------:R-:W-:Y:S02]  /*5280*/  IMAD R135, R27.reuse, 0x84, RZ ;  /* 0x000000841b877824 */ /* 0x040fe400078e02ff */
[----:B------:R-:W-:Y:S01]  /*5290*/  IMAD R143, R27, 0x22, RZ ;  /* 0x000000221b8f7824 */ /* 0x000fe200078e02ff */
[----:B------:R-:W-:Y:S01]  /*52a0*/  LEA.HI.X.SX32 R29, R115, R7, 0x2, P1 ;  /* 0x00000007731d7211 */ /* 0x000fe200008f16ff */
[----:B------:R-:W-:Y:S01]  /*52b0*/  IMAD R141, R27, 0x21, RZ ;  /* 0x000000211b8d7824 */ /* 0x000fe200078e02ff */
[----:B------:R-:W-:Y:S01]  /*52c0*/  IADD3 R48, P1, R145, R6, RZ ;  /* 0x0000000691307210 */ /* 0x000fe20007f3e0ff */
[----:B------:R-:W-:-:S02]  /*52d0*/  IMAD R142, R27, 0x90, RZ ;  /* 0x000000901b8e7824 */ /* 0x000fc400078e02ff */
[----:B------:R-:W-:Y:S01]  /*52e0*/  IMAD R140, R27, 0x8c, RZ ;  /* 0x0000008c1b8c7824 */ /* 0x000fe200078e02ff */
        /* <DEDUP_REMOVED lines=19> */
[C---:B------:R-:W-:Y:S01]  /*5420*/  IMAD R157, R27.reuse, 0x29, RZ ;  /* 0x000000291b9d7824 */ /* 0x040fe200078e02ff */
[-C--:B------:R-:W-:Y:S01]  /*5430*/  LEA.HI.X.SX32 R45, R130, R7.reuse, 0x2, P1 ;  /* 0x00000007822d7211 */ /* 0x080fe200008f16ff */
[----:B------:R-:W-:Y:S01]  /*5440*/  IMAD R158, R27, 0xb0, RZ ;  /* 0x000000b01b9e7824 */ /* 0x000fe200078e02ff */
[-C--:B------:R-:W-:Y:S01]  /*5450*/  IADD3 R96, P1, R225, R6.reuse, RZ ;  /* 0x00000006e1607210 */ /* 0x080fe20007f3e0ff */
[C---:B------:R-:W-:Y:S02]  /*5460*/  IMAD R156, R27.reuse, 0xac, RZ ;  /* 0x000000ac1b9c7824 */ /* 0x040fe400078e02ff */
[C---:B------:R-:W-:Y:S01]  /*5470*/  IMAD R162, R27.reuse, 0x2b, RZ ;  /* 0x0000002b1ba27824 */ /* 0x040fe200078e02ff */
        /* <DEDUP_REMOVED lines=9> */
[----:B------:R-:W-:Y:S01]  /*5510*/  IMAD R164, R27, 0xbc, RZ ;  /* 0x000000bc1ba47824 */ /* 0x000fe200078e02ff */
[----:B------:R-:W-:Y:S01]  /*5520*/  LEA.HI.X.SX32 R95, R141, R7, 0x2, P1 ;  /* 0x000000078d5f7211 */ /* 0x000fe200008f16ff */
[C---:B------:R-:W-:Y:S01]  /*5530*/  IMAD R170, R27.reuse, 0x2f, RZ ;  /* 0x0000002f1baa7824 */ /* 0x040fe200078e02ff */
[----:B------:R-:W-:Y:S01]  /*5540*/  IADD3 R40, P1, R140, R6, RZ ;  /* 0x000000068c287210 */ /* 0x000fe20007f3e0ff */
[----:B------:R-:W-:-:S02]  /*5550*/  IMAD R171, R27, 0xc8, RZ ;  /* 0x000000c81bab7824 */ /* 0x000fc400078e02ff */
[C---:B------:R-:W-:Y:S01]  /*5560*/  IMAD R168, R27.reuse, 0xc4, RZ ;  /* 0x000000c41ba87824 */ /* 0x040fe200078e02ff */
[-C--:B------:R-:W-:Y:S01]  /*5570*/  LEA.HI.X.SX32 R41, R146, R7.reuse, 0x2, P1 ;  /* 0x0000000792297211 */ /* 0x080fe200008f16ff */
[C---:B------:R-:W-:Y:S01]  /*5580*/  IMAD R174, R27.reuse, 0x32, RZ ;  /* 0x000000321bae7824 */ /* 0x040fe200078e02ff */
        /* <DEDUP_REMOVED lines=20> */
[----:B------:R-:W-:Y:S01]  /*56d0*/  IADD3 R88, P1, R160, R6, RZ ;  /* 0x00000006a0587210 */ /* 0x000fe20007f3e0ff */
[C---:B------:R-:W-:Y:S02]  /*56e0*/  IMAD R182, R27.reuse, 0xe4, RZ ;  /* 0x000000e41bb67824 */ /* 0x040fe400078e02ff */
[----:B------:R-:W-:Y:S01]  /*56f0*/  IMAD R189, R27, 0x3a, RZ ;  /* 0x0000003a1bbd7824 */ /* 0x000fe200078e02ff */
[----:B------:R-:W-:Y:S01]  /*5700*/  LEA.HI.X.SX32 R89, R165, R7, 0x2, P1 ;  /* 0x00000007a5597211 */ /* 0x000fe200008f16ff */
[C---:B------:R-:W-:Y:S02]  /*5710*/  IMAD R187, R27.reuse, 0x39, RZ ;  /* 0x000000391bbb7824 */ /* 0x040fe400078e02ff */
[----:B------:R-:W-:-:S02]  /*5720*/  IMAD R188, R27, 0xf0, RZ ;  /* 0x000000f01bbc7824 */ /* 0x000fc400078e02ff */
[C---:B------:R-:W-:Y:S02]  /*5730*/  IMAD R186, R27.reuse, 0xec, RZ ;  /* 0x000000ec1bba7824 */ /* 0x040fe400078e02ff */
[C---:B------:R-:W-:Y:S02]  /*5740*/  IMAD R191, R27.reuse, 0x3b, RZ ;  /* 0x0000003b1bbf7824 */ /* 0x040fe400078e02ff */
[C---:B------:R-:W-:Y:S02]  /*5750*/  IMAD R192, R27.reuse, 0xf8, RZ ;  /* 0x000000f81bc07824 */ /* 0x040fe400078e02ff */
[C---:B------:R-:W-:Y:S02]  /*5760*/  IMAD R190, R27.reuse, 0xf4, RZ ;  /* 0x000000f41bbe7824 */ /* 0x040fe400078e02ff */
[C---:B------:R-:W-:Y:S02]  /*5770*/  IMAD R196, R27.reuse, 0x3e, RZ ;  /* 0x0000003e1bc47824 */ /* 0x040fe400078e02ff */
[----:B------:R-:W-:-:S02]  /*5780*/  IMAD R195, R27, 0x3d, RZ ;  /* 0x0000003d1bc37824 */ /* 0x000fc400078e02ff */
[C---:B------:R-:W-:Y:S02]  /*5790*/  IMAD R194, R27.reuse, 0xfc, RZ ;  /* 0x000000fc1bc27824 */ /* 0x040fe400078e02ff */
[C---:B------:R-:W-:Y:S02]  /*57a0*/  IMAD.SHL.U32 R200, R27.reuse, 0x40, RZ ;  /* 0x000000401bc87824 */ /* 0x040fe400078e00ff */
[C---:B------:R-:W-:Y:S02]  /*57b0*/  IMAD R198, R27.reuse, 0x3f, RZ ;  /* 0x0000003f1bc67824 */ /* 0x040fe400078e02ff */
[C---:B------:R-:W-:Y:S02]  /*57c0*/  IMAD R199, R27.reuse, 0x108, RZ ;  /* 0x000001081bc77824 */ /* 0x040fe400078e02ff */
        /* <DEDUP_REMOVED lines=29> */
[----:B------:R-:W-:Y:S01]  /*59a0*/  IMAD R252, R27, 0x14c, RZ ;  /* 0x0000014c1bfc7824 */ /* 0x000fe200078e02ff */
[----:B---3--:R-:W-:Y:S02]  /*59b0*/  LEA.HI.X.SX32 R35, R118, R7, 0x2, P6 ;  /* 0x0000000776237211 */ /* 0x008fe400030f16ff */
[----:B------:R-:W-:-:S04]  /*59c0*/  IADD3 R80, P6, R100, R6, RZ ;  /* 0x0000000664507210 */ /* 0x000fc80007fde0ff */
[----:B------:R-:W-:Y:S02]  /*59d0*/  LEA.HI.X.SX32 R81, R114, R7, 0x2, P6 ;  /* 0x0000000772517211 */ /* 0x000fe400030f16ff */
[----:B------:R-:W-:-:S04]  /*59e0*/  IADD3 R52, P6, R103, R6, RZ ;  /* 0x0000000667347210 */ /* 0x000fc80007fde0ff */
[----:B------:R-:W-:Y:S02]  /*59f0*/  LEA.HI.X.SX32 R53, R109, R7, 0x2, P6 ;  /* 0x000000076d357211 */ /* 0x000fe400030f16ff */
[----:B------:R-:W-:-:S04]  /*5a00*/  IADD3 R78, P6, R105, R6, RZ ;  /* 0x00000006694e7210 */ /* 0x000fc80007fde0ff */
[----:B------:R-:W-:Y:S02]  /*5a10*/  LEA.HI.X.SX32 R79, R108, R7, 0x2, P6 ;  /* 0x000000076c4f7211 */ /* 0x000fe400030f16ff */
[----:B------:R-:W-:-:S04]  /*5a20*/  LEA R58, P6, R27, R6, 0x6 ;  /* 0x000000061b3a7211 */ /* 0x000fc800078c30ff */
[----:B------:R-:W-:Y:S02]  /*5a30*/  LEA.HI.X.SX32 R59, R112, R7, 0x2, P6 ;  /* 0x00000007703b7211 */ /* 0x000fe400030f16ff */
[----:B------:R-:W-:-:S04]  /*5a40*/  IADD3 R76, P6, R137, R6, RZ ;  /* 0x00000006894c7210 */ /* 0x000fc80007fde0ff */
        /* <DEDUP_REMOVED lines=26> */
[-C--:B------:R-:W-:Y:S02]  /*5bf0*/  LEA.HI.X.SX32 R11, R102, R7.reuse, 0x2, P6 ;  /* 0x00000007660b7211 */ /* 0x080fe400030f16ff */
[-C--:B------:R-:W-:Y:S01]  /*5c00*/  IADD3 R62, P6, R163, R6.reuse, RZ ;  /* 0x00000006a33e7210 */ /* 0x080fe20007fde0ff */
[----:B------:R-:W-:Y:S01]  /*5c10*/  IMAD.MOV.U32 R34, RZ, RZ, R4 ;  /* 0x000000ffff227224 */ /* 0x000fe200078e0004 */
[-C--:B--2---:R-:W-:Y:S02]  /*5c20*/  IADD3 R4, P1, R164, R6.reuse, RZ ;  /* 0x00000006a4047210 */ /* 0x084fe40007f3e0ff */
[-C--:B------:R-:W-:Y:S02]  /*5c30*/  LEA.HI.X.SX32 R63, R167, R7.reuse, 0x2, P6 ;  /* 0x00000007a73f7211 */ /* 0x080fe400030f16ff */
[----:B------:R-:W-:Y:S02]  /*5c40*/  IADD3 R38, P6, R166, R6, RZ ;  /* 0x00000006a6267210 */ /* 0x000fe40007fde0ff */
[----:B------:R-:W-:-:S02]  /*5c50*/  LEA.HI.X.SX32 R5, R170, R7, 0x2, P1 ;  /* 0x00000007aa057211 */ /* 0x000fc400008f16ff */
[-C--:B------:R-:W-:Y:S02]  /*5c60*/  LEA.HI.X.SX32 R39, R103, R7.reuse, 0x2, P6 ;  /* 0x0000000767277211 */ /* 0x080fe400030f16ff */
[-C--:B------:R-:W-:Y:S02]  /*5c70*/  IADD3 R60, P6, R171, R6.reuse, RZ ;  /* 0x00000006ab3c7210 */ /* 0x080fe40007fde0ff */
[-C--:B------:R-:W-:Y:S02]  /*5c80*/  IADD3 R86, P1, R168, R6.reuse, RZ ;  /* 0x00000006a8567210 */ /* 0x080fe40007f3e0ff */
[-C--:B------:R-:W-:Y:S02]  /*5c90*/  LEA.HI.X.SX32 R61, R174, R7.reuse, 0x2, P6 ;  /* 0x00000007ae3d7211 */ /* 0x080fe400030f16ff */
[----:B------:R-:W-:Y:S02]  /*5ca0*/  LEA.HI.X.SX32 R87, R173, R7, 0x2, P1 ;  /* 0x00000007ad577211 */ /* 0x000fe400008f16ff */
[----:B------:R-:W-:-:S02]  /*5cb0*/  IADD3 R250, P6, R250, R6, RZ ;  /* 0x00000006fafa7210 */ /* 0x000fc40007fde0ff */
[-C--:B------:R-:W-:Y:S02]  /*5cc0*/  IADD3 R8, P1, R172, R6.reuse, RZ ;  /* 0x00000006ac087210 */ /* 0x080fe40007f3e0ff */
[-C--:B------:R-:W-:Y:S02]  /*5cd0*/  LEA.HI.X.SX32 R251, R104, R7.reuse, 0x2, P6 ;  /* 0x0000000768fb7211 */ /* 0x080fe400030f16ff */
[-C--:B------:R-:W-:Y:S02]  /*5ce0*/  LEA.HI.X.SX32 R9, R175, R7.reuse, 0x2, P1 ;  /* 0x00000007af097211 */ /* 0x080fe400008f16ff */
[-C--:B------:R-:W-:Y:S02]  /*5cf0*/  IADD3 R100, P6, R176, R6.reuse, RZ ;  /* 0x00000006b0647210 */ /* 0x080fe40007fde0ff */
        /* <DEDUP_REMOVED lines=19> */
[----:B------:R-:W-:-:S02]  /*5e30*/  LEA R120, P6, R27, R6, 0x8 ;  /* 0x000000061b787211 */ /* 0x000fc400078c40ff */
        /* <DEDUP_REMOVED lines=32> */
[-C--:B------:R-:W-:Y:S01]  /*6040*/  IADD3 R150, P1, R230, R6.reuse, RZ ;  /* 0x00000006e6967210 */ /* 0x080fe20007f3e0ff */
[----:B------:R-:W-:Y:S01]  /*6050*/  IMAD R160, R27, 0x52, RZ ;  /* 0x000000521ba07824 */ /* 0x000fe200078e02ff */
[-C--:B------:R-:W-:Y:S01]  /*6060*/  LEA.HI.X.SX32 R153, R153, R7.reuse, 0x2, P6 ;  /* 0x0000000799997211 */ /* 0x080fe200030f16ff */
[C---:B------:R-:W-:Y:S01]  /*6070*/  IMAD R159, R27.reuse, 0x51, RZ ;  /* 0x000000511b9f7824 */ /* 0x040fe200078e02ff */
[----:B------:R-:W-:Y:S01]  /*6080*/  LEA.HI.X.SX32 R151, R236, R7, 0x2, P1 ;  /* 0x00000007ec977211 */ /* 0x000fe200008f16ff */
[----:B------:R-:W-:Y:S01]  /*6090*/  IMAD R162, R27, 0x150, RZ ;  /* 0x000001501ba27824 */ /* 0x000fe200078e02ff */
[----:B------:R-:W-:-:S02]  /*60a0*/  IADD3 R156, P6, R237, R6, RZ ;  /* 0x00000006ed9c7210 */ /* 0x000fc40007fde0ff */
[-C--:B------:R-:W-:Y:S01]  /*60b0*/  IADD3 R154, P1, R235, R6.reuse, RZ ;  /* 0x00000006eb9a7210 */ /* 0x080fe20007f3e0ff */
[C---:B------:R-:W-:Y:S01]  /*60c0*/  IMAD R163, R27.reuse, 0x53, RZ ;  /* 0x000000531ba37824 */ /* 0x040fe200078e02ff */
[-C--:B------:R-:W-:Y:S01]  /*60d0*/  LEA.HI.X.SX32 R157, R160, R7.reuse, 0x2, P6 ;  /* 0x00000007a09d7211 */ /* 0x080fe200030f16ff */
[----:B------:R-:W-:Y:S01]  /*60e0*/  IMAD R165, R27, 0x158, RZ ;  /* 0x000001581ba57824 */ /* 0x000fe200078e02ff */
[-C--:B------:R-:W-:Y:S02]  /*60f0*/  LEA.HI.X.SX32 R155, R159, R7.reuse, 0x2, P1 ;  /* 0x000000079f9b7211 */ /* 0x080fe400008f16ff */
[-C--:B------:R-:W-:Y:S01]  /*6100*/  IADD3 R160, P6, R162, R6.reuse, RZ ;  /* 0x00000006a2a07210 */ /* 0x080fe20007fde0ff */
[C---:B------:R-:W-:Y:S01]  /*6110*/  IMAD R162, R27.reuse, 0x154, RZ ;  /* 0x000001541ba27824 */ /* 0x040fe200078e02ff */
[-C--:B------:R-:W-:Y:S01]  /*6120*/  IADD3 R158, P1, R252, R6.reuse, RZ ;  /* 0x00000006fc9e7210 */ /* 0x080fe20007f3e0ff */
[----:B------:R-:W-:Y:S01]  /*6130*/  IMAD R168, R27, 0x56, RZ ;  /* 0x000000561ba87824 */ /* 0x000fe200078e02ff */
[-C--:B------:R-:W-:Y:S01]  /*6140*/  LEA.HI.X.SX32 R161, R161, R7.reuse, 0x2, P6 ;  /* 0x00000007a1a17211 */ /* 0x080fe200030f16ff */
[----:B------:R-:W-:Y:S01]  /*6150*/  IMAD R166, R27, 0x55, RZ ;  /* 0x000000551ba67824 */ /* 0x000fe200078e02ff */
[-C--:B------:R-:W-:Y:S01]  /*6160*/  LEA.HI.X.SX32 R159, R163, R7.reuse, 0x2, P1 ;  /* 0x00000007a39f7211 */ /* 0x080fe200008f16ff */
[----:B------:R-:W-:Y:S01]  /*6170*/  IMAD R170, R27, 0x160, RZ ;  /* 0x000001601baa7824 */ /* 0x000fe200078e02ff */
[-C--:B------:R-:W-:Y:S01]  /*6180*/  IADD3 R164, P6, R165, R6.reuse, RZ ;  /* 0x00000006a5a47210 */ /* 0x080fe20007fde0ff */
[C---:B------:R-:W-:Y:S01]  /*6190*/  IMAD R167, R27.reuse, 0x15c, RZ ;  /* 0x0000015c1ba77824 */ /* 0x040fe200078e02ff */
[----:B------:R-:W-:Y:S01]  /*61a0*/  IADD3 R162, P1, R162, R6, RZ ;  /* 0x00000006a2a27210 */ /* 0x000fe20007f3e0ff */
[C---:B------:R-:W-:Y:S01]  /*61b0*/  IMAD R171, R27.reuse, 0x57, RZ ;  /* 0x000000571bab7824 */ /* 0x040fe200078e02ff */
[-C--:B------:R-:W-:Y:S01]  /*61c0*/  LEA.HI.X.SX32 R165, R168, R7.reuse, 0x2, P6 ;  /* 0x00000007a8a57211 */ /* 0x080fe200030f16ff */
[----:B------:R-:W-:Y:S01]  /*61d0*/  IMAD R173, R27, 0x168, RZ ;  /* 0x000001681bad7824 */ /* 0x000fe200078e02ff */
[----:B------:R-:W-:-:S02]  /*61e0*/  LEA.HI.X.SX32 R163, R166, R7, 0x2, P1 ;  /* 0x00000007a6a37211 */ /* 0x000fc400008f16ff */
[-C--:B------:R-:W-:Y:S01]  /*61f0*/  IADD3 R168, P6, R170, R6.reuse, RZ ;  /* 0x00000006aaa87210 */ /* 0x080fe20007fde0ff */
[----:B------:R-:W-:Y:S01]  /*6200*/  IMAD R170, R27, 0x164, RZ ;  /* 0x000001641baa7824 */ /* 0x000fe200078e02ff */
[-C--:B------:R-:W-:Y:S01]  /*6210*/  IADD3 R166, P1, R167, R6.reuse, RZ ;  /* 0x00000006a7a67210 */ /* 0x080fe20007f3e0ff */
[----:B------:R-:W-:Y:S01]  /*6220*/  IMAD R175, R27, 0x59, RZ ;  /* 0x000000591baf7824 */ /* 0x000fe200078e02ff */
[-C--:B------:R-:W-:Y:S01]  /*6230*/  LEA.HI.X.SX32 R169, R169, R7.reuse, 0x2, P6 ;  /* 0x00000007a9a97211 */ /* 0x080fe200030f16ff */
[----:B------:R-:W-:Y:S01]  /*6240*/  IMAD R179, R27, 0x5a, RZ ;  /* 0x0000005a1bb37824 */ /* 0x000fe200078e02ff */
[-C--:B------:R-:W-:Y:S01]  /*6250*/  LEA.HI.X.SX32 R167, R171, R7.reuse, 0x2, P1 ;  /* 0x00000007aba77211 */ /* 0x080fe200008f16ff */
[C---:B------:R-:W-:Y:S01]  /*6260*/  IMAD R174, R27.reuse, 0x16c, RZ ;  /* 0x0000016c1bae7824 */ /* 0x040fe200078e02ff */
[-C--:B------:R-:W-:Y:S01]  /*6270*/  IADD3 R170, P1, R170, R6.reuse, RZ ;  /* 0x00000006aaaa7210 */ /* 0x080fe20007f3e0ff */
[----:B------:R-:W-:Y:S01]  /*6280*/  IMAD R176, R27, 0x170, RZ ;  /* 0x000001701bb07824 */ /* 0x000fe200078e02ff */
[-C--:B------:R-:W-:Y:S01]  /*6290*/  IADD3 R172, P6, R173, R6.reuse, RZ ;  /* 0x00000006adac7210 */ /* 0x080fe20007fde0ff */
[----:B------:R-:W-:Y:S01]  /*62a0*/  STL.64 [R1+0x168], R82 ;  /* 0x0001685201007387 */ /* 0x000fe20000100a00 */
[-C--:B------:R-:W-:Y:S01]  /*62b0*/  LEA.HI.X.SX32 R171, R175, R7.reuse, 0x2, P1 ;  /* 0x00000007afab7211 */ /* 0x080fe200008f16ff */
[----:B------:R-:W-:Y:S01]  /*62c0*/  IMAD R178, R27, 0x5b, RZ ;  /* 0x0000005b1bb27824 */ /* 0x000fe200078e02ff */
[----:B------:R-:W-:Y:S01]  /*62d0*/  LEA.HI.X.SX32 R173, R179, R7, 0x2, P6 ;  /* 0x00000007b3ad7211 */ /* 0x000fe200030f16ff */
[----:B------:R2:W-:Y:S01]  /*62e0*/  STL.64 [R1+0x8c0], R82 ;  /* 0x0008c05201007387 */ /* 0x0005e20000100a00 */
[-C--:B------:R-:W-:Y:S01]  /*62f0*/  IADD3 R174, P1, R174, R6.reuse, RZ ;  /* 0x00000006aeae7210 */ /* 0x080fe20007f3e0ff */
[C---:B------:R-:W-:Y:S01]  /*6300*/  IMAD R179, R27.reuse, 0x174, RZ ;  /* 0x000001741bb37824 */ /* 0x040fe200078e02ff */
[----:B------:R-:W-:Y:S01]  /*6310*/  IADD3 R176, P6, R176, R6, RZ ;  /* 0x00000006b0b07210 */ /* 0x000fe20007fde0ff */
[----:B------:R-:W-:Y:S01]  /*6320*/  STL.64 [R1+0x160], R56 ;  /* 0x0001603801007387 */ /* 0x000fe20000100a00 */
[----:B------:R-:W-:-:S03]  /*6330*/  IMAD R181, R27, 0x178, RZ ;  /* 0x000001781bb57824 */ /* 0x000fc600078e02ff */
[----:B------:R3:W-:Y:S01]  /*6340*/  STL [R1+0x15c], R35 ;  /* 0x00015c2301007387 */ /* 0x0007e20000100800 */
[-C--:B------:R-:W-:Y:S01]  /*6350*/  LEA.HI.X.SX32 R175, R178, R7.reuse, 0x2, P1 ;  /* 0x00000007b2af7211 */ /* 0x080fe200008f16ff */
[----:B------:R-:W-:Y:S02]  /*6360*/  IMAD R182, R27, 0x5d, RZ ;  /* 0x0000005d1bb67824 */ /* 0x000fe400078e02ff */
[----:B------:R-:W-:Y:S01]  /*6370*/  STL.64 [R1+0x150], R32 ;  /* 0x0001502001007387 */ /* 0x000fe20000100a00 */
[----:B------:R-:W-:Y:S01]  /*6380*/  LEA.HI.X.SX32 R177, R177, R7, 0x2, P6 ;  /* 0x00000007b1b17211 */ /* 0x000fe200030f16ff */
[----:B------:R-:W-:Y:S02]  /*6390*/  IMAD R187, R27, 0x5e, RZ ;  /* 0x0000005e1bbb7824 */ /* 0x000fe400078e02ff */
[----:B------:R-:W-:Y:S01]  /*63a0*/  STL.64 [R1+0x148], R80 ;  /* 0x0001485001007387 */ /* 0x000fe20000100a00 */
[-C--:B------:R-:W-:Y:S01]  /*63b0*/  IADD3 R178, P1, R179, R6.reuse, RZ ;  /* 0x00000006b3b27210 */ /* 0x080fe20007f3e0ff */
[----:B------:R-:W-:Y:S01]  /*63c0*/  IMAD R183, R27, 0x17c, RZ ;  /* 0x0000017c1bb77824 */ /* 0x000fe200078e02ff */
[----:B------:R-:W-:Y:S01]  /*63d0*/  IADD3 R180, P6, R181, R6, RZ ;  /* 0x00000006b5b47210 */ /* 0x000fe20007fde0ff */
[----:B------:R-:W-:Y:S01]  /*63e0*/  STL.64 [R1+0x140], R54 ;  /* 0x0001403601007387 */ /* 0x000fe20000100a00 */
[----:B------:R-:W-:-:S03]  /*63f0*/  IMAD R184, R27, 0x180, RZ ;  /* 0x000001801bb87824 */ /* 0x000fc600078e02ff */
[----:B------:R4:W-:Y:S01]  /*6400*/  STL.64 [R1+0x138], R52 ;  /* 0x0001383401007387 */ /* 0x0009e20000100a00 */
[----:B------:R-:W-:-:S03]  /*6410*/  LEA.HI.X.SX32 R179, R182, R7, 0x2, P1 ;  /* 0x00000007b6b37211 */ /* 0x000fc600008f16ff */
[----:B------:R-:W-:Y:S01]  /*6420*/  STL.64 [R1+0x130], R30 ;  /* 0x0001301e01007387 */ /* 0x000fe20000100a00 */
[----:B------:R-:W-:Y:S01]  /*6430*/  LEA.HI.X.SX32 R181, R187, R7, 0x2, P6 ;  /* 0x00000007bbb57211 */ /* 0x000fe200030f16ff */
[----:B------:R-:W-:Y:S02]  /*6440*/  IMAD R186, R27, 0x5f, RZ ;  /* 0x0000005f1bba7824 */ /* 0x000fe400078e02ff */
[----:B------:R-:W-:Y:S01]  /*6450*/  STL.64 [R1+0x128], R78 ;  /* 0x0001284e01007387 */ /* 0x000fe20000100a00 */
[-C--:B------:R-:W-:Y:S01]  /*6460*/  IADD3 R182, P1, R183, R6.reuse, RZ ;  /* 0x00000006b7b67210 */ /* 0x080fe20007f3e0ff */
[C---:B------:R-:W-:Y:S02]  /*6470*/  IMAD R187, R27.reuse, 0x184, RZ ;  /* 0x000001841bbb7824 */ /* 0x040fe400078e02ff */
[----:B------:R-:W-:Y:S01]  /*6480*/  STL.64 [R1+0x120], R50 ;  /* 0x0001203201007387 */ /* 0x000fe20000100a00 */
[----:B------:R-:W-:Y:S01]  /*6490*/  IADD3 R184, P6, R184, R6, RZ ;  /* 0x00000006b8b87210 */ /* 0x000fe20007fde0ff */
[----:B------:R-:W-:-:S02]  /*64a0*/  IMAD R189, R27, 0x188, RZ ;  /* 0x000001881bbd7824 */ /* 0x000fc400078e02ff */
[----:B------:R1:W-:Y:S04]  /*64b0*/  STL.64 [R1+0x118], R58 ;  /* 0x0001183a01007387 */ /* 0x0003e80000100a00 */
[----:B------:R-:W-:Y:S01]  /*64c0*/  STL.64 [R1+0x110], R28 ;  /* 0x0001101c01007387 */ /* 0x000fe20000100a00 */
[----:B------:R-:W-:-:S03]  /*64d0*/  LEA.HI.X.SX32 R183, R186, R7, 0x2, P1 ;  /* 0x00000007bab77211 */ /* 0x000fc600008f16ff */
[----:B------:R-:W-:Y:S01]  /*64e0*/  STL.64 [R1+0x108], R76 ;  /* 0x0001084c01007387 */ /* 0x000fe20000100a00 */
[----:B------:R-:W-:Y:S01]  /*64f0*/  LEA.HI.X.SX32 R185, R185, R7, 0x2, P6 ;  /* 0x00000007b9b97211 */ /* 0x000fe200030f16ff */
[C---:B------:R-:W-:Y:S02]  /*6500*/  IMAD R190, R27.reuse, 0x61, RZ ;  /* 0x000000611bbe7824 */ /* 0x040fe400078e02ff */
[----:B------:R-:W-:Y:S01]  /*6510*/  STL.64 [R1+0x100], R48 ;  /* 0x0001003001007387 */ /* 0x000fe20000100a00 */
[----:B------:R-:W-:Y:S01]  /*6520*/  IMAD R195, R27, 0x62, RZ ;  /* 0x000000621bc37824 */ /* 0x000fe200078e02ff */
[-C--:B------:R-:W-:Y:S02]  /*6530*/  IADD3 R186, P1, R187, R6.reuse, RZ ;  /* 0x00000006bbba7210 */ /* 0x080fe40007f3e0ff */
[----:B------:R1:W-:Y:S01]  /*6540*/  STL.64 [R1+0xf8], R84 ;  /* 0x0000f85401007387 */ /* 0x0003e20000100a00 */
[----:B------:R-:W-:Y:S01]  /*6550*/  IADD3 R188, P6, R189, R6, RZ ;  /* 0x00000006bdbc7210 */ /* 0x000fe20007fde0ff */
[----:B------:R-:W-:-:S02]  /*6560*/  IMAD R191, R27, 0x18c, RZ ;  /* 0x0000018c1bbf7824 */ /* 0x000fc400078e02ff */
[----:B------:R-:W-:Y:S04]  /*6570*/  STL.64 [R1+0xf0], R20 ;  /* 0x0000f01401007387 */ /* 0x000fe80000100a00 */
[----:B------:R-:W-:Y:S01]  /*6580*/  STL.64 [R1+0xe8], R74 ;  /* 0x0000e84a01007387 */ /* 0x000fe20000100a00 */
[----:B------:R-:W-:-:S03]  /*6590*/  LEA.HI.X.SX32 R187, R190, R7, 0x2, P1 ;  /* 0x00000007bebb7211 */ /* 0x000fc600008f16ff */
[----:B------:R-:W-:Y:S01]  /*65a0*/  STL.64 [R1+0xe0], R46 ;  /* 0x0000e02e01007387 */ /* 0x000fe20000100a00 */
[----:B------:R-:W-:Y:S01]  /*65b0*/  LEA.HI.X.SX32 R189, R195, R7, 0x2, P6 ;  /* 0x00000007c3bd7211 */ /* 0x000fe200030f16ff */
[C---:B------:R-:W-:Y:S02]  /*65c0*/  IMAD R194, R27.reuse, 0x63, RZ ;  /* 0x000000631bc27824 */ /* 0x040fe400078e02ff */
[----:B------:R1:W-:Y:S01]  /*65d0*/  STL.64 [R1+0xd8], R18 ;  /* 0x0000d81201007387 */ /* 0x0003e20000100a00 */
[----:B------:R-:W-:Y:S01]  /*65e0*/  IMAD R192, R27, 0x190, RZ ;  /* 0x000001901bc07824 */ /* 0x000fe200078e02ff */
[----:B------:R-:W-:Y:S02]  /*65f0*/  IADD3 R190, P1, R191, R6, RZ ;  /* 0x00000006bfbe7210 */ /* 0x000fe40007f3e0ff */
[----:B------:R-:W-:Y:S01]  /*6600*/  STL.64 [R1+0xd0], R98 ;  /* 0x0000d06201007387 */ /* 0x000fe20000100a00 */
[----:B------:R-:W-:-:S03]  /*6610*/  IMAD R195, R27, 0x194, RZ ;  /* 0x000001941bc37824 */ /* 0x000fc600078e02ff */
[----:B------:R-:W-:Y:S04]  /*6620*/  STL.64 [R1+0xc8], R72 ;  /* 0x0000c84801007387 */ /* 0x000fe80000100a00 */
[----:B------:R-:W-:Y:S01]  /*6630*/  STL.64 [R1+0xc0], R44 ;  /* 0x0000c02c01007387 */ /* 0x000fe20000100a00 */
[----:B------:R-:W-:-:S03]  /*6640*/  LEA.HI.X.SX32 R191, R194, R7, 0x2, P1 ;  /* 0x00000007c2bf7211 */ /* 0x000fc600008f16ff */
[----:B------:R1:W-:Y:S01]  /*6650*/  STL.64 [R1+0xb8], R36 ;  /* 0x0000b82401007387 */ /* 0x0003e20000100a00 */
[----:B------:R-:W-:-:S03]  /*6660*/  IMAD R200, R27, 0x65, RZ ;  /* 0x000000651bc87824 */ /* 0x000fc600078e02ff */
[----:B------:R-:W-:Y:S01]  /*6670*/  STL.64 [R1+0xb0], R96 ;  /* 0x0000b06001007387 */ /* 0x000fe20000100a00 */
[-C--:B------:R-:W-:Y:S01]  /*6680*/  IADD3 R192, P6, R192, R6.reuse, RZ ;  /* 0x00000006c0c07210 */ /* 0x080fe20007fde0ff */
[----:B------:R-:W-:Y:S02]  /*6690*/  IMAD R196, R27, 0x198, RZ ;  /* 0x000001981bc47824 */ /* 0x000fe400078e02ff */
[----:B------:R-:W-:Y:S01]  /*66a0*/  STL.64 [R1+0xa8], R70 ;  /* 0x0000a84601007387 */ /* 0x000fe20000100a00 */
[----:B------:R-:W-:-:S03]  /*66b0*/  IADD3 R194, P1, R195, R6, RZ ;  /* 0x00000006c3c27210 */ /* 0x000fc60007f3e0ff */
[----:B------:R-:W-:Y:S04]  /*66c0*/  STL.64 [R1+0xa0], R42 ;  /* 0x0000a02a01007387 */ /* 0x000fe80000100a00 */
[----:B------:R1:W-:Y:S01]  /*66d0*/  STL.64 [R1+0x98], R16 ;  /* 0x0000981001007387 */ /* 0x0003e20000100a00 */
[----:B------:R-:W-:-:S03]  /*66e0*/  LEA.HI.X.SX32 R193, R193, R7, 0x2, P6 ;  /* 0x00000007c1c17211 */ /* 0x000fc600030f16ff */
[----:B------:R-:W-:Y:S01]  /*66f0*/  STL.64 [R1+0x90], R94 ;  /* 0x0000905e01007387 */ /* 0x000fe20000100a00 */
[----:B------:R-:W-:Y:S01]  /*6700*/  LEA.HI.X.SX32 R195, R200, R7, 0x2, P1 ;  /* 0x00000007c8c37211 */ /* 0x000fe200008f16ff */
[C---:B------:R-:W-:Y:S02]  /*6710*/  IMAD R202, R27.reuse, 0x66, RZ ;  /* 0x000000661bca7824 */ /* 0x040fe400078e02ff */
[----:B------:R-:W-:Y:S01]  /*6720*/  STL.64 [R1+0x88], R68 ;  /* 0x0000884401007387 */ /* 0x000fe20000100a00 */
[----:B------:R-:W-:Y:S01]  /*6730*/  IADD3 R196, P6, R196, R6, RZ ;  /* 0x00000006c4c47210 */ /* 0x000fe20007fde0ff */
[C---:B------:R-:W-:Y:S02]  /*6740*/  IMAD R198, R27.reuse, 0x19c, RZ ;  /* 0x0000019c1bc67824 */ /* 0x040fe400078e02ff */
[----:B------:R-:W-:Y:S01]  /*6750*/  STL.64 [R1+0x80], R40 ;  /* 0x0000802801007387 */ /* 0x000fe20000100a00 */
[----:B------:R-:W-:-:S03]  /*6760*/  IMAD R200, R27, 0x1a0, RZ ;  /* 0x000001a01bc87824 */ /* 0x000fc600078e02ff */
[----:B------:R1:W-:Y:S04]  /*6770*/  STL.64 [R1+0x78], R14 ;  /* 0x0000780e01007387 */ /* 0x0003e80000100a00 */
[----:B------:R-:W-:Y:S01]  /*6780*/  STL.64 [R1+0x70], R92 ;  /* 0x0000705c01007387 */ /* 0x000fe20000100a00 */
[----:B------:R-:W-:-:S03]  /*6790*/  IMAD R203, R27, 0x67, RZ ;  /* 0x000000671bcb7824 */ /* 0x000fc600078e02ff */
[----:B------:R-:W-:Y:S01]  /*67a0*/  STL.64 [R1+0x68], R66 ;  /* 0x0000684201007387 */ /* 0x000fe20000100a00 */
[----:B------:R-:W-:-:S03]  /*67b0*/  LEA.HI.X.SX32 R197, R202, R7, 0x2, P6 ;  /* 0x00000007cac57211 */ /* 0x000fc600030f16ff */
[----:B------:R-:W-:Y:S01]  /*67c0*/  STL.64 [R1+0x60], R24 ;  /* 0x0000601801007387 */ /* 0x000fe20000100a00 */
[C---:B------:R-:W-:Y:S01]  /*67d0*/  IMAD R247, R27.reuse, 0x1a4, RZ ;  /* 0x000001a41bf77824 */ /* 0x040fe200078e02ff */
[-C--:B------:R-:W-:Y:S02]  /*67e0*/  IADD3 R198, P1, R198, R6.reuse, RZ ;  /* 0x00000006c6c67210 */ /* 0x080fe40007f3e0ff */
[----:B------:R1:W-:Y:S01]  /*67f0*/  STL.64 [R1+0x58], R12 ;  /* 0x0000580c01007387 */ /* 0x0003e20000100a00 */
[C---:B------:R-:W-:Y:S01]  /*6800*/  IMAD R243, R27.reuse, 0x1a8, RZ ;  /* 0x000001a81bf37824 */ /* 0x040fe200078e02ff */
[----:B------:R-:W-:Y:S02]  /*6810*/  IADD3 R200, P6, R200, R6, RZ ;  /* 0x00000006c8c87210 */ /* 0x000fe40007fde0ff */
[----:B------:R-:W-:Y:S04]  /*6820*/  STL.64 [R1+0x50], R90 ;  /* 0x0000505a01007387 */ /* 0x000fe80000100a00 */
[----:B------:R-:W-:Y:S01]  /*6830*/  STL.64 [R1+0x48], R64 ;  /* 0x0000484001007387 */ /* 0x000fe20000100a00 */
[----:B--2---:R-:W-:-:S03]  /*6840*/  IMAD R83, R27, 0x69, RZ ;  /* 0x000000691b537824 */ /* 0x004fc600078e02ff */
[----:B------:R-:W-:Y:S01]  /*6850*/  STL.64 [R1+0x40], R22 ;  /* 0x0000401601007387 */ /* 0x000fe20000100a00 */
[----:B------:R-:W-:Y:S01]  /*6860*/  IMAD R82, R27, 0x6a, RZ ;  /* 0x0000006a1b527824 */ /* 0x000fe200078e02ff */
[-C--:B------:R-:W-:Y:S02]  /*6870*/  LEA.HI.X.SX32 R199, R203, R7.reuse, 0x2, P1 ;  /* 0x00000007cbc77211 */ /* 0x080fe400008f16ff */
[----:B------:R2:W-:Y:S01]  /*6880*/  STL.64 [R1+0x38], R10 ;  /* 0x0000380a01007387 */ /* 0x0005e20000100a00 */
[----:B------:R-:W-:-:S03]  /*6890*/  LEA.HI.X.SX32 R201, R201, R7, 0x2, P6 ;  /* 0x00000007c9c97211 */ /* 0x000fc600030f16ff */
[----:B------:R-:W-:Y:S01]  /*68a0*/  STL.64 [R1+0x30], R88 ;  /* 0x0000305801007387 */ /* 0x000fe20000100a00 */
[-C--:B------:R-:W-:Y:S02]  /*68b0*/  IADD3 R202, P1, R247, R6.reuse, RZ ;  /* 0x00000006f7ca7210 */ /* 0x080fe40007f3e0ff */
[----:B------:R-:W-:Y:S01]  /*68c0*/  IADD3 R204, P6, R243, R6, RZ ;  /* 0x00000006f3cc7210 */ /* 0x000fe20007fde0ff */
[----:B------:R-:W-:Y:S04]  /*68d0*/  STL.64 [R1+0x28], R62 ;  /* 0x0000283e01007387 */ /* 0x000fe80000100a00 */
[----:B------:R-:W-:Y:S01]  /*68e0*/  STL.64 [R1+0x20], R4 ;  /* 0x0000200401007387 */ /* 0x000fe20000100a00 */
[----:B------:R-:W-:-:S03]  /*68f0*/  LEA.HI.X.SX32 R203, R83, R7, 0x2, P1 ;  /* 0x0000000753cb7211 */ /* 0x000fc600008f16ff */
[----:B------:R1:W-:Y:S01]  /*6900*/  STL.64 [R1+0x18], R38 ;  /* 0x0000182601007387 */ /* 0x0003e20000100a00 */
[----:B------:R-:W-:-:S03]  /*6910*/  LEA.HI.X.SX32 R205, R82, R7, 0x2, P6 ;  /* 0x0000000752cd7211 */ /* 0x000fc600030f16ff */
[----:B------:R-:W-:Y:S04]  /*6920*/  STL.64 [R1+0x10], R86 ;  /* 0x0000105601007387 */ /* 0x000fe80000100a00 */
[----:B------:R-:W-:Y:S04]  /*6930*/  STL.64 [R1+0x8], R60 ;  /* 0x0000083c01007387 */ /* 0x000fe80000100a00 */
[----:B------:R-:W-:Y:S04]  /*6940*/  STL.64 [R1], R8 ;  /* 0x0000000801007387 */ /* 0x000fe80000100a00 */
[----:B------:R-:W2:Y:S01]  /*6950*/  LDL.64 R82, [R1+0x178] ;  /* 0x0001780001527983 */ /* 0x000ea20000100a00 */
[----:B------:R-:W-:-:S02]  /*6960*/  IMAD R244, R27, 0x1ac, RZ ;  /* 0x000001ac1bf47824 */ /* 0x000fc400078e02ff */
[C---:B------:R-:W-:Y:S02]  /*6970*/  IMAD R246, R27.reuse, 0x6b, RZ ;  /* 0x0000006b1bf67824 */ /* 0x040fe400078e02ff */
[C---:B------:R-:W-:Y:S01]  /*6980*/  IMAD R240, R27.reuse, 0x1b4, RZ ;  /* 0x000001b41bf07824 */ /* 0x040fe200078e02ff */
[-C--:B------:R-:W-:Y:S01]  /*6990*/  IADD3 R206, P1, R244, R6.reuse, RZ ;  /* 0x00000006f4ce7210 */ /* 0x080fe20007f3e0ff */
[C---:B------:R-:W-:Y:S02]  /*69a0*/  IMAD R245, R27.reuse, 0x6d, RZ ;  /* 0x0000006d1bf57824 */ /* 0x040fe400078e02ff */
[C---:B------:R-:W-:Y:S01]  /*69b0*/  IMAD R214, R27.reuse, 0x1bc, RZ ;  /* 0x000001bc1bd67824 */ /* 0x040fe200078e02ff */
[----:B------:R-:W-:Y:S02]  /*69c0*/  LEA.HI.X.SX32 R207, R246, R7, 0x2, P1 ;  /* 0x00000007f6cf7211 */ /* 0x000fe400008f16ff */
[----:B------:R-:W-:Y:S01]  /*69d0*/  IADD3 R210, P1, R240, R6, RZ ;  /* 0x00000006f0d27210 */ /* 0x000fe20007f3e0ff */
[----:B------:R-:W-:-:S02]  /*69e0*/  IMAD R239, R27, 0x6f, RZ ;  /* 0x0000006f1bef7824 */ /* 0x000fc400078e02ff */
[----:B------:R-:W-:Y:S01]  /*69f0*/  IMAD R218, R27, 0x1c4, RZ ;  /* 0x000001c41bda7824 */ /* 0x000fe200078e02ff */
[-C--:B------:R-:W-:Y:S02]  /*6a00*/  LEA.HI.X.SX32 R211, R245, R7.reuse, 0x2, P1 ;  /* 0x00000007f5d37211 */ /* 0x080fe400008f16ff */
[-C--:B------:R-:W-:Y:S01]  /*6a10*/  IADD3 R214, P1, R214, R6.reuse, RZ ;  /* 0x00000006d6d67210 */ /* 0x080fe20007f3e0ff */
[C---:B------:R-:W-:Y:S02]  /*6a20*/  IMAD R2, R27.reuse, 0x71, RZ ;  /* 0x000000711b027824 */ /* 0x040fe400078e02ff */
[----:B------:R-:W-:Y:S01]  /*6a30*/  IMAD R222, R27, 0x1cc, RZ ;  /* 0x000001cc1bde7824 */ /* 0x000fe200078e02ff */
[----:B------:R-:W-:Y:S02]  /*6a40*/  LEA.HI.X.SX32 R215, R239, R7, 0x2, P1 ;  /* 0x00000007efd77211 */ /* 0x000fe400008f16ff */
[----:B------:R-:W-:Y:S01]  /*6a50*/  IADD3 R218, P1, R218, R6, RZ ;  /* 0x00000006dada7210 */ /* 0x000fe20007f3e0ff */
[----:B------:R-:W-:-:S02]  /*6a60*/  IMAD R223, R27, 0x73, RZ ;  /* 0x000000731bdf7824 */ /* 0x000fc400078e02ff */
[C---:B------:R-:W-:Y:S01]  /*6a70*/  IMAD R226, R27.reuse, 0x1d4, RZ ;  /* 0x000001d41be27824 */ /* 0x040fe200078e02ff */
[-C--:B------:R-:W-:Y:S02]  /*6a80*/  LEA.HI.X.SX32 R219, R2, R7.reuse, 0x2, P1 ;  /* 0x0000000702db7211 */ /* 0x080fe400008f16ff */
[-C--:B------:R-:W-:Y:S01]  /*6a90*/  IADD3 R222, P1, R222, R6.reuse, RZ ;  /* 0x00000006dede7210 */ /* 0x080fe20007f3e0ff */
[C---:B------:R-:W-:Y:S02]  /*6aa0*/  IMAD R238, R27.reuse, 0x1b0, RZ ;  /* 0x000001b01bee7824 */ /* 0x040fe400078e02ff */
[----:B------:R-:W-:Y:S01]  /*6ab0*/  IMAD R227, R27, 0x75, RZ ;  /* 0x000000751be37824 */ /* 0x000fe200078e02ff */
[-C--:B------:R-:W-:Y:S01]  /*6ac0*/  LEA.HI.X.SX32 R223, R223, R7.reuse, 0x2, P1 ;  /* 0x00000007dfdf7211 */ /* 0x080fe200008f16ff */
[C---:B------:R-:W-:Y:S01]  /*6ad0*/  IMAD R230, R27.reuse, 0x1dc, RZ ;  /* 0x000001dc1be67824 */ /* 0x040fe200078e02ff */
[-C--:B------:R-:W-:Y:S01]  /*6ae0*/  IADD3 R226, P1, R226, R6.reuse, RZ ;  /* 0x00000006e2e27210 */ /* 0x080fe20007f3e0ff */
[C---:B------:R-:W-:Y:S01]  /*6af0*/  IMAD R212, R27.reuse, 0x1b8, RZ ;  /* 0x000001b81bd47824 */ /* 0x040fe200078e02ff */
[-C--:B------:R-:W-:Y:S01]  /*6b00*/  IADD3 R208, P6, R238, R6.reuse, RZ ;  /* 0x00000006eed07210 */ /* 0x080fe20007fde0ff */
[----:B------:R-:W-:Y:S01]  /*6b10*/  IMAD R231, R27, 0x77, RZ ;  /* 0x000000771be77824 */ /* 0x000fe200078e02ff */
[-C--:B------:R-:W-:Y:S01]  /*6b20*/  LEA.HI.X.SX32 R227, R227, R7.reuse, 0x2, P1 ;  /* 0x00000007e3e37211 */ /* 0x080fe200008f16ff */
        /* <DEDUP_REMOVED lines=10> */
[C---:B------:R-:W-:Y:S01]  /*6bd0*/  IMAD R220, R27.reuse, 0x1c8, RZ ;  /* 0x000001c81bdc7824 */ /* 0x040fe200078e02ff */
[-C--:B------:R-:W-:Y:S01]  /*6be0*/  LEA.HI.X.SX32 R213, R242, R7.reuse, 0x2, P6 ;  /* 0x00000007f2d57211 */ /* 0x080fe200030f16ff */
[C---:B------:R-:W-:Y:S01]  /*6bf0*/  IMAD R243, R27.reuse, 0x7b, RZ ;  /* 0x0000007b1bf37824 */ /* 0x040fe200078e02ff */
[----:B------:R-:W-:Y:S01]  /*6c00*/  IADD3 R216, P6, R216, R6, RZ ;  /* 0x00000006d8d87210 */ /* 0x000fe20007fde0ff */
[----:B------:R-:W-:Y:S01]  /*6c10*/  IMAD R242, R27, 0x1f4, RZ ;  /* 0x000001f41bf27824 */ /* 0x000fe200078e02ff */
[----:B------:R-:W-:-:S02]  /*6c20*/  LEA.HI.X.SX32 R235, R235, R7, 0x2, P1 ;  /* 0x00000007ebeb7211 */ /* 0x000fc400008f16ff */
[-C--:B------:R-:W-:Y:S01]  /*6c30*/  IADD3 R238, P1, R238, R6.reuse, RZ ;  /* 0x00000006eeee7210 */ /* 0x080fe20007f3e0ff */
[----:B------:R-:W-:Y:S01]  /*6c40*/  IMAD R26, R27, 0x72, RZ ;  /* 0x000000721b1a7824 */ /* 0x000fe200078e02ff */
[-C--:B------:R-:W-:Y:S01]  /*6c50*/  LEA.HI.X.SX32 R217, R217, R7.reuse, 0x2, P6 ;  /* 0x00000007d9d97211 */ /* 0x080fe200030f16ff */
[C---:B------:R-:W-:Y:S01]  /*6c60*/  IMAD R224, R27.reuse, 0x1d0, RZ ;  /* 0x000001d01be07824 */ /* 0x040fe200078e02ff */
[-C--:B------:R-:W-:Y:S01]  /*6c70*/  IADD3 R220, P6, R220, R6.reuse, RZ ;  /* 0x00000006dcdc7210 */ /* 0x080fe20007fde0ff */
[----:B------:R-:W-:Y:S01]  /*6c80*/  IMAD R252, R27, 0x7d, RZ ;  /* 0x0000007d1bfc7824 */ /* 0x000fe200078e02ff */
[-C--:B------:R-:W-:Y:S02]  /*6c90*/  LEA.HI.X.SX32 R239, R243, R7.reuse, 0x2, P1 ;  /* 0x00000007f3ef7211 */ /* 0x080fe400008f16ff */
[----:B------:R-:W-:Y:S01]  /*6ca0*/  IADD3 R242, P1, R242, R6, RZ ;  /* 0x00000006f2f27210 */ /* 0x000fe20007f3e0ff */
[----:B------:R-:W-:Y:S01]  /*6cb0*/  IMAD R228, R27, 0x1d8, RZ ;  /* 0x000001d81be47824 */ /* 0x000fe200078e02ff */
[----:B------:R-:W-:-:S02]  /*6cc0*/  LEA.HI.X.SX32 R221, R26, R7, 0x2, P6 ;  /* 0x000000071add7211 */ /* 0x000fc400030f16ff */
[-C--:B------:R-:W-:Y:S02]  /*6cd0*/  IADD3 R224, P6, R224, R6.reuse, RZ ;  /* 0x00000006e0e07210 */ /* 0x080fe40007fde0ff */
[-C--:B------:R-:W-:Y:S02]  /*6ce0*/  LEA.HI.X.SX32 R243, R252, R7.reuse, 0x2, P1 ;  /* 0x00000007fcf37211 */ /* 0x080fe400008f16ff */
[----:B------:R-:W1:Y:S01]  /*6cf0*/  S2R R252, SR_TID.X ;  /* 0x0000000000fc7919 */ /* 0x000e620000002100 */
[----:B------:R-:W-:Y:S01]  /*6d00*/  IMAD R229, R27, 0x76, RZ ;  /* 0x000000761be57824 */ /* 0x000fe200078e02ff */
[----:B------:R-:W-:Y:S01]  /*6d10*/  LEA.HI.X.SX32 R225, R225, R7, 0x2, P6 ;  /* 0x00000007e1e17211 */ /* 0x000fe200030f16ff */
[C---:B------:R-:W-:Y:S01]  /*6d20*/  IMAD R232, R27.reuse, 0x1e0, RZ ;  /* 0x000001e01be87824 */ /* 0x040fe200078e02ff */
[----:B------:R-:W-:Y:S01]  /*6d30*/  IADD3 R228, P6, R228, R6, RZ ;  /* 0x00000006e4e47210 */ /* 0x000fe20007fde0ff */
[----:B------:R-:W-:-:S03]  /*6d40*/  IMAD R236, R27, 0x1e8, RZ ;  /* 0x000001e81bec7824 */ /* 0x000fc600078e02ff */
[-C--:B------:R-:W-:Y:S02]  /*6d50*/  LEA.HI.X.SX32 R229, R229, R7.reuse, 0x2, P6 ;  /* 0x00000007e5e57211 */ /* 0x080fe400030f16ff */
[-C--:B------:R-:W-:Y:S01]  /*6d60*/  IADD3 R232, P6, R232, R6.reuse, RZ ;  /* 0x00000006e8e87210 */ /* 0x080fe20007fde0ff */
[C---:B------:R-:W-:Y:S02]  /*6d70*/  IMAD R237, R27.reuse, 0x7a, RZ ;  /* 0x0000007a1bed7824 */ /* 0x040fe400078e02ff */
[----:B------:R-:W-:Y:S01]  /*6d80*/  IMAD R240, R27, 0x1f0, RZ ;  /* 0x000001f01bf07824 */ /* 0x000fe200078e02ff */
[----:B------:R-:W-:Y:S02]  /*6d90*/  LEA.HI.X.SX32 R233, R233, R7, 0x2, P6 ;  /* 0x00000007e9e97211 */ /* 0x000fe400030f16ff */
[----:B------:R-:W-:Y:S01]  /*6da0*/  IADD3 R236, P6, R236, R6, RZ ;  /* 0x00000006ecec7210 */ /* 0x000fe20007fde0ff */
[----:B------:R-:W-:-:S03]  /*6db0*/  IMAD R244, R27, 0x1f8, RZ ;  /* 0x000001f81bf47824 */ /* 0x000fc600078e02ff */
[-C--:B------:R-:W-:Y:S02]  /*6dc0*/  LEA.HI.X.SX32 R237, R237, R7.reuse, 0x2, P6 ;  /* 0x00000007eded7211 */ /* 0x080fe400030f16ff */
[-C--:B------:R-:W-:Y:S01]  /*6dd0*/  IADD3 R240, P6, R240, R6.reuse, RZ ;  /* 0x00000006f0f07210 */ /* 0x080fe20007fde0ff */
[----:B------:R-:W-:Y:S01]  /*6de0*/  IMAD R245, R27, 0x7e, RZ ;  /* 0x0000007e1bf57824 */ /* 0x000fe200078e02ff */
[----:B------:R-:W-:Y:S02]  /*6df0*/  IADD3 R2, R3, -0x15, RZ ;  /* 0xffffffeb03027810 */ /* 0x000fe40007ffe0ff */
[----:B------:R-:W-:Y:S02]  /*6e00*/  LEA.HI.X.SX32 R241, R241, R7, 0x2, P6 ;  /* 0x00000007f1f17211 */ /* 0x000fe400030f16ff */
[----:B------:R-:W-:Y:S02]  /*6e10*/  IADD3 R244, P6, R244, R6, RZ ;  /* 0x00000006f4f47210 */ /* 0x000fe40007fde0ff */
[----:B-1----:R-:W-:-:S02]  /*6e20*/  LOP3.LUT R252, R252, 0x7f, RZ, 0xc0, !PT ;  /* 0x0000007ffcfc7812 */ /* 0x002fc400078ec0ff */
[----:B------:R-:W-:Y:S02]  /*6e30*/  LEA.HI.X.SX32 R245, R245, R7, 0x2, P6 ;  /* 0x00000007f5f57211 */ /* 0x000fe400030f16ff */
[----:B------:R-:W-:Y:S01]  /*6e40*/  ISETP.GE.U32.AND P6, PT, R2, 0x7fffff6c, PT ;  /* 0x7fffff6c0200780c */ /* 0x000fe20003fc6070 */
[----:B------:R-:W-:Y:S01]  /*6e50*/  IMAD.SHL.U32 R2, R252, 0x4, RZ ;  /* 0x00000004fc027824 */ /* 0x000fe200078e00ff */
[----:B------:R-:W-:-:S04]  /*6e60*/  ULDC.64 UR8, c[0x0][0x118] ;  /* 0x0000460000087ab9 */ /* 0x000fc80000000a00 */
[----:B------:R1:W-:Y:S04]  /*6e70*/  LDGSTS.E [R2], [R6.64], !P5 ;  /* 0x0000000006027fae */ /* 0x0003e8000e921848 */
[----:B--2---:R2:W-:Y:S04]  /*6e80*/  LDGSTS.E [R2+0x800], [R82.64], !P0 ;  /* 0x0080000052027fae */ /* 0x0045e8000c121848 */
[----:B------:R3:W-:Y:S04]  /*6e90*/  LDGSTS.E [R2+0x1000], [R34.64], !P2 ;  /* 0x0100000022027fae */ /* 0x0007e8000d121848 */
[----:B------:R4:W-:Y:S04]  /*6ea0*/  LDGSTS.E [R2+0x1800], [R52.64], !P3 ;  /* 0x0180000034027fae */ /* 0x0009e8000d921848 */
[----:B--2---:R-:W2:Y:S04]  /*6eb0*/  LDL.LU.64 R82, [R1+0x8c0] ;  /* 0x0008c00001527983 */ /* 0x004ea80000300a00 */
[----:B---3--:R-:W3:Y:S04]  /*6ec0*/  LDL.LU.64 R34, [R1+0x8b8] ;  /* 0x0008b80001227983 */ /* 0x008ee80000300a00 */
[----:B----4-:R-:W4:Y:S04]  /*6ed0*/  LDL.LU.64 R52, [R1+0x8b0] ;  /* 0x0008b00001347983 */ /* 0x010f280000300a00 */
[----:B------:R1:W-:Y:S04]  /*6ee0*/  LDGSTS.E [R2+0x2000], [R58.64], !P4 ;  /* 0x020000003a027fae */ /* 0x0003e8000e121848 */
[----:B------:R1:W-:Y:S04]  /*6ef0*/  LDGSTS.E [R2+0x2800], [R84.64], !P6 ;  /* 0x0280000054027fae */ /* 0x0003e8000f121848 */
[----:B-1----:R-:W2:Y:S04]  /*6f00*/  LDL.LU.64 R58, [R1+0x8a8] ;  /* 0x0008a800013a7983 */ /* 0x002ea80000300a00 */
[----:B------:R-:W2:Y:S01]  /*6f10*/  LDL.LU.64 R84, [R1+0x8a0] ;  /* 0x0008a00001547983 */ /* 0x000ea20000300a00 */
[----:B------:R-:W-:-:S02]  /*6f20*/  IMAD R246, R27, 0x1fc, RZ ;  /* 0x000001fc1bf67824 */ /* 0x000fc400078e02ff */
[----:B------:R-:W-:Y:S01]  /*6f30*/  IMAD R247, R27, 0x7f, RZ ;  /* 0x0000007f1bf77824 */ /* 0x000fe200078e02ff */
[----:B------:R-:W-:Y:S02]  /*6f40*/  IADD3 R26, R3, -0x19, RZ ;  /* 0xffffffe7031a7810 */ /* 0x000fe40007ffe0ff */
[----:B------:R-:W-:-:S04]  /*6f50*/  IADD3 R246, P1, R246, R6, RZ ;  /* 0x00000006f6f67210 */ /* 0x000fc80007f3e0ff */
[----:B------:R-:W-:Y:S02]  /*6f60*/  LEA.HI.X.SX32 R247, R247, R7, 0x2, P1 ;  /* 0x00000007f7f77211 */ /* 0x000fe400008f16ff */
[----:B------:R-:W-:Y:S02]  /*6f70*/  ISETP.GE.U32.AND P1, PT, R26, 0x7fffff68, PT ;  /* 0x7fffff681a00780c */ /* 0x000fe40003f26070 */
[C---:B------:R-:W-:Y:S02]  /*6f80*/  IADD3 R26, R3.reuse, -0x1d, RZ ;  /* 0xffffffe3031a7810 */ /* 0x040fe40007ffe0ff */
[C---:B------:R-:W-:Y:S02]  /*6f90*/  IADD3 R252, R3.reuse, -0x21, RZ ;  /* 0xffffffdf03fc7810 */ /* 0x040fe40007ffe0ff */
[----:B------:R-:W-:Y:S02]  /*6fa0*/  ISETP.GE.U32.AND P5, PT, R26, 0x7fffff64, PT ;  /* 0x7fffff641a00780c */ /* 0x000fe40003fa6070 */
[----:B------:R-:W-:-:S02]  /*6fb0*/  IADD3 R26, R3, -0x25, RZ ;  /* 0xffffffdb031a7810 */ /* 0x000fc40007ffe0ff */
[----:B------:R-:W-:Y:S02]  /*6fc0*/  ISETP.GE.U32.AND P0, PT, R252, 0x7fffff60, PT ;  /* 0x7fffff60fc00780c */ /* 0x000fe40003f06070 */
[----:B------:R-:W-:Y:S01]  /*6fd0*/  ISETP.GE.U32.AND P2, PT, R26, 0x7fffff5c, PT ;  /* 0x7fffff5c1a00780c */ /* 0x000fe20003f46070 */
[----:B------:R1:W-:Y:S01]  /*6fe0*/  LDGSTS.E [R2+0x3000], [R18.64], !P1 ;  /* 0x0300000012027fae */ /* 0x0003e2000c921848 */
[C---:B------:R-:W-:Y:S02]  /*6ff0*/  IADD3 R26, R3.reuse, -0x2d, RZ ;  /* 0xffffffd3031a7810 */ /* 0x040fe40007ffe0ff */
[----:B------:R-:W-:Y:S02]  /*7000*/  IADD3 R252, R3, -0x29, RZ ;  /* 0xffffffd703fc7810 */ /* 0x000fe40007ffe0ff */
[----:B------:R-:W-:Y:S01]  /*7010*/  ISETP.GE.U32.AND P4, PT, R26, 0x7fffff54, PT ;  /* 0x7fffff541a00780c */ /* 0x000fe20003f86070 */
[----:B------:R1:W-:Y:S01]  /*7020*/  LDGSTS.E [R2+0x3800], [R36.64], !P5 ;  /* 0x0380000024027fae */ /* 0x0003e2000e921848 */
[----:B------:R-:W-:-:S02]  /*7030*/  ISETP.GE.U32.AND P3, PT, R252, 0x7fffff58, PT ;  /* 0x7fffff58fc00780c */ /* 0x000fc40003f66070 */
[C---:B------:R-:W-:Y:S01]  /*7040*/  IADD3 R26, R3.reuse, -0x35, RZ ;  /* 0xffffffcb031a7810 */ /* 0x040fe20007ffe0ff */
[----:B------:R1:W-:Y:S01]  /*7050*/  LDGSTS.E [R2+0x4000], [R16.64], !P0 ;  /* 0x0400000010027fae */ /* 0x0003e2000c121848 */
[C---:B------:R-:W-:Y:S02]  /*7060*/  IADD3 R252, R3.reuse, -0x31, RZ ;  /* 0xffffffcf03fc7810 */ /* 0x040fe40007ffe0ff */
[----:B------:R-:W-:Y:S01]  /*7070*/  ISETP.GE.U32.AND P1, PT, R26, 0x7fffff4c, PT ;  /* 0x7fffff4c1a00780c */ /* 0x000fe20003f26070 */
[----:B------:R1:W-:Y:S01]  /*7080*/  LDGSTS.E [R2+0x4800], [R14.64], !P2 ;  /* 0x048000000e027fae */ /* 0x0003e2000d121848 */
[----:B------:R-:W-:Y:S02]  /*7090*/  ISETP.GE.U32.AND P6, PT, R252, 0x7fffff50, PT ;  /* 0x7fffff50fc00780c */ /* 0x000fe40003fc6070 */
[C---:B------:R-:W-:Y:S01]  /*70a0*/  IADD3 R26, R3.reuse, -0x3d, RZ ;  /* 0xffffffc3031a7810 */ /* 0x040fe20007ffe0ff */
[----:B-1----:R-:W2:Y:S01]  /*70b0*/  LDL.LU.64 R18, [R1+0x898] ;  /* 0x0008980001127983 */ /* 0x002ea20000300a00 */
[----:B------:R-:W-:-:S02]  /*70c0*/  IADD3 R252, R3, -0x39, RZ ;  /* 0xffffffc703fc7810 */ /* 0x000fc40007ffe0ff */
[----:B------:R-:W-:Y:S01]  /*70d0*/  ISETP.GE.U32.AND P0, PT, R26, 0x7fffff44, PT ;  /* 0x7fffff441a00780c */ /* 0x000fe20003f06070 */
[----:B------:R1:W-:Y:S01]  /*70e0*/  LDGSTS.E [R2+0x5000], [R12.64], !P3 ;  /* 0x050000000c027fae */ /* 0x0003e2000d921848 */
[----:B------:R-:W-:Y:S02]  /*70f0*/  ISETP.GE.U32.AND P5, PT, R252, 0x7fffff48, PT ;  /* 0x7fffff48fc00780c */ /* 0x000fe40003fa6070 */
[C---:B------:R-:W-:Y:S01]  /*7100*/  IADD3 R26, R3.reuse, -0x45, RZ ;  /* 0xffffffbb031a7810 */ /* 0x040fe20007ffe0ff */
[----:B------:R1:W-:Y:S01]  /*7110*/  LDGSTS.E [R2+0x5800], [R10.64], !P4 ;  /* 0x058000000a027fae */ /* 0x0003e2000e121848 */
        /* <DEDUP_REMOVED lines=11> */
[----:B------:R1:W-:Y:S01]  /*71d0*/  LDGSTS.E [R2+0x7800], [R112.64], !P0 ;  /* 0x0780000070027fae */ /* 0x0003e2000c121848 */
        /* <DEDUP_REMOVED lines=35> */
[----:B------:R-:W2:Y:S01]  /*7410*/  LDL.LU.64 R36, [R1+0x890] ;  /* 0x0008900001247983 */ /* 0x000ea20000300a00 */
[----:B------:R-:W-:-:S02]  /*7420*/  IADD3 R252, R3, -0x2, RZ ;  /* 0xfffffffe03fc7810 */ /* 0x000fc40007ffe0ff */
[----:B------:R-:W-:Y:S01]  /*7430*/  ISETP.GE.U32.AND P6, PT, R26, 0x7fffff7b, PT ;  /* 0x7fffff7b1a00780c */ /* 0x000fe20003fc6070 */
[----:B------:R-:W2:Y:S01]  /*7440*/  LDL.LU.64 R16, [R1+0x888] ;  /* 0x0008880001107983 */ /* 0x000ea20000300a00 */
[----:B------:R-:W-:Y:S02]  /*7450*/  ISETP.GE.U32.AND P4, PT, R252, 0x7fffff7f, PT ;  /* 0x7fffff7ffc00780c */ /* 0x000fe40003f86070 */
[C---:B------:R-:W-:Y:S01]  /*7460*/  IADD3 R26, R3.reuse, -0xe, RZ ;  /* 0xfffffff2031a7810 */ /* 0x040fe20007ffe0ff */
[----:B------:R1:W-:Y:S01]  /*7470*/  LDGSTS.E [R2+0xd800], [R208.64], !P1 ;  /* 0x0d800000d0027fae */ /* 0x0003e2000c921848 */
[----:B------:R-:W-:-:S03]  /*7480*/  IADD3 R252, R3, -0xa, RZ ;  /* 0xfffffff603fc7810 */ /* 0x000fc60007ffe0ff */
[----:B------:R-:W2:Y:S01]  /*7490*/  LDL.LU.64 R14, [R1+0x880] ;  /* 0x00088000010e7983 */ /* 0x000ea20000300a00 */
[----:B------:R-:W-:-:S03]  /*74a0*/  ISETP.GE.U32.AND P1, PT, R252, 0x7fffff77, PT ;  /* 0x7fffff77fc00780c */ /* 0x000fc60003f26070 */
[----:B------:R2:W-:Y:S01]  /*74b0*/  LDGSTS.E [R2+0xe000], [R216.64], !P5 ;  /* 0x0e000000d8027fae */ /* 0x0005e2000e921848 */
[----:B------:R-:W-:Y:S02]  /*74c0*/  ISETP.GE.U32.AND P5, PT, R26, 0x7fffff73, PT ;  /* 0x7fffff731a00780c */ /* 0x000fe40003fa6070 */
[C---:B------:R-:W-:Y:S01]  /*74d0*/  IADD3 R26, R3.reuse, -0x16, RZ ;  /* 0xffffffea031a7810 */ /* 0x040fe20007ffe0ff */
[----:B-1----:R-:W2:Y:S01]  /*74e0*/  LDL.LU.64 R12, [R1+0x878] ;  /* 0x00087800010c7983 */ /* 0x002ea20000300a00 */
[----:B------:R-:W-:-:S03]  /*74f0*/  IADD3 R252, R3, -0x12, RZ ;  /* 0xffffffee03fc7810 */ /* 0x000fc60007ffe0ff */
[----:B------:R-:W2:Y:S04]  /*7500*/  LDL.LU.64 R10, [R1+0x870] ;  /* 0x00087000010a7983 */ /* 0x000ea80000300a00 */
[----:B------:R-:W2:Y:S04]  /*7510*/  LDL.LU.64 R38, [R1+0x868] ;  /* 0x0008680001267983 */ /* 0x000ea80000300a00 */
[----:B------:R1:W-:Y:S04]  /*7520*/  STL.64 [R1+0x688], R250 ;  /* 0x000688fa01007387 */ /* 0x0003e80000100a00 */
[----:B------:R2:W-:Y:S01]  /*7530*/  LDGSTS.E [R2+0xe800], [R224.64], !P0 ;  /* 0x0e800000e0027fae */ /* 0x0005e2000c121848 */
[----:B------:R-:W-:-:S03]  /*7540*/  ISETP.GE.U32.AND P0, PT, R252, 0x7fffff6f, PT ;  /* 0x7fffff6ffc00780c */ /* 0x000fc60003f06070 */
[----:B------:R2:W-:Y:S01]  /*7550*/  LDGSTS.E [R2+0xf000], [R232.64], !P2 ;  /* 0x0f000000e8027fae */ /* 0x0005e2000d121848 */
[----:B------:R-:W-:Y:S02]  /*7560*/  ISETP.GE.U32.AND P2, PT, R26, 0x7fffff6b, PT ;  /* 0x7fffff6b1a00780c */ /* 0x000fe40003f46070 */
[----:B-1----:R-:W-:Y:S01]  /*7570*/  LOP3.LUT R251, R2, 0x20, RZ, 0x3c, !PT ;  /* 0x0000002002fb7812 */ /* 0x002fe200078e3cff */
[----:B------:R1:W-:Y:S01]  /*7580*/  LDGSTS.E [R2+0xf800], [R240.64], !P3 ;  /* 0x0f800000f0027fae */ /* 0x0003e2000d921848 */
[C---:B------:R-:W-:Y:S02]  /*7590*/  IADD3 R26, R3.reuse, -0x1e, RZ ;  /* 0xffffffe2031a7810 */ /* 0x040fe40007ffe0ff */
[----:B------:R-:W-:-:S04]  /*75a0*/  IADD3 R252, R3, -0x1a, RZ ;  /* 0xffffffe603fc7810 */ /* 0x000fc80007ffe0ff */
[----:B------:R-:W-:Y:S02]  /*75b0*/  ISETP.GE.U32.AND P3, PT, R252, 0x7fffff67, PT ;  /* 0x7fffff67fc00780c */ /* 0x000fe40003f66070 */
[C---:B------:R-:W-:Y:S01]  /*75c0*/  IADD3 R252, R3.reuse, -0x22, RZ ;  /* 0xffffffde03fc7810 */ /* 0x040fe20007ffe0ff */
[----:B------:R1:W-:Y:S02]  /*75d0*/  STL.64 [R1+0x690], R104 ;  /* 0x0006906801007387 */ /* 0x0003e40000100a00 */
[----:B-1----:R-:W-:Y:S02]  /*75e0*/  LOP3.LUT R104, R2, 0x40, RZ, 0x3c, !PT ;  /* 0x0000004002687812 */ /* 0x002fe400078e3cff */
[----:B----4-:R1:W-:Y:S01]  /*75f0*/  LDGSTS.E [R251+0x200], [R52.64], !P4 ;  /* 0x0020000034fb7fae */ /* 0x0103e2000e121848 */
[----:B------:R-:W-:Y:S02]  /*7600*/  ISETP.GE.U32.AND P4, PT, R26, 0x7fffff63, PT ;  /* 0x7fffff631a00780c */ /* 0x000fe40003f86070 */
[----:B------:R-:W-:Y:S01]  /*7610*/  IADD3 R26, R3, -0x26, RZ ;  /* 0xffffffda031a7810 */ /* 0x000fe20007ffe0ff */
[----:B---3--:R3:W-:Y:S01]  /*7620*/  LDGSTS.E [R251+0xa00], [R34.64], !P6 ;  /* 0x00a0000022fb7fae */ /* 0x0087e2000f121848 */
[----:B------:R-:W-:-:S03]  /*7630*/  ISETP.GE.U32.AND P6, PT, R252, 0x7fffff5f, PT ;  /* 0x7fffff5ffc00780c */ /* 0x000fc60003fc6070 */
[----:B------:R4:W-:Y:S01]  /*7640*/  LDGSTS.E [R251+0x1200], [R32.64], !P1 ;  /* 0x0120000020fb7fae */ /* 0x0009e2000c921848 */
[----:B------:R-:W-:Y:S02]  /*7650*/  ISETP.GE.U32.AND P1, PT, R26, 0x7fffff5b, PT ;  /* 0x7fffff5b1a00780c */ /* 0x000fe40003f26070 */
[C---:B------:R-:W-:Y:S01]  /*7660*/  IADD3 R26, R3.reuse, -0x2e, RZ ;  /* 0xffffffd2031a7810 */ /* 0x040fe20007ffe0ff */
[----:B------:R1:W-:Y:S01]  /*7670*/  LDGSTS.E [R251+0x1a00], [R30.64], !P5 ;  /* 0x01a000001efb7fae */ /* 0x0003e2000e921848 */
[----:B------:R-:W-:-:S03]  /*7680*/  IADD3 R252, R3, -0x2a, RZ ;  /* 0xffffffd603fc7810 */ /* 0x000fc60007ffe0ff */
[----:B------:R1:W-:Y:S01]  /*7690*/  LDGSTS.E [R251+0x2200], [R28.64], !P0 ;  /* 0x022000001cfb7fae */ /* 0x0003e2000c121848 */
[----:B------:R-:W-:Y:S02]  /*76a0*/  ISETP.GE.U32.AND P0, PT, R26, 0x7fffff53, PT ;  /* 0x7fffff531a00780c */ /* 0x000fe40003f06070 */
[----:B------:R-:W-:Y:S01]  /*76b0*/  ISETP.GE.U32.AND P5, PT, R252, 0x7fffff57, PT ;  /* 0x7fffff57fc00780c */ /* 0x000fe20003fa6070 */
[----:B------:R1:W-:Y:S01]  /*76c0*/  LDGSTS.E [R251+0x2a00], [R20.64], !P2 ;  /* 0x02a0000014fb7fae */ /* 0x0003e2000d121848 */
[C---:B------:R-:W-:Y:S02]  /*76d0*/  IADD3 R26, R3.reuse, -0x36, RZ ;  /* 0xffffffca031a7810 */ /* 0x040fe40007ffe0ff */
[C---:B------:R-:W-:Y:S01]  /*76e0*/  IADD3 R252, R3.reuse, -0x32, RZ ;  /* 0xffffffce03fc7810 */ /* 0x040fe20007ffe0ff */
[----:B------:R1:W-:Y:S01]  /*76f0*/  LDGSTS.E [R251+0x3200], [R98.64], !P3 ;  /* 0x0320000062fb7fae */ /* 0x0003e2000d921848 */
[----:B------:R-:W-:Y:S02]  /*7700*/  ISETP.GE.U32.AND P3, PT, R26, 0x7fffff4b, PT ;  /* 0x7fffff4b1a00780c */ /* 0x000fe40003f66070 */
[----:B------:R-:W-:Y:S01]  /*7710*/  ISETP.GE.U32.AND P2, PT, R252, 0x7fffff4f, PT ;  /* 0x7fffff4ffc00780c */ /* 0x000fe20003f46070 */
[----:B------:R1:W-:Y:S01]  /*7720*/  LDGSTS.E [R251+0x3a00], [R96.64], !P4 ;  /* 0x03a0000060fb7fae */ /* 0x0003e2000e121848 */
[----:B------:R-:W-:-:S02]  /*7730*/  IADD3 R26, R3, -0x3e, RZ ;  /* 0xffffffc2031a7810 */ /* 0x000fc40007ffe0ff */
[C---:B------:R-:W-:Y:S01]  /*7740*/  IADD3 R252, R3.reuse, -0x3a, RZ ;  /* 0xffffffc603fc7810 */ /* 0x040fe20007ffe0ff */
[----:B------:R1:W-:Y:S01]  /*7750*/  LDGSTS.E [R251+0x4200], [R94.64], !P6 ;  /* 0x042000005efb7fae */ /* 0x0003e2000f121848 */
[----:B------:R-:W-:Y:S02]  /*7760*/  ISETP.GE.U32.AND P6, PT, R26, 0x7fffff43, PT ;  /* 0x7fffff431a00780c */ /* 0x000fe40003fc6070 */
[----:B------:R-:W-:Y:S01]  /*7770*/  ISETP.GE.U32.AND P4, PT, R252, 0x7fffff47, PT ;  /* 0x7fffff47fc00780c */ /* 0x000fe20003f86070 */
[----:B------:R1:W-:Y:S01]  /*7780*/  LDGSTS.E [R251+0x4a00], [R92.64], !P1 ;  /* 0x04a000005cfb7fae */ /* 0x0003e2000c921848 */
[C---:B------:R-:W-:Y:S02]  /*7790*/  IADD3 R26, R3.reuse, -0x46, RZ ;  /* 0xffffffba031a7810 */ /* 0x040fe40007ffe0ff */
[----:B------:R-:W-:Y:S01]  /*77a0*/  IADD3 R252, R3, -0x42, RZ ;  /* 0xffffffbe03fc7810 */ /* 0x000fe20007ffe0ff */
[----:B------:R1:W-:Y:S01]  /*77b0*/  LDGSTS.E [R251+0x5200], [R90.64], !P5 ;  /* 0x052000005afb7fae */ /* 0x0003e2000e921848 */
[----:B------:R-:W-:-:S02]  /*77c0*/  ISETP.GE.U32.AND P5, PT, R26, 0x7fffff3b, PT ;  /* 0x7fffff3b1a00780c */ /* 0x000fc40003fa6070 */
        /* <DEDUP_REMOVED lines=64> */
[----:B--2---:R4:W-:Y:S01]  /*7bd0*/  LDGSTS.E [R104+0x400], [R84.64], !P0 ;  /* 0x0040000054687fae */ /* 0x0049e2000c121848 */
        /* <DEDUP_REMOVED lines=77> */
[----:B------:R1:W-:Y:S04]  /*80b0*/  STL.64 [R1+0x680], R112 ;  /* 0x0006807001007387 */ /* 0x0003e80000100a00 */
[----:B------:R1:W-:Y:S01]  /*80c0*/  LDGSTS.E [R104+0xd400], [R204.64], !P1 ;  /* 0x0d400000cc687fae */ /* 0x0003e2000c921848 */
[----:B------:R-:W-:-:S02]  /*80d0*/  ISETP.GE.U32.AND P1, PT, R26, 0x7fffff79, PT ;  /* 0x7fffff791a00780c */ /* 0x000fc40003f26070 */
[----:B------:R-:W-:Y:S01]  /*80e0*/  IADD3 R26, R3, -0x10, RZ ;  /* 0xfffffff0031a7810 */ /* 0x000fe20007ffe0ff */
[----:B------:R1:W-:Y:S01]  /*80f0*/  STL.64 [R1+0x698], R120 ;  /* 0x0006987801007387 */ /* 0x0003e20000100a00 */
[----:B------:R-:W-:-:S03]  /*8100*/  ISETP.GE.U32.AND P6, PT, R252, 0x7fffff7d, PT ;  /* 0x7fffff7dfc00780c */ /* 0x000fc60003fc6070 */
[----:B------:R-:W-:Y:S01]  /*8110*/  STL.64 [R1+0x6a0], R128 ;  /* 0x0006a08001007387 */ /* 0x000fe20000100a00 */
[----:B------:R-:W-:-:S03]  /*8120*/  IADD3 R252, R3, -0xc, RZ ;  /* 0xfffffff403fc7810 */ /* 0x000fc60007ffe0ff */
[----:B------:R-:W-:Y:S04]  /*8130*/  STL.64 [R1+0x6a8], R136 ;  /* 0x0006a88801007387 */ /* 0x000fe80000100a00 */
[----:B------:R-:W-:Y:S04]  /*8140*/  STL.64 [R1+0x6b0], R144 ;  /* 0x0006b09001007387 */ /* 0x000fe80000100a00 */
[----:B------:R1:W-:Y:S04]  /*8150*/  LDGSTS.E [R104+0xdc00], [R212.64], !P5 ;  /* 0x0dc00000d4687fae */ /* 0x0003e8000e921848 */
[----:B------:R-:W-:Y:S04]  /*8160*/  STL.64 [R1+0x6b8], R152 ;  /* 0x0006b89801007387 */ /* 0x000fe80000100a00 */
[----:B------:R4:W-:Y:S01]  /*8170*/  LDGSTS.E [R104+0xe400], [R220.64], !P0 ;  /* 0x0e400000dc687fae */ /* 0x0009e2000c121848 */
[----:B------:R-:W-:-:S02]  /*8180*/  ISETP.GE.U32.AND P0, PT, R26, 0x7fffff71, PT ;  /* 0x7fffff711a00780c */ /* 0x000fc40003f06070 */
[----:B------:R-:W-:Y:S01]  /*8190*/  IADD3 R26, R3, -0x18, RZ ;  /* 0xffffffe8031a7810 */ /* 0x000fe20007ffe0ff */
[----:B------:R4:W-:Y:S01]  /*81a0*/  STL.64 [R1+0x6c0], R160 ;  /* 0x0006c0a001007387 */ /* 0x0009e20000100a00 */
[----:B------:R-:W-:-:S03]  /*81b0*/  ISETP.GE.U32.AND P5, PT, R252, 0x7fffff75, PT ;  /* 0x7fffff75fc00780c */ /* 0x000fc60003fa6070 */
[----:B-1----:R-:W2:Y:S01]  /*81c0*/  LDL.LU.64 R52, [R1+0x860] ;  /* 0x0008600001347983 */ /* 0x002ea20000300a00 */
[----:B------:R-:W-:-:S03]  /*81d0*/  IADD3 R252, R3, -0x14, RZ ;  /* 0xffffffec03fc7810 */ /* 0x000fc60007ffe0ff */
[----:B---3--:R-:W3:Y:S04]  /*81e0*/  LDL.LU.64 R34, [R1+0x858] ;  /* 0x0008580001227983 */ /* 0x008ee80000300a00 */
[----:B----4-:R-:W4:Y:S04]  /*81f0*/  LDL.LU.64 R32, [R1+0x850] ;  /* 0x0008500001207983 */ /* 0x010f280000300a00 */
[----:B------:R1:W-:Y:S04]  /*8200*/  LDGSTS.E [R104+0xec00], [R228.64], !P2 ;  /* 0x0ec00000e4687fae */ /* 0x0003e8000d121848 */
[----:B------:R-:W2:Y:S04]  /*8210*/  LDL.LU.64 R30, [R1+0x848] ;  /* 0x00084800011e7983 */ /* 0x000ea80000300a00 */
[----:B------:R1:W-:Y:S01]  /*8220*/  LDGSTS.E [R104+0xf400], [R236.64], !P3 ;  /* 0x0f400000ec687fae */ /* 0x0003e2000d921848 */
[----:B------:R-:W-:-:S02]  /*8230*/  ISETP.GE.U32.AND P3, PT, R26, 0x7fffff69, PT ;  /* 0x7fffff691a00780c */ /* 0x000fc40003f66070 */
[----:B------:R-:W-:Y:S01]  /*8240*/  IADD3 R26, R3, -0x1c, RZ ;  /* 0xffffffe4031a7810 */ /* 0x000fe20007ffe0ff */
[----:B------:R-:W2:Y:S01]  /*8250*/  LDL.LU.64 R28, [R1+0x840] ;  /* 0x00084000011c7983 */ /* 0x000ea20000300a00 */
[----:B------:R-:W-:-:S03]  /*8260*/  LOP3.LUT R112, R2, 0x60, RZ, 0x3c, !PT ;  /* 0x0000006002707812 */ /* 0x000fc600078e3cff */
[----:B------:R-:W2:Y:S01]  /*8270*/  LDL.LU.64 R20, [R1+0x838] ;  /* 0x0008380001147983 */ /* 0x000ea20000300a00 */
[----:B------:R-:W-:-:S03]  /*8280*/  ISETP.GE.U32.AND P2, PT, R252, 0x7fffff6d, PT ;  /* 0x7fffff6dfc00780c */ /* 0x000fc60003f46070 */
[----:B------:R-:W2:Y:S01]  /*8290*/  LDL.LU.64 R98, [R1+0x830] ;  /* 0x0008300001627983 */ /* 0x000ea20000300a00 */
[----:B------:R-:W-:-:S03]  /*82a0*/  IADD3 R252, R3, -0x20, RZ ;  /* 0xffffffe003fc7810 */ /* 0x000fc60007ffe0ff */
[----:B------:R-:W2:Y:S04]  /*82b0*/  LDL.LU.64 R96, [R1+0x828] ;  /* 0x0008280001607983 */ /* 0x000ea80000300a00 */
[----:B------:R-:W2:Y:S04]  /*82c0*/  LDL.LU.64 R94, [R1+0x820] ;  /* 0x00082000015e7983 */ /* 0x000ea80000300a00 */
[----:B------:R1:W-:Y:S01]  /*82d0*/  LDGSTS.E [R104+0xfc00], [R244.64], !P4 ;  /* 0x0fc00000f4687fae */ /* 0x0003e2000e121848 */
[----:B------:R-:W-:Y:S02]  /*82e0*/  ISETP.GE.U32.AND P4, PT, R26, 0x7fffff65, PT ;  /* 0x7fffff651a00780c */ /* 0x000fe40003f86070 */
[----:B------:R-:W-:Y:S01]  /*82f0*/  IADD3 R26, R3, -0x24, RZ ;  /* 0xffffffdc031a7810 */ /* 0x000fe20007ffe0ff */
[----:B------:R-:W2:Y:S04]  /*8300*/  LDL.LU.64 R92, [R1+0x818] ;  /* 0x00081800015c7983 */ /* 0x000ea80000300a00 */
[----:B------:R-:W2:Y:S04]  /*8310*/  LDL.LU.64 R90, [R1+0x810] ;  /* 0x00081000015a7983 */ /* 0x000ea80000300a00 */
[----:B------:R-:W2:Y:S04]  /*8320*/  LDL.LU.64 R88, [R1+0x808] ;  /* 0x0008080001587983 */ /* 0x000ea80000300a00 */
[----:B------:R-:W2:Y:S04]  /*8330*/  LDL.LU.64 R86, [R1+0x800] ;  /* 0x0008000001567983 */ /* 0x000ea80000300a00 */
[----:B------:R1:W-:Y:S01]  /*8340*/  LDGSTS.E [R112+0x600], [R58.64], !P6 ;  /* 0x006000003a707fae */ /* 0x0003e2000f121848 */
[----:B------:R-:W-:-:S02]  /*8350*/  ISETP.GE.U32.AND P6, PT, R252, 0x7fffff61, PT ;  /* 0x7fffff61fc00780c */ /* 0x000fc40003fc6070 */
[C---:B------:R-:W-:Y:S01]  /*8360*/  IADD3 R252, R3.reuse, -0x28, RZ ;  /* 0xffffffd803fc7810 */ /* 0x040fe20007ffe0ff */
        /* <DEDUP_REMOVED lines=20> */
[----:B------:R-:W-:-:S03]  /*84b0*/  ISETP.GE.U32.AND P2, PT, R252, 0x7fffff51, PT ;  /* 0x7fffff51fc00780c */ /* 0x000fc60003f46070 */
[----:B------:R-:W2:Y:S04]  /*84c0*/  LDL.LU.64 R64, [R1+0x7a8] ;  /* 0x0007a80001407983 */ /* 0x000ea80000300a00 */
[----:B------:R1:W-:Y:S01]  /*84d0*/  LDGSTS.E [R112+0x2e00], [R46.64], !P3 ;  /* 0x02e000002e707fae */ /* 0x0003e2000d921848 */
[----:B------:R-:W-:-:S03]  /*84e0*/  ISETP.GE.U32.AND P3, PT, R26, 0x7fffff4d, PT ;  /* 0x7fffff4d1a00780c */ /* 0x000fc60003f66070 */
[----:B------:R-:W2:Y:S04]  /*84f0*/  LDL.LU.64 R62, [R1+0x7a0] ;  /* 0x0007a000013e7983 */ /* 0x000ea80000300a00 */
[----:B------:R-:W2:Y:S04]  /*8500*/  LDL.LU.64 R60, [R1+0x798] ;  /* 0x00079800013c7983 */ /* 0x000ea80000300a00 */
[----:B-1----:R-:W2:Y:S04]  /*8510*/  LDL.LU.64 R58, [R1+0x790] ;  /* 0x00079000013a7983 */ /* 0x002ea80000300a00 */
[----:B------:R-:W2:Y:S04]  /*8520*/  LDL.LU.64 R56, [R1+0x788] ;  /* 0x0007880001387983 */ /* 0x000ea80000300a00 */
[----:B------:R-:W2:Y:S04]  /*8530*/  LDL.LU.64 R54, [R1+0x780] ;  /* 0x0007800001367983 */ /* 0x000ea80000300a00 */
[----:B------:R-:W2:Y:S04]  /*8540*/  LDL.LU.64 R50, [R1+0x778] ;  /* 0x0007780001327983 */ /* 0x000ea80000300a00 */
[----:B------:R-:W2:Y:S04]  /*8550*/  LDL.LU.64 R48, [R1+0x770] ;  /* 0x0007700001307983 */ /* 0x000ea80000300a00 */
[----:B------:R-:W2:Y:S04]  /*8560*/  LDL.LU.64 R46, [R1+0x768] ;  /* 0x00076800012e7983 */ /* 0x000ea80000300a00 */
[----:B------:R1:W-:Y:S04]  /*8570*/  LDGSTS.E [R112+0x3600], [R44.64], !P4 ;  /* 0x036000002c707fae */ /* 0x0003e8000e121848 */
[----:B------:R1:W-:Y:S04]  /*8580*/  LDGSTS.E [R112+0x3e00], [R42.64], !P6 ;  /* 0x03e000002a707fae */ /* 0x0003e8000f121848 */
[----:B------:R1:W-:Y:S04]  /*8590*/  LDGSTS.E [R112+0x4600], [R40.64], !P1 ;  /* 0x0460000028707fae */ /* 0x0003e8000c921848 */
[----:B-1----:R-:W2:Y:S04]  /*85a0*/  LDL.LU.64 R44, [R1+0x760] ;  /* 0x00076000012c7983 */ /* 0x002ea80000300a00 */
        /* <DEDUP_REMOVED lines=9> */
[----:B-1----:R-:W2:Y:S01]  /*8640*/  LDL.LU.64 R8, [R1+0x730] ;  /* 0x0007300001087983 */ /* 0x002ea20000300a00 */
[----:B------:R-:W-:-:S02]  /*8650*/  IADD3 R252, R3, -0x38, RZ ;  /* 0xffffffc803fc7810 */ /* 0x000fc40007ffe0ff */
[C---:B------:R-:W-:Y:S02]  /*8660*/  IADD3 R26, R3.reuse, -0x3c, RZ ;  /* 0xffffffc4031a7810 */ /* 0x040fe40007ffe0ff */
[----:B------:R-:W-:Y:S02]  /*8670*/  ISETP.GE.U32.AND P4, PT, R252, 0x7fffff49, PT ;  /* 0x7fffff49fc00780c */ /* 0x000fe40003f86070 */
[----:B------:R-:W-:Y:S02]  /*8680*/  ISETP.GE.U32.AND P6, PT, R26, 0x7fffff45, PT ;  /* 0x7fffff451a00780c */ /* 0x000fe40003fc6070 */
[C---:B------:R-:W-:Y:S02]  /*8690*/  IADD3 R252, R3.reuse, -0x40, RZ ;  /* 0xffffffc003fc7810 */ /* 0x040fe40007ffe0ff */
[----:B------:R-:W-:Y:S02]  /*86a0*/  IADD3 R26, R3, -0x44, RZ ;  /* 0xffffffbc031a7810 */ /* 0x000fe40007ffe0ff */
[----:B------:R-:W-:-:S02]  /*86b0*/  ISETP.GE.U32.AND P1, PT, R252, 0x7fffff41, PT ;  /* 0x7fffff41fc00780c */ /* 0x000fc40003f26070 */
[----:B------:R-:W-:Y:S02]  /*86c0*/  ISETP.GE.U32.AND P5, PT, R26, 0x7fffff3d, PT ;  /* 0x7fffff3d1a00780c */ /* 0x000fe40003fa6070 */
        /* <DEDUP_REMOVED lines=16> */
[----:B------:R-:W1:Y:S01]  /*87d0*/  S2R R250, SR_TID.X ;  /* 0x0000000000fa7919 */ /* 0x000e620000002100 */
        /* <DEDUP_REMOVED lines=15> */
[C---:B------:R-:W-:Y:S02]  /*88d0*/  IADD3 R26, R3.reuse, -0x74, RZ ;  /* 0xffffff8c031a7810 */ /* 0x040fe40007ffe0ff */
[----:B------:R-:W-:Y:S01]  /*88e0*/  ISETP.GE.U32.AND P4, PT, R252, 0x7fffff11, PT ;  /* 0x7fffff11fc00780c */ /* 0x000fe20003f86070 */
[----:B------:R1:W-:Y:S01]  /*88f0*/  LDGSTS.E [R112+0xbe00], [R182.64], !P5 ;  /* 0x0be00000b6707fae */ /* 0x0003e2000e921848 */
[----:B------:R-:W-:-:S02]  /*8900*/  IADD3 R252, R3, -0x78, RZ ;  /* 0xffffff8803fc7810 */ /* 0x000fc40007ffe0ff */
[----:B------:R-:W-:Y:S01]  /*8910*/  ISETP.GE.U32.AND P6, PT, R26, 0x7fffff0d, PT ;  /* 0x7fffff0d1a00780c */ /* 0x000fe20003fc6070 */
[----:B------:R1:W-:Y:S01]  /*8920*/  LDGSTS.E [R112+0xc600], [R190.64], !P0 ;  /* 0x0c600000be707fae */ /* 0x0003e2000c121848 */
[----:B------:R-:W-:Y:S02]  /*8930*/  ISETP.GE.U32.AND P1, PT, R252, 0x7fffff09, PT ;  /* 0x7fffff09fc00780c */ /* 0x000fe40003f26070 */
[C---:B------:R-:W-:Y:S01]  /*8940*/  IADD3 R252, R3.reuse, -0x81, RZ ;  /* 0xffffff7f03fc7810 */ /* 0x040fe20007ffe0ff */
[----:B------:R2:W-:Y:S01]  /*8950*/  LDGSTS.E [R112+0xce00], [R198.64], !P2 ;  /* 0x0ce00000c6707fae */ /* 0x0005e2000d121848 */
[----:B------:R-:W-:-:S03]  /*8960*/  IADD3 R26, R3, -0x7c, RZ ;  /* 0xffffff84031a7810 */ /* 0x000fc60007ffe0ff */
[----:B------:R2:W-:Y:S01]  /*8970*/  LDGSTS.E [R112+0xd600], [R206.64], !P3 ;  /* 0x0d600000ce707fae */ /* 0x0005e2000d921848 */
[----:B------:R-:W-:Y:S01]  /*8980*/  ISETP.GE.U32.AND P3, PT, R252, 0x7fffff00, PT ;  /* 0x7fffff00fc00780c */ /* 0x000fe20003f66070 */
[----:B------:R-:W-:Y:S01]  /*8990*/  IMAD.MOV.U32 R252, RZ, RZ, 0x7f ;  /* 0x0000007ffffc7424 */ /* 0x000fe200078e00ff */
[----:B------:R-:W-:Y:S01]  /*89a0*/  ISETP.GE.U32.AND P5, PT, R26, 0x7fffff05, PT ;  /* 0x7fffff051a00780c */ /* 0x000fe20003fa6070 */
[----:B------:R2:W-:Y:S01]  /*89b0*/  LDGSTS.E [R112+0xde00], [R214.64], !P4 ;  /* 0x0de00000d6707fae */ /* 0x0005e2000e121848 */
[----:B------:R-:W-:Y:S02]  /*89c0*/  IADD3 R26, R3, -0x80, RZ ;  /* 0xffffff80031a7810 */ /* 0x000fe40007ffe0ff */
[----:B-1----:R-:W-:Y:S01]  /*89d0*/  LOP3.LUT R250, R250, 0x7f, RZ, 0xc0, !PT ;  /* 0x0000007ffafa7812 */ /* 0x002fe200078ec0ff */
[----:B------:R1:W-:Y:S01]  /*89e0*/  LDGSTS.E [R112+0xe600], [R222.64], !P6 ;  /* 0x0e600000de707fae */ /* 0x0003e2000f121848 */
[----:B------:R-:W-:Y:S02]  /*89f0*/  IADD3 R105, R252, c[0x0][0x180], RZ ;  /* 0x00006000fc697a10 */ /* 0x000fe40007ffe0ff */
[----:B------:R-:W-:Y:S01]  /*8a00*/  ISETP.GE.U32.AND P0, PT, R26, 0x7fffff01, PT ;  /* 0x7fffff011a00780c */ /* 0x000fe20003f06070 */
[----:B------:R1:W-:Y:S01]  /*8a10*/  LDGSTS.E [R112+0xee00], [R230.64], !P1 ;  /* 0x0ee00000e6707fae */ /* 0x0003e2000c921848 */
[----:B------:R-:W-:-:S02]  /*8a20*/  ISETP.GE.AND P2, PT, R250, R26, PT ;  /* 0x0000001afa00720c */ /* 0x000fc40003f46270 */
[----:B------:R-:W-:Y:S01]  /*8a30*/  IADD3 R26, R3, -0x85, RZ ;  /* 0xffffff7b031a7810 */ /* 0x000fe20007ffe0ff */
[----:B------:R1:W-:Y:S01]  /*8a40*/  LDGSTS.E [R112+0xf600], [R238.64], !P5 ;  /* 0x0f600000ee707fae */ /* 0x0003e2000e921848 */
[----:B------:R-:W-:Y:S02]  /*8a50*/  ISETP.GT.AND P6, PT, R105, 0x7f, PT ;  /* 0x0000007f6900780c */ /* 0x000fe40003fc4270 */
[----:B------:R-:W-:Y:S02]  /*8a60*/  ISETP.GE.U32.AND P4, PT, R26, 0x7ffffefc, PT ;  /* 0x7ffffefc1a00780c */ /* 0x000fe40003f86070 */
[----:B------:R-:W-:Y:S02]  /*8a70*/  ISETP.GE.AND P1, PT, R250, c[0x0][0x180], PT ;  /* 0x00006000fa007a0c */ /* 0x000fe40003f26270 */
[----:B------:R-:W-:Y:S01]  /*8a80*/  SEL R26, RZ, 0x4, !P6 ;  /* 0x00000004ff1a7807 */ /* 0x000fe20007000000 */
[----:B------:R1:W-:Y:S03]  /*8a90*/  LDGSTS.E [R112+0xfe00], [R246.64], !P0 ;  /* 0x0fe00000f6707fae */ /* 0x0003e6000c121848 */
[----:B------:R-:W-:Y:S01]  /*8aa0*/  SEL R26, R26, RZ, !P1 ;  /* 0x000000ff1a1a7207 */ /* 0x000fe20004800000 */
[----:B------:R-:W0:Y:S03]  /*8ab0*/  LDGDEPBAR ;  /* 0x00000000000079af */ /* 0x000e260000000000 */
[----:B------:R-:W-:-:S02]  /*8ac0*/  ISETP.NE.U32.AND P1, PT, R26, RZ, PT ;  /* 0x000000ff1a00720c */ /* 0x000fc40003f25070 */
[----:B------:R-:W-:-:S11]  /*8ad0*/  LOP3.LUT R120, R2, 0x10, RZ, 0x3c, !PT ;  /* 0x0000001002787812 */ /* 0x000fd600078e3cff */
[----:B--2---:R2:W-:Y:S04]  /*8ae0*/  LDGSTS.E [R2+0x40000], [R8.64], P1 ;  /* 0x4000000008027fae */ /* 0x0045e80008921848 */
[----:B------:R1:W-:Y:S04]  /*8af0*/  LDGSTS.E [R2+0x41000], [R22.64], P1 ;  /* 0x4100000016027fae */ /* 0x0003e80008921848 */
[----:B------:R1:W-:Y:S04]  /*8b00*/  LDGSTS.E [R2+0x42000], [R40.64], P1 ;  /* 0x4200000028027fae */ /* 0x0003e80008921848 */
[----:B------:R1:W-:Y:S04]  /*8b10*/  LDGSTS.E [R2+0x43000], [R56.64], P1 ;  /* 0x4300000038027fae */ /* 0x0003e80008921848 */
[----:B------:R1:W-:Y:S04]  /*8b20*/  LDGSTS.E [R2+0x44000], [R72.64], P1 ;  /* 0x4400000048027fae */ /* 0x0003e80008921848 */
[----:B------:R1:W-:Y:S04]  /*8b30*/  LDGSTS.E [R2+0x45000], [R88.64], P1 ;  /* 0x4500000058027fae */ /* 0x0003e80008921848 */
[----:B------:R1:W-:Y:S04]  /*8b40*/  LDGSTS.E [R2+0x46000], [R28.64], P1 ;  /* 0x460000001c027fae */ /* 0x0003e80008921848 */
[----:B------:R2:W-:Y:S04]  /*8b50*/  LDGSTS.E [R2+0x47000], [R10.64], P1 ;  /* 0x470000000a027fae */ /* 0x0005e80008921848 */
[----:B------:R3:W-:Y:S04]  /*8b60*/  LDGSTS.E [R120+0x40200], [R4.64], P1 ;  /* 0x4020000004787fae */ /* 0x0007e80008921848 */
[----:B-1----:R-:W3:Y:S04]  /*8b70*/  LDL.LU.64 R28, [R1+0x728] ;  /* 0x00072800011c7983 */ /* 0x002ee80000300a00 */
[----:B--2---:R-:W2:Y:S04]  /*8b80*/  LDL.LU.64 R10, [R1+0x720] ;  /* 0x00072000010a7983 */ /* 0x004ea80000300a00 */
        /* <DEDUP_REMOVED lines=8> */
[----:B----4-:R-:W4:Y:S01]  /*8c10*/  LDL.LU.64 R12, [R1+0x710] ;  /* 0x00071000010c7983 */ /* 0x010f220000300a00 */
[----:B------:R-:W-:-:S02]  /*8c20*/  SEL R26, RZ, 0x4, P2 ;  /* 0x00000004ff1a7807 */ /* 0x000fc40001000000 */
[----:B------:R-:W-:Y:S02]  /*8c30*/  ISETP.GT.AND P2, PT, R105, 0xff, PT ;  /* 0x000000ff6900780c */ /* 0x000fe40003f44270 */
[----:B------:R-:W-:Y:S01]  /*8c40*/  LOP3.LUT R105, R2, 0x30, RZ, 0x3c, !PT ;  /* 0x0000003002697812 */ /* 0x000fe200078e3cff */
[----:B--2---:R1:W-:Y:S04]  /*8c50*/  LDGSTS.E [R251+0x40400], [R10.64], P1 ;  /* 0x404000000afb7fae */ /* 0x0043e80008921848 */
[----:B---3--:R1:W-:Y:S04]  /*8c60*/  LDGSTS.E [R251+0x41400], [R28.64], P1 ;  /* 0x414000001cfb7fae */ /* 0x0083e80008921848 */
[----:B------:R1:W-:Y:S04]  /*8c70*/  LDGSTS.E [R251+0x42400], [R44.64], P1 ;  /* 0x424000002cfb7fae */ /* 0x0003e80008921848 */
[----:B------:R1:W-:Y:S04]  /*8c80*/  LDGSTS.E [R251+0x43400], [R60.64], P1 ;  /* 0x434000003cfb7fae */ /* 0x0003e80008921848 */
[----:B------:R1:W-:Y:S04]  /*8c90*/  LDGSTS.E [R251+0x44400], [R76.64], P1 ;  /* 0x444000004cfb7fae */ /* 0x0003e80008921848 */
[----:B------:R1:W-:Y:S04]  /*8ca0*/  LDGSTS.E [R251+0x45400], [R92.64], P1 ;  /* 0x454000005cfb7fae */ /* 0x0003e80008921848 */
[----:B------:R2:W-:Y:S04]  /*8cb0*/  LDGSTS.E [R251+0x46400], [R32.64], P1 ;  /* 0x4640000020fb7fae */ /* 0x0005e80008921848 */
[----:B------:R3:W-:Y:S04]  /*8cc0*/  LDGSTS.E [R251+0x47400], [R14.64], P1 ;  /* 0x474000000efb7fae */ /* 0x0007e80008921848 */
[----:B--2---:R-:W2:Y:S04]  /*8cd0*/  LDL.LU.64 R32, [R1+0x708] ;  /* 0x0007080001207983 */ /* 0x004ea80000300a00 */
[----:B---3--:R-:W3:Y:S04]  /*8ce0*/  LDL.LU.64 R14, [R1+0x700] ;  /* 0x00070000010e7983 */ /* 0x008ee80000300a00 */
[----:B----4-:R4:W-:Y:S04]  /*8cf0*/  LDGSTS.E [R105+0x40600], [R12.64], P1 ;  /* 0x406000000c697fae */ /* 0x0109e80008921848 */
[----:B------:R4:W-:Y:S04]  /*8d00*/  LDGSTS.E [R105+0x41600], [R30.64], P1 ;  /* 0x416000001e697fae */ /* 0x0009e80008921848 */
[----:B------:R4:W-:Y:S04]  /*8d10*/  LDGSTS.E [R105+0x42600], [R46.64], P1 ;  /* 0x426000002e697fae */ /* 0x0009e80008921848 */
[----:B------:R4:W-:Y:S04]  /*8d20*/  LDGSTS.E [R105+0x43600], [R62.64], P1 ;  /* 0x436000003e697fae */ /* 0x0009e80008921848 */
[----:B------:R4:W-:Y:S04]  /*8d30*/  LDGSTS.E [R105+0x44600], [R78.64], P1 ;  /* 0x446000004e697fae */ /* 0x0009e80008921848 */
[----:B------:R4:W-:Y:S04]  /*8d40*/  LDGSTS.E [R105+0x45600], [R94.64], P1 ;  /* 0x456000005e697fae */ /* 0x0009e80008921848 */
[----:B------:R-:W4:Y:S04]  /*8d50*/  LDL.64 R160, [R1+0x1d8] ;  /* 0x0001d80001a07983 */ /* 0x000f280000100a00 */
[----:B------:R-:W4:Y:S04]  /*8d60*/  LDL.64 R152, [R1+0x218] ;  /* 0x0002180001987983 */ /* 0x000f280000100a00 */
[----:B------:R1:W-:Y:S04]  /*8d70*/  LDGSTS.E [R105+0x46600], [R34.64], P1 ;  /* 0x4660000022697fae */ /* 0x0003e80008921848 */
[----:B------:R1:W-:Y:S04]  /*8d80*/  LDGSTS.E [R105+0x47600], [R16.64], P1 ;  /* 0x4760000010697fae */ /* 0x0003e80008921848 */
[----:B-1----:R-:W4:Y:S04]  /*8d90*/  LDL.LU.64 R34, [R1+0x6f8] ;  /* 0x0006f80001227983 */ /* 0x002f280000300a00 */
[----:B------:R-:W4:Y:S01]  /*8da0*/  LDL.LU.64 R16, [R1+0x6f0] ;  /* 0x0006f00001107983 */ /* 0x000f220000300a00 */
[----:B------:R-:W-:-:S03]  /*8db0*/  IADD3 R113, R3, -0x89, RZ ;  /* 0xffffff7703717810 */ /* 0x000fc60007ffe0ff */
[----:B------:R-:W4:Y:S01]  /*8dc0*/  LDL.64 R144, [R1+0x1a0] ;  /* 0x0001a00001907983 */ /* 0x000f220000100a00 */
[----:B------:R-:W-:Y:S02]  /*8dd0*/  ISETP.GE.U32.AND P5, PT, R113, 0x7ffffef8, PT ;  /* 0x7ffffef87100780c */ /* 0x000fe40003fa6070 */
[C---:B------:R-:W-:Y:S01]  /*8de0*/  LOP3.LUT R113, R2.reuse, 0x50, RZ, 0x3c, !PT ;  /* 0x0000005002717812 */ /* 0x040fe200078e3cff */
[----:B------:R-:W4:Y:S04]  /*8df0*/  LDL.64 R136, [R1+0x1e0] ;  /* 0x0001e00001887983 */ /* 0x000f280000100a00 */
[----:B------:R-:W4:Y:S04]  /*8e00*/  LDL.64 R250, [R1+0x220] ;  /* 0x0002200001fa7983 */ /* 0x000f280000100a00 */
[----:B---3--:R1:W-:Y:S04]  /*8e10*/  LDGSTS.E [R104+0x40800], [R14.64], P1 ;  /* 0x408000000e687fae */ /* 0x0083e80008921848 */
[----:B--2---:R1:W-:Y:S04]  /*8e20*/  LDGSTS.E [R104+0x41800], [R32.64], P1 ;  /* 0x4180000020687fae */ /* 0x0043e80008921848 */
        /* <DEDUP_REMOVED lines=8> */
[----:B------:R-:W2:Y:S04]  /*8eb0*/  LDL.LU.64 R120, [R1+0x178] ;  /* 0x0001780001787983 */ /* 0x000ea80000300a00 */
[----:B----4-:R4:W-:Y:S04]  /*8ec0*/  LDGSTS.E [R113+0x40a00], [R16.64], P1 ;  /* 0x40a0000010717fae */ /* 0x0109e80008921848 */
[----:B------:R4:W-:Y:S04]  /*8ed0*/  LDGSTS.E [R113+0x41a00], [R34.64], P1 ;  /* 0x41a0000022717fae */ /* 0x0009e80008921848 */
[----:B------:R4:W-:Y:S04]  /*8ee0*/  LDGSTS.E [R113+0x42a00], [R50.64], P1 ;  /* 0x42a0000032717fae */ /* 0x0009e80008921848 */
[----:B------:R4:W-:Y:S04]  /*8ef0*/  LDGSTS.E [R113+0x43a00], [R66.64], P1 ;  /* 0x43a0000042717fae */ /* 0x0009e80008921848 */
[----:B------:R4:W-:Y:S04]  /*8f00*/  LDGSTS.E [R113+0x44a00], [R82.64], P1 ;  /* 0x44a0000052717fae */ /* 0x0009e80008921848 */
[----:B------:R4:W-:Y:S04]  /*8f10*/  LDGSTS.E [R113+0x45a00], [R98.64], P1 ;  /* 0x45a0000062717fae */ /* 0x0009e80008921848 */
[----:B------:R1:W-:Y:S04]  /*8f20*/  LDGSTS.E [R113+0x46a00], [R38.64], P1 ;  /* 0x46a0000026717fae */ /* 0x0003e80008921848 */
[----:B------:R4:W-:Y:S04]  /*8f30*/  LDGSTS.E [R113+0x47a00], [R18.64], P1 ;  /* 0x47a0000012717fae */ /* 0x0009e80008921848 */
[----:B-1----:R-:W2:Y:S04]  /*8f40*/  LDL.LU.64 R38, [R1+0x6d8] ;  /* 0x0006d80001267983 */ /* 0x002ea80000300a00 */
[----:B------:R-:W2:Y:S04]  /*8f50*/  LDL.LU.64 R104, [R1+0x158] ;  /* 0x0001580001687983 */ /* 0x000ea80000300a00 */
[----:B----4-:R-:W4:Y:S04]  /*8f60*/  LDL.LU.64 R18, [R1+0x6d0] ;  /* 0x0006d00001127983 */ /* 0x010f280000300a00 */
[----:B----4-:R1:W-:Y:S04]  /*8f70*/  LDGSTS.E [R112+0x40c00], [R18.64], P1 ;  /* 0x40c0000012707fae */ /* 0x0103e80008921848 */
[----:B---3--:R1:W-:Y:S04]  /*8f80*/  LDGSTS.E [R112+0x41c00], [R36.64], P1 ;  /* 0x41c0000024707fae */ /* 0x0083e80008921848 */
[----:B--2---:R1:W-:Y:S04]  /*8f90*/  LDGSTS.E [R112+0x42c00], [R52.64], P1 ;  /* 0x42c0000034707fae */ /* 0x0043e80008921848 */
[----:B------:R1:W-:Y:S04]  /*8fa0*/  LDGSTS.E [R112+0x43c00], [R68.64], P1 ;  /* 0x43c0000044707fae */ /* 0x0003e80008921848 */
[----:B------:R1:W-:Y:S04]  /*8fb0*/  LDGSTS.E [R112+0x44c00], [R84.64], P1 ;  /* 0x44c0000054707fae */ /* 0x0003e80008921848 */
[----:B------:R2:W-:Y:S04]  /*8fc0*/  LDGSTS.E [R112+0x45c00], [R20.64], P1 ;  /* 0x45c0000014707fae */ /* 0x0005e80008921848 */
[----:B------:R1:W-:Y:S04]  /*8fd0*/  LDGSTS.E [R112+0x46c00], [R160.64], P1 ;  /* 0x46c00000a0707fae */ /* 0x0003e80008921848 */
[----:B------:R1:W-:Y:S04]  /*8fe0*/  LDGSTS.E [R112+0x47c00], [R152.64], P1 ;  /* 0x47c0000098707fae */ /* 0x0003e80008921848 */
[----:B--2---:R-:W2:Y:S04]  /*8ff0*/  LDL.LU.64 R20, [R1+0x6c8] ;  /* 0x0006c80001147983 */ /* 0x004ea80000300a00 */
[----:B-1----:R-:W3:Y:S01]  /*9000*/  LDL.LU.64 R112, [R1+0x138] ;  /* 0x0001380001707983 */ /* 0x002ee20000300a00 */
[----:B------:R-:W-:Y:S01]  /*9010*/  LOP3.LUT R129, R2, 0x70, RZ, 0x3c, !PT ;  /* 0x0000007002817812 */ /* 0x000fe200078e3cff */
[----:B------:R-:W-:Y:S01]  /*9020*/  IMAD.SHL.U32 R27, R27, 0x80, RZ ;  /* 0x000000801b1b7824 */ /* 0x000fe200078e00ff */
[C---:B------:R-:W-:Y:S01]  /*9030*/  IADD3 R128, R3.reuse, -0x99, RZ ;  /* 0xffffff6703807810 */ /* 0x040fe20007ffe0ff */
[----:B------:R-:W4:Y:S01]  /*9040*/  LDL.LU.64 R160, [R1+0x118] ;  /* 0x0001180001a07983 */ /* 0x000f220000300a00 */
[----:B------:R-:W-:Y:S01]  /*9050*/  IADD3 R252, R3, -0x8d, RZ ;  /* 0xffffff7303fc7810 */ /* 0x000fe20007ffe0ff */
[----:B------:R-:W-:-:S02]  /*9060*/  IMAD.WIDE R6, R27, 0x4, R6 ;  /* 0x000000041b067825 */ /* 0x000fc400078e0206 */
[----:B------:R-:W3:Y:S02]  /*9070*/  LDL.LU.64 R152, [R1+0xf8] ;  /* 0x0000f80001987983 */ /* 0x000ee40000300a00 */
[----:B------:R-:W-:Y:S01]  /*9080*/  IMAD.WIDE R120, R27, 0x4, R120 ;  /* 0x000000041b787825 */ /* 0x000fe200078e0278 */
[----:B------:R-:W-:-:S03]  /*9090*/  SEL R26, R26, RZ, P2 ;  /* 0x000000ff1a1a7207 */ /* 0x000fc60001000000 */
[----:B------:R-:W-:Y:S01]  /*90a0*/  IMAD.WIDE R104, R27, 0x4, R104 ;  /* 0x000000041b687825 */ /* 0x000fe200078e0268 */
[----:B------:R-:W-:Y:S02]  /*90b0*/  ISETP.GE.U32.AND P6, PT, R252, 0x7ffffef4, PT ;  /* 0x7ffffef4fc00780c */ /* 0x000fe40003fc6070 */
[----:B------:R-:W-:Y:S01]  /*90c0*/  ISETP.GE.U32.AND P2, PT, R128, 0x7ffffee8, PT ;  /* 0x7ffffee88000780c */ /* 0x000fe20003f46070 */
        /* <DEDUP_REMOVED lines=8> */
[----:B------:R-:W0:Y:S04]  /*9150*/  LDGDEPBAR ;  /* 0x00000000000079af */ /* 0x000e280000000000 */
[----:B------:R-:W-:Y:S06]  /*9160*/  BAR.SYNC.DEFER_BLOCKING 0x0 ;  /* 0x0000000000007b1d */ /* 0x000fec0000010000 */
[----:B--2---:R-:W2:Y:S01]  /*9170*/  LDL.LU.64 R144, [R1+0xd8] ;  /* 0x0000d80001907983 */ /* 0x004ea20000300a00 */
[----:B-1----:R-:W-:-:S03]  /*9180*/  IADD3 R250, R3, -0xa1, RZ ;  /* 0xffffff5f03fa7810 */ /* 0x002fc60007ffe0ff */
[----:B------:R-:W2:Y:S04]  /*9190*/  LDL.LU.64 R136, [R1+0xb8] ;  /* 0x0000b80001887983 */ /* 0x000ea80000300a00 */
[----:B------:R-:W-:Y:S04]  /*91a0*/  STL.64 [R1+0x498], R6 ;  /* 0x0004980601007387 */ /* 0x000fe80000100a00 */
[----:B------:R-:W2:Y:S04]  /*91b0*/  LDL.LU.64 R128, [R1+0x98] ;  /* 0x0000980001807983 */ /* 0x000ea80000300a00 */
[----:B------:R1:W-:Y:S04]  /*91c0*/  STL.64 [R1+0x478], R120 ;  /* 0x0004787801007387 */ /* 0x0003e80000100a00 */
[----:B------:R-:W-:Y:S01]  /*91d0*/  @!PT LDS RZ, [RZ] ;  /* 0x00000000fffff984 */ /* 0x000fe20000000800 */
[----:B------:R-:W-:Y:S01]  /*91e0*/  @!PT LDS RZ, [RZ] ;  /* 0x00000000fffff984 */ /* 0x000fe20000000800 */
[----:B------:R-:W-:Y:S01]  /*91f0*/  @!PT LDS RZ, [RZ] ;  /* 0x00000000fffff984 */ /* 0x000fe20000000800 */
[----:B------:R1:W-:Y:S04]  /*9200*/  LDGSTS.E [R2+0x10000], [R6.64], !P3 ;  /* 0x1000000006027fae */ /* 0x0003e8000d921848 */
[----:B------:R1:W-:Y:S04]  /*9210*/  STL.64 [R1+0x458], R104 ;  /* 0x0004586801007387 */ /* 0x0003e80000100a00 */
[----:B------:R1:W-:Y:S01]  /*9220*/  LDGSTS.E [R2+0x10800], [R120.64], !P4 ;  /* 0x1080000078027fae */ /* 0x0003e2000e121848 */
[----:B------:R-:W-:-:S03]  /*9230*/  ISETP.GE.U32.AND P4, PT, R250, 0x7ffffee0, PT ;  /* 0x7ffffee0fa00780c */ /* 0x000fc60003f86070 */
[----:B------:R4:W-:Y:S01]  /*9240*/  LDGSTS.E [R2+0x11000], [R104.64], !P5 ;  /* 0x1100000068027fae */ /* 0x0009e2000e921848 */
[----:B---3--:R-:W-:-:S05]  /*9250*/  IMAD.WIDE R112, R27, 0x4, R112 ;  /* 0x000000041b707825 */ /* 0x008fca00078e0270 */
[----:B------:R3:W-:Y:S04]  /*9260*/  LDGSTS.E [R2+0x11800], [R112.64], !P6 ;  /* 0x1180000070027fae */ /* 0x0007e8000f121848 */
[----:B-1----:R-:W2:Y:S04]  /*9270*/  LDL.LU.64 R120, [R1+0x78] ;  /* 0x0000780001787983 */ /* 0x002ea80000300a00 */
[----:B----4-:R-:W4:Y:S04]  /*9280*/  LDL.LU.64 R104, [R1+0x58] ;  /* 0x0000580001687983 */ /* 0x010f280000300a00 */
[----:B------:R-:W4:Y:S04]  /*9290*/  LDL.LU.64 R250, [R1+0x38] ;  /* 0x0000380001fa7983 */ /* 0x000f280000300a00 */
[----:B------:R3:W-:Y:S04]  /*92a0*/  STL.64 [R1+0x438], R112 ;  /* 0x0004387001007387 */ /* 0x0007e80000100a00 */
[----:B---3--:R-:W4:Y:S01]  /*92b0*/  LDL.LU.64 R112, [R1+0x18] ;  /* 0x0000180001707983 */ /* 0x008f220000300a00 */
[----:B------:R-:W-:-:S04]  /*92c0*/  IADD3 R252, R3, -0x91, RZ ;  /* 0xffffff6f03fc7810 */ /* 0x000fc80007ffe0ff */
[----:B------:R-:W-:Y:S02]  /*92d0*/  ISETP.GE.U32.AND P0, PT, R252, 0x7ffffef0, PT ;  /* 0x7ffffef0fc00780c */ /* 0x000fe40003f06070 */
[C---:B------:R-:W-:Y:S02]  /*92e0*/  IADD3 R252, R3.reuse, -0x95, RZ ;  /* 0xffffff6b03fc7810 */ /* 0x040fe40007ffe0ff */
[C---:B------:R-:W-:Y:S02]  /*92f0*/  IADD3 R6, R3.reuse, -0xa5, RZ ;  /* 0xffffff5b03067810 */ /* 0x040fe40007ffe0ff */
[----:B------:R-:W-:Y:S02]  /*9300*/  ISETP.GE.U32.AND P1, PT, R252, 0x7ffffeec, PT ;  /* 0x7ffffeecfc00780c */ /* 0x000fe40003f26070 */
[----:B------:R-:W-:Y:S01]  /*9310*/  IADD3 R252, R3, -0x9d, RZ ;  /* 0xffffff6303fc7810 */ /* 0x000fe20007ffe0ff */
[----:B------:R-:W-:Y:S01]  /*9320*/  IMAD.WIDE R160, R27, 0x4, R160 ;  /* 0x000000041ba07825 */ /* 0x000fe200078e02a0 */
[----:B------:R-:W-:-:S02]  /*9330*/  ISETP.GE.U32.AND P5, PT, R6, 0x7ffffedc, PT ;  /* 0x7ffffedc0600780c */ /* 0x000fc40003fa6070 */
[----:B------:R-:W-:Y:S01]  /*9340*/  ISETP.GE.U32.AND P3, PT, R252, 0x7ffffee4, PT ;  /* 0x7ffffee4fc00780c */ /* 0x000fe20003f66070 */
[----:B------:R-:W-:Y:S01]  /*9350*/  IMAD.WIDE R152, R27, 0x4, R152 ;  /* 0x000000041b987825 */ /* 0x000fe200078e0298 */
[C---:B------:R-:W-:Y:S02]  /*9360*/  IADD3 R6, R3.reuse, -0xa9, RZ ;  /* 0xffffff5703067810 */ /* 0x040fe40007ffe0ff */
[----:B------:R-:W-:Y:S01]  /*9370*/  IADD3 R7, R3, -0xad, RZ ;  /* 0xffffff5303077810 */ /* 0x000fe20007ffe0ff */
[----:B------:R1:W-:Y:S01]  /*9380*/  STL.64 [R1+0x418], R160 ;  /* 0x000418a001007387 */ /* 0x0003e20000100a00 */
[----:B------:R-:W-:-:S03]  /*9390*/  ISETP.GE.U32.AND P6, PT, R6, 0x7ffffed8, PT ;  /* 0x7ffffed80600780c */ /* 0x000fc60003fc6070 */
[----:B------:R1:W-:Y:S01]  /*93a0*/  LDGSTS.E [R2+0x12000], [R160.64], !P0 ;  /* 0x12000000a0027fae */ /* 0x0003e2000c121848 */
[----:B------:R-:W-:-:S03]  /*93b0*/  ISETP.GE.U32.AND P0, PT, R7, 0x7ffffed4, PT ;  /* 0x7ffffed40700780c */ /* 0x000fc60003f06070 */
[----:B------:R1:W-:Y:S01]  /*93c0*/  STL.64 [R1+0x3f8], R152 ;  /* 0x0003f89801007387 */ /* 0x0003e20000100a00 */
[----:B------:R-:W-:-:S03]  /*93d0*/  IADD3 R6, R3, -0xb1, RZ ;  /* 0xffffff4f03067810 */ /* 0x000fc60007ffe0ff */
[----:B------:R1:W-:Y:S04]  /*93e0*/  LDGSTS.E [R2+0x12800], [R152.64], !P1 ;  /* 0x1280000098027fae */ /* 0x0003e8000c921848 */
[----:B-1----:R-:W4:Y:S01]  /*93f0*/  LDL.LU.64 R160, [R1+0x6c0] ;  /* 0x0006c00001a07983 */ /* 0x002f220000300a00 */
[----:B------:R-:W-:-:S03]  /*9400*/  ISETP.GE.U32.AND P1, PT, R6, 0x7ffffed0, PT ;  /* 0x7ffffed00600780c */ /* 0x000fc60003f26070 */
[----:B------:R-:W4:Y:S01]  /*9410*/  LDL.LU.64 R152, [R1+0x6b8] ;  /* 0x0006b80001987983 */ /* 0x000f220000300a00 */
[----:B--2---:R-:W-:-:S04]  /*9420*/  IMAD.WIDE R144, R27, 0x4, R144 ;  /* 0x000000041b907825 */ /* 0x004fc800078e0290 */
[C---:B------:R-:W-:Y:S01]  /*9430*/  IMAD.WIDE R136, R27.reuse, 0x4, R136 ;  /* 0x000000041b887825 */ /* 0x040fe200078e0288 */
[----:B------:R1:W-:Y:S04]  /*9440*/  STL.64 [R1+0x3e0], R144 ;  /* 0x0003e09001007387 */ /* 0x0003e80000100a00 */
[----:B------:R1:W-:Y:S01]  /*9450*/  LDGSTS.E [R2+0x13000], [R144.64], !P2 ;  /* 0x1300000090027fae */ /* 0x0003e2000d121848 */
[----:B------:R-:W-:-:S03]  /*9460*/  IMAD.WIDE R128, R27, 0x4, R128 ;  /* 0x000000041b807825 */ /* 0x000fc600078e0280 */
[----:B------:R2:W-:Y:S04]  /*9470*/  LDGSTS.E [R2+0x13800], [R136.64], !P3 ;  /* 0x1380000088027fae */ /* 0x0005e8000d921848 */
[----:B------:R2:W-:Y:S04]  /*9480*/  LDGSTS.E [R2+0x14000], [R128.64], !P4 ;  /* 0x1400000080027fae */ /* 0x0005e8000e121848 */
[----:B-1----:R-:W3:Y:S04]  /*9490*/  LDL.LU.64 R144, [R1+0x6b0] ;  /* 0x0006b00001907983 */ /* 0x002ee80000300a00 */
[----:B------:R2:W-:Y:S04]  /*94a0*/  STL.64 [R1+0x3d0], R136 ;  /* 0x0003d08801007387 */ /* 0x0005e80000100a00 */
[----:B------:R1:W-:Y:S04]  /*94b0*/  STL.64 [R1+0x3b8], R128 ;  /* 0x0003b88001007387 */ /* 0x0003e80000100a00 */
[----:B--2---:R-:W2:Y:S04]  /*94c0*/  LDL.LU.64 R136, [R1+0x6a8] ;  /* 0x0006a80001887983 */ /* 0x004ea80000300a00 */
[----:B-1----:R-:W2:Y:S01]  /*94d0*/  LDL.LU.64 R128, [R1+0x6a0] ;  /* 0x0006a00001807983 */ /* 0x002ea20000300a00 */
[----:B------:R-:W-:-:S04]  /*94e0*/  IMAD.WIDE R120, R27, 0x4, R120 ;  /* 0x000000041b787825 */ /* 0x000fc800078e0278 */
[C---:B----4-:R-:W-:Y:S01]  /*94f0*/  IMAD.WIDE R104, R27.reuse, 0x4, R104 ;  /* 0x000000041b687825 */ /* 0x050fe200078e0268 */
[----:B------:R1:W-:Y:S03]  /*9500*/  STL.64 [R1+0x3a0], R120 ;  /* 0x0003a07801007387 */ /* 0x0003e60000100a00 */
[C---:B------:R-:W-:Y:S01]  /*9510*/  IMAD.WIDE R250, R27.reuse, 0x4, R250 ;  /* 0x000000041bfa7825 */ /* 0x040fe200078e02fa */
[----:B------:R1:W-:Y:S04]  /*9520*/  LDGSTS.E [R2+0x14800], [R120.64], !P5 ;  /* 0x1480000078027fae */ /* 0x0003e8000e921848 */
[----:B------:R4:W-:Y:S04]  /*9530*/  LDGSTS.E [R2+0x15000], [R104.64], !P6 ;  /* 0x1500000068027fae */ /* 0x0009e8000f121848 */
[----:B------:R4:W-:Y:S04]  /*9540*/  LDGSTS.E [R2+0x15800], [R250.64], !P0 ;  /* 0x15800000fa027fae */ /* 0x0009e8000c121848 */
[----:B-1----:R-:W3:Y:S04]  /*9550*/  LDL.LU.64 R120, [R1+0x698] ;  /* 0x0006980001787983 */ /* 0x002ee80000300a00 */
[----:B------:R4:W-:Y:S01]  /*9560*/  STL.64 [R1+0x388], R104 ;  /* 0x0003886801007387 */ /* 0x0009e20000100a00 */
[----:B------:R-:W-:-:S03]  /*9570*/  IMAD.WIDE R112, R27, 0x4, R112 ;  /* 0x000000041b707825 */ /* 0x000fc600078e0270 */
[----:B------:R1:W-:Y:S04]  /*9580*/  STL.64 [R1+0x370], R250 ;  /* 0x000370fa01007387 */ /* 0x0003e80000100a00 */
[----:B------:R4:W-:Y:S04]  /*9590*/  LDGSTS.E [R2+0x16000], [R112.64], !P1 ;  /* 0x1600000070027fae */ /* 0x0009e8000c921848 */
[----:B----4-:R-:W4:Y:S04]  /*95a0*/  LDL.LU.64 R104, [R1+0x690] ;  /* 0x0006900001687983 */ /* 0x010f280000300a00 */
[----:B-1----:R-:W3:Y:S04]  /*95b0*/  LDL.LU.64 R250, [R1+0x688] ;  /* 0x0006880001fa7983 */ /* 0x002ee80000300a00 */
[----:B------:R1:W-:Y:S04]  /*95c0*/  STL.64 [R1+0x358], R112 ;  /* 0x0003587001007387 */ /* 0x0003e80000100a00 */
[----:B-1----:R-:W3:Y:S01]  /*95d0*/  LDL.LU.64 R112, [R1+0x680] ;  /* 0x0006800001707983 */ /* 0x002ee20000300a00 */
[----:B------:R-:W-:-:S04]  /*95e0*/  IADD3 R6, R3, -0xb5, RZ ;  /* 0xffffff4b03067810 */ /* 0x000fc80007ffe0ff */
[----:B------:R-:W-:Y:S02]  /*95f0*/  ISETP.GE.U32.AND P2, PT, R6, 0x7ffffecc, PT ;  /* 0x7ffffecc0600780c */ /* 0x000fe40003f46070 */
[C---:B------:R-:W-:Y:S02]  /*9600*/  IADD3 R6, R3.reuse, -0xbd, RZ ;  /* 0xffffff4303067810 */ /* 0x040fe40007ffe0ff */
[C---:B------:R-:W-:Y:S02]  /*9610*/  IADD3 R7, R3.reuse, -0xb9, RZ ;  /* 0xffffff4703077810 */ /* 0x040fe40007ffe0ff */
[----:B------:R-:W-:Y:S02]  /*9620*/  ISETP.GE.U32.AND P4, PT, R6, 0x7ffffec4, PT ;  /* 0x7ffffec40600780c */ /* 0x000fe40003f86070 */
[----:B------:R-:W-:Y:S02]  /*9630*/  IADD3 R6, R3, -0xc1, RZ ;  /* 0xffffff3f03067810 */ /* 0x000fe40007ffe0ff */
[----:B------:R-:W-:-:S02]  /*9640*/  ISETP.GE.U32.AND P3, PT, R7, 0x7ffffec8, PT ;  /* 0x7ffffec80700780c */ /* 0x000fc40003f66070 */
        /* <DEDUP_REMOVED lines=8> */
[----:B------:R-:W-:Y:S01]  /*96d0*/  IADD3 R7, R3, -0xd1, RZ ;  /* 0xffffff2f03077810 */ /* 0x000fe20007ffe0ff */
[----:B--2---:R-:W-:-:S04]  /*96e0*/  IMAD.WIDE R128, R27, 0x4, R128 ;  /* 0x000000041b807825 */ /* 0x004fc800078e0280 */
[----:B----4-:R-:W-:-:S04]  /*96f0*/  IMAD.WIDE R104, R27, 0x4, R104 ;  /* 0x000000041b687825 */ /* 0x010fc800078e0268 */
[----:B---3--:R-:W-:-:S05]  /*9700*/  IMAD.WIDE R250, R27, 0x4, R250 ;  /* 0x000000041bfa7825 */ /* 0x008fca00078e02fa */
[----:B------:R1:W-:Y:S04]  /*9710*/  LDGSTS.E [R2+0x16800], [R250.64], !P2 ;  /* 0x16800000fa027fae */ /* 0x0003e8000d121848 */
[----:B------:R2:W-:Y:S01]  /*9720*/  LDGSTS.E [R2+0x17000], [R104.64], !P3 ;  /* 0x1700000068027fae */ /* 0x0005e2000d921848 */
[----:B------:R-:W-:Y:S02]  /*9730*/  ISETP.GE.U32.AND P3, PT, R6, 0x7ffffeac, PT ;  /* 0x7ffffeac0600780c */ /* 0x000fe40003f66070 */
[----:B------:R-:W-:Y:S01]  /*9740*/  IADD3 R6, R3, -0xd9, RZ ;  /* 0xffffff2703067810 */ /* 0x000fe20007ffe0ff */
[----:B------:R-:W-:Y:S01]  /*9750*/  STL.64 [R1+0x340], R250 ;  /* 0x000340fa01007387 */ /* 0x000fe20000100a00 */
[----:B------:R-:W-:-:S03]  /*9760*/  IMAD.WIDE R112, R27, 0x4, R112 ;  /* 0x000000041b707825 */ /* 0x000fc600078e0270 */
[----:B------:R2:W-:Y:S01]  /*9770*/  STL.64 [R1+0x328], R104 ;  /* 0x0003286801007387 */ /* 0x0005e20000100a00 */
[----:B------:R-:W-:-:S03]  /*9780*/  ISETP.GE.U32.AND P2, PT, R7, 0x7ffffeb0, PT ;  /* 0x7ffffeb00700780c */ /* 0x000fc60003f46070 */
[----:B------:R3:W-:Y:S01]  /*9790*/  LDGSTS.E [R2+0x17800], [R112.64], !P4 ;  /* 0x1780000070027fae */ /* 0x0007e2000e121848 */
[----:B------:R-:W-:Y:S02]  /*97a0*/  ISETP.GE.U32.AND P4, PT, R6, 0x7ffffea8, PT ;  /* 0x7ffffea80600780c */ /* 0x000fe40003f86070 */
[----:B------:R-:W-:Y:S01]  /*97b0*/  IADD3 R6, R3, -0xe1, RZ ;  /* 0xffffff1f03067810 */ /* 0x000fe20007ffe0ff */
[----:B--2---:R-:W-:Y:S01]  /*97c0*/  IMAD.WIDE R104, R27, 0x4, R120 ;  /* 0x000000041b687825 */ /* 0x004fe200078e0278 */
[----:B------:R-:W-:Y:S01]  /*97d0*/  IADD3 R7, R3, -0xdd, RZ ;  /* 0xffffff2303077810 */ /* 0x000fe20007ffe0ff */
[----:B------:R3:W-:Y:S04]  /*97e0*/  STL.64 [R1+0x310], R112 ;  /* 0x0003107001007387 */ /* 0x0007e80000100a00 */
[----:B------:R2:W-:Y:S01]  /*97f0*/  LDGSTS.E [R2+0x18000], [R104.64], !P5 ;  /* 0x1800000068027fae */ /* 0x0005e2000e921848 */
[----:B------:R-:W-:-:S03]  /*9800*/  ISETP.GE.U32.AND P5, PT, R7, 0x7ffffea4, PT ;  /* 0x7ffffea40700780c */ /* 0x000fc60003fa6070 */
[----:B------:R2:W-:Y:S01]  /*9810*/  STL.64 [R1+0x2f8], R104 ;  /* 0x0002f86801007387 */ /* 0x0005e20000100a00 */
[----:B------:R-:W-:-:S03]  /*9820*/  IADD3 R7, R3, -0xe9, RZ ;  /* 0xffffff1703077810 */ /* 0x000fc60007ffe0ff */
[----:B------:R4:W-:Y:S01]  /*9830*/  LDGSTS.E [R2+0x18800], [R128.64], !P6 ;  /* 0x1880000080027fae */ /* 0x0009e2000f121848 */
[----:B---3--:R-:W-:Y:S01]  /*9840*/  IMAD.WIDE R112, R27, 0x4, R136 ;  /* 0x000000041b707825 */ /* 0x008fe200078e0288 */
[----:B------:R-:W-:Y:S02]  /*9850*/  ISETP.GE.U32.AND P6, PT, R6, 0x7ffffea0, PT ;  /* 0x7ffffea00600780c */ /* 0x000fe40003fc6070 */
[----:B------:R-:W-:Y:S02]  /*9860*/  IADD3 R6, R3, -0xe5, RZ ;  /* 0xffffff1b03067810 */ /* 0x000fe40007ffe0ff */
[----:B------:R3:W-:Y:S01]  /*9870*/  LDGSTS.E [R2+0x19000], [R112.64], !P0 ;  /* 0x1900000070027fae */ /* 0x0007e2000c121848 */
[C---:B--2---:R-:W-:Y:S01]  /*9880*/  IMAD.WIDE R104, R27.reuse, 0x4, R144 ;  /* 0x000000041b687825 */ /* 0x044fe200078e0290 */
[----:B------:R-:W-:Y:S02]  /*9890*/  ISETP.GE.U32.AND P0, PT, R6, 0x7ffffe9c, PT ;  /* 0x7ffffe9c0600780c */ /* 0x000fe40003f06070 */
[----:B------:R3:W-:Y:S01]  /*98a0*/  STL.64 [R1+0x2e0], R112 ;  /* 0x0002e07001007387 */ /* 0x0007e20000100a00 */
[----:B------:R-:W-:-:S03]  /*98b0*/  IMAD.WIDE R120, R27, 0x4, R152 ;  /* 0x000000041b787825 */ /* 0x000fc600078e0298 */
[----:B------:R2:W-:Y:S01]  /*98c0*/  LDGSTS.E [R2+0x19800], [R104.64], !P1 ;  /* 0x1980000068027fae */ /* 0x0005e2000c921848 */
[----:B------:R-:W-:Y:S01]  /*98d0*/  ISETP.GE.U32.AND P1, PT, R7, 0x7ffffe98, PT ;  /* 0x7ffffe980700780c */ /* 0x000fe20003f26070 */
[----:B------:R-:W-:Y:S02]  /*98e0*/  IMAD.WIDE R136, R27, 0x4, R160 ;  /* 0x000000041b887825 */ /* 0x000fe400078e02a0 */
[----:B------:R2:W-:Y:S01]  /*98f0*/  STL.64 [R1+0x2d0], R104 ;  /* 0x0002d06801007387 */ /* 0x0005e20000100a00 */
[----:B------:R-:W-:Y:S01]  /*9900*/  IADD3 R6, R3, -0xed, RZ ;  /* 0xffffff1303067810 */ /* 0x000fe20007ffe0ff */
[C---:B------:R-:W-:Y:S02]  /*9910*/  IMAD.WIDE R152, R27.reuse, 0x4, R184 ;  /* 0x000000041b987825 */ /* 0x040fe400078e02b8 */
[----:B------:R1:W-:Y:S02]  /*9920*/  LDGSTS.E [R2+0x1a000], [R120.64], !P2 ;  /* 0x1a00000078027fae */ /* 0x0003e4000d121848 */
[----:B---3--:R-:W-:-:S02]  /*9930*/  IMAD.WIDE R112, R27, 0x4, R176 ;  /* 0x000000041b707825 */ /* 0x008fc400078e02b0 */
[----:B------:R3:W-:Y:S02]  /*9940*/  STL.64 [R1+0x2b8], R136 ;  /* 0x0002b88801007387 */ /* 0x0007e40000100a00 */
[----:B--2---:R-:W-:Y:S02]  /*9950*/  IMAD.WIDE R104, R27, 0x4, R168 ;  /* 0x000000041b687825 */ /* 0x004fe400078e02a8 */
[----:B------:R3:W-:Y:S01]  /*9960*/  LDGSTS.E [R2+0x1a800], [R136.64], !P3 ;  /* 0x1a80000088027fae */ /* 0x0007e2000d921848 */
[----:B------:R-:W-:-:S03]  /*9970*/  ISETP.GE.U32.AND P2, PT, R6, 0x7ffffe94, PT ;  /* 0x7ffffe940600780c */ /* 0x000fc60003f46070 */
[----:B------:R2:W-:Y:S04]  /*9980*/  STL.64 [R1+0x2a8], R104 ;  /* 0x0002a86801007387 */ /* 0x0005e80000100a00 */
[----:B------:R2:W-:Y:S04]  /*9990*/  LDGSTS.E [R2+0x1b000], [R104.64], !P4 ;  /* 0x1b00000068027fae */ /* 0x0005e8000e121848 */
[----:B------:R-:W4:Y:S01]  /*99a0*/  LDL.LU.64 R144, [R1+0x190] ;  /* 0x0001900001907983 */ /* 0x000f220000300a00 */
[----:B---3--:R-:W-:-:S03]  /*99b0*/  IMAD.WIDE R136, R27, 0x4, R192 ;  /* 0x000000041b887825 */ /* 0x008fc600078e02c0 */
[----:B------:R2:W-:Y:S02]  /*99c0*/  LDGSTS.E [R2+0x1b800], [R112.64], !P5 ;  /* 0x1b80000070027fae */ /* 0x0005e4000e921848 */
[C---:B--2---:R-:W-:Y:S02]  /*99d0*/  IMAD.WIDE R104, R27.reuse, 0x4, R200 ;  /* 0x000000041b687825 */ /* 0x044fe400078e02c8 */
[----:B------:R2:W-:Y:S04]  /*99e0*/  STL.64 [R1+0x290], R152 ;  /* 0x0002909801007387 */ /* 0x0005e80000100a00 */
[----:B------:R2:W-:Y:S04]  /*99f0*/  LDGSTS.E [R2+0x1c000], [R152.64], !P6 ;  /* 0x1c00000098027fae */ /* 0x0005e8000f121848 */
[----:B------:R-:W-:Y:S04]  /*9a00*/  STL.64 [R1+0x280], R136 ;  /* 0x0002808801007387 */ /* 0x000fe80000100a00 */
[----:B------:R1:W-:Y:S04]  /*9a10*/  LDGSTS.E [R2+0x1c800], [R136.64], !P0 ;  /* 0x1c80000088027fae */ /* 0x0003e8000c121848 */
[----:B------:R1:W-:Y:S04]  /*9a20*/  STL.64 [R1+0x270], R104 ;  /* 0x0002706801007387 */ /* 0x0003e80000100a00 */
[----:B------:R1:W-:Y:S04]  /*9a30*/  LDGSTS.E [R2+0x1d000], [R104.64], !P1 ;  /* 0x1d00000068027fae */ /* 0x0003e8000c921848 */
[----:B--2---:R-:W2:Y:S01]  /*9a40*/  LDL.LU.64 R152, [R1+0x170] ;  /* 0x0001700001987983 */ /* 0x004ea20000300a00 */
[----:B-1----:R-:W-:-:S05]  /*9a50*/  IMAD.WIDE R104, R27, 0x4, R208 ;  /* 0x000000041b687825 */ /* 0x002fca00078e02d0 */
[----:B------:R1:W-:Y:S04]  /*9a60*/  STL.64 [R1+0x260], R104 ;  /* 0x0002606801007387 */ /* 0x0003e80000100a00 */
[----:B------:R1:W-:Y:S04]  /*9a70*/  LDGSTS.E [R2+0x1d800], [R104.64], !P2 ;  /* 0x1d80000068027fae */ /* 0x0003e8000d121848 */
[----:B------:R-:W2:Y:S04]  /*9a80*/  LDL.LU.64 R136, [R1+0x150] ;  /* 0x0001500001887983 */ /* 0x000ea80000300a00 */
[----:B-1----:R-:W2:Y:S01]  /*9a90*/  LDL.LU.64 R104, [R1+0x130] ;  /* 0x0001300001687983 */ /* 0x002ea20000300a00 */
[----:B------:R-:W-:-:S02]  /*9aa0*/  IADD3 R6, R3, -0xf1, RZ ;  /* 0xffffff0f03067810 */ /* 0x000fc40007ffe0ff */
[C---:B------:R-:W-:Y:S01]  /*9ab0*/  IADD3 R7, R3.reuse, -0xf5, RZ ;  /* 0xffffff0b03077810 */ /* 0x040fe20007ffe0ff */
[----:B------:R-:W2:Y:S01]  /*9ac0*/  LDL.LU.64 R200, [R1+0x110] ;  /* 0x0001100001c87983 */ /* 0x000ea20000300a00 */
[----:B------:R-:W-:Y:S02]  /*9ad0*/  ISETP.GE.U32.AND P3, PT, R6, 0x7ffffe90, PT ;  /* 0x7ffffe900600780c */ /* 0x000fe40003f66070 */
[----:B------:R-:W-:Y:S01]  /*9ae0*/  IADD3 R6, R3, -0xf9, RZ ;  /* 0xffffff0703067810 */ /* 0x000fe20007ffe0ff */
[----:B------:R-:W2:Y:S01]  /*9af0*/  LDL.LU.64 R192, [R1+0xf0] ;  /* 0x0000f00001c07983 */ /* 0x000ea20000300a00 */
[----:B------:R-:W-:Y:S02]  /*9b00*/  ISETP.GE.U32.AND P4, PT, R7, 0x7ffffe8c, PT ;  /* 0x7ffffe8c0700780c */ /* 0x000fe40003f86070 */
[----:B------:R-:W-:Y:S01]  /*9b10*/  ISETP.GE.U32.AND P5, PT, R6, 0x7ffffe88, PT ;  /* 0x7ffffe880600780c */ /* 0x000fe20003fa6070 */
[----:B------:R-:W-:Y:S01]  /*9b20*/  IMAD.WIDE R250, R27, 0x4, R216 ;  /* 0x000000041bfa7825 */ /* 0x000fe200078e02d8 */
[C---:B------:R-:W-:Y:S01]  /*9b30*/  IADD3 R6, R3.reuse, -0xfd, RZ ;  /* 0xffffff0303067810 */ /* 0x040fe20007ffe0ff */
[----:B------:R-:W2:Y:S01]  /*9b40*/  LDL.LU.64 R184, [R1+0xd0] ;  /* 0x0000d00001b87983 */ /* 0x000ea20000300a00 */
[----:B------:R-:W-:-:S02]  /*9b50*/  IADD3 R7, R3, -0x82, RZ ;  /* 0xffffff7e03077810 */ /* 0x000fc40007ffe0ff */
[----:B------:R-:W-:Y:S01]  /*9b60*/  ISETP.GE.U32.AND P6, PT, R6, 0x7ffffe84, PT ;  /* 0x7ffffe840600780c */ /* 0x000fe20003fc6070 */
[----:B------:R-:W-:Y:S01]  /*9b70*/  IMAD.WIDE R224, R27, 0x4, R224 ;  /* 0x000000041be07825 */ /* 0x000fe200078e02e0 */
[----:B------:R-:W-:Y:S01]  /*9b80*/  IADD3 R6, R3, -0x86, RZ ;  /* 0xffffff7a03067810 */ /* 0x000fe20007ffe0ff */
[----:B------:R1:W-:Y:S01]  /*9b90*/  LDGSTS.E [R2+0x1e000], [R250.64], !P3 ;  /* 0x1e000000fa027fae */ /* 0x0003e2000d921848 */
[----:B------:R-:W-:Y:S02]  /*9ba0*/  ISETP.GE.U32.AND P0, PT, R7, 0x7ffffeff, PT ;  /* 0x7ffffeff0700780c */ /* 0x000fe40003f06070 */
[----:B------:R-:W-:Y:S01]  /*9bb0*/  ISETP.GE.U32.AND P1, PT, R6, 0x7ffffefb, PT ;  /* 0x7ffffefb0600780c */ /* 0x000fe20003f26070 */
[----:B------:R-:W-:Y:S01]  /*9bc0*/  IMAD.WIDE R232, R27, 0x4, R232 ;  /* 0x000000041be87825 */ /* 0x000fe200078e02e8 */
[C---:B------:R-:W-:Y:S01]  /*9bd0*/  IADD3 R6, R3.reuse, -0x8a, RZ ;  /* 0xffffff7603067810 */ /* 0x040fe20007ffe0ff */
[----:B------:R1:W-:Y:S01]  /*9be0*/  LDGSTS.E [R2+0x1e800], [R224.64], !P4 ;  /* 0x1e800000e0027fae */ /* 0x0003e2000e121848 */
[----:B------:R-:W-:Y:S01]  /*9bf0*/  IADD3 R7, R3, -0x8e, RZ ;  /* 0xffffff7203077810 */ /* 0x000fe20007ffe0ff */
[----:B------:R-:W-:Y:S01]  /*9c00*/  IMAD.WIDE R240, R27, 0x4, R240 ;  /* 0x000000041bf07825 */ /* 0x000fe200078e02f0 */
[----:B------:R-:W-:Y:S01]  /*9c10*/  ISETP.GE.U32.AND P2, PT, R6, 0x7ffffef7, PT ;  /* 0x7ffffef70600780c */ /* 0x000fe20003f46070 */
[----:B------:R1:W-:Y:S01]  /*9c20*/  LDGSTS.E [R2+0x1f000], [R232.64], !P5 ;  /* 0x1f000000e8027fae */ /* 0x0003e2000e921848 */
[----:B------:R-:W-:-:S03]  /*9c30*/  ISETP.GE.U32.AND P3, PT, R7, 0x7ffffef3, PT ;  /* 0x7ffffef30700780c */ /* 0x000fc60003f66070 */
[----:B------:R1:W-:Y:S01]  /*9c40*/  LDGSTS.E [R2+0x1f800], [R240.64], !P6 ;  /* 0x1f800000f0027fae */ /* 0x0003e2000f121848 */
[----:B----4-:R-:W-:Y:S01]  /*9c50*/  IMAD.WIDE R160, R27, 0x4, R144 ;  /* 0x000000041ba07825 */ /* 0x010fe200078e0290 */
[----:B------:R-:W-:-:S04]  /*9c60*/  LOP3.LUT R145, R2, 0x20, RZ, 0x3c, !PT ;  /* 0x0000002002917812 */ /* 0x000fc800078e3cff */
[----:B------:R4:W-:Y:S04]  /*9c70*/  STL.64 [R1+0x490], R160 ;  /* 0x000490a001007387 */ /* 0x0009e80000100a00 */
[----:B------:R-:W3:Y:S04]  /*9c80*/  LDL.LU.64 R176, [R1+0xb0] ;  /* 0x0000b00001b07983 */ /* 0x000ee80000300a00 */
[----:B------:R4:W-:Y:S04]  /*9c90*/  LDGSTS.E [R145+0x10200], [R160.64], !P0 ;  /* 0x10200000a0917fae */ /* 0x0009e8000c121848 */
[----:B------:R-:W3:Y:S04]  /*9ca0*/  LDL.LU.64 R168, [R1+0x90] ;  /* 0x0000900001a87983 */ /* 0x000ee80000300a00 */
[----:B----4-:R-:W4:Y:S01]  /*9cb0*/  LDL.LU.64 R160, [R1+0x70] ;  /* 0x0000700001a07983 */ /* 0x010f220000300a00 */
[----:B--2---:R-:W-:-:S05]  /*9cc0*/  IMAD.WIDE R152, R27, 0x4, R152 ;  /* 0x000000041b987825 */ /* 0x004fca00078e0298 */
[----:B------:R2:W-:Y:S04]  /*9cd0*/  STL.64 [R1+0x470], R152 ;  /* 0x0004709801007387 */ /* 0x0005e80000100a00 */
[----:B------:R2:W-:Y:S01]  /*9ce0*/  LDGSTS.E [R145+0x10a00], [R152.64], !P1 ;  /* 0x10a0000098917fae */ /* 0x0005e2000c921848 */
[----:B------:R-:W-:-:S03]  /*9cf0*/  IMAD.WIDE R136, R27, 0x4, R136 ;  /* 0x000000041b887825 */ /* 0x000fc600078e0288 */
[----:B--2---:R-:W2:Y:S01]  /*9d00*/  LDL.LU.64 R152, [R1+0x50] ;  /* 0x0000500001987983 */ /* 0x004ea20000300a00 */
[----:B------:R-:W-:-:S03]  /*9d10*/  IMAD.WIDE R104, R27, 0x4, R104 ;  /* 0x000000041b687825 */ /* 0x000fc600078e0268 */
[----:B------:R1:W-:Y:S04]  /*9d20*/  STL.64 [R1+0x450], R136 ;  /* 0x0004508801007387 */ /* 0x0003e80000100a00 */
[----:B------:R1:W-:Y:S04]  /*9d30*/  STL.64 [R1+0x430], R104 ;  /* 0x0004306801007387 */ /* 0x0003e80000100a00 */
[----:B------:R1:W-:Y:S04]  /*9d40*/  LDGSTS.E [R145+0x11200], [R136.64], !P2 ;  /* 0x1120000088917fae */ /* 0x0003e8000d121848 */
[----:B------:R1:W-:Y:S04]  /*9d50*/  LDGSTS.E [R145+0x11a00], [R104.64], !P3 ;  /* 0x11a0000068917fae */ /* 0x0003e8000d921848 */
[----:B-1----:R-:W2:Y:S04]  /*9d60*/  LDL.LU.64 R136, [R1+0x30] ;  /* 0x0000300001887983 */ /* 0x002ea80000300a00 */
[----:B------:R-:W2:Y:S01]  /*9d70*/  LDL.LU.64 R104, [R1+0x10] ;  /* 0x0000100001687983 */ /* 0x000ea20000300a00 */
[----:B------:R-:W-:-:S04]  /*9d80*/  IADD3 R6, R3, -0x92, RZ ;  /* 0xffffff6e03067810 */ /* 0x000fc80007ffe0ff */
[----:B------:R-:W-:Y:S02]  /*9d90*/  ISETP.GE.U32.AND P4, PT, R6, 0x7ffffeef, PT ;  /* 0x7ffffeef0600780c */ /* 0x000fe40003f86070 */
        /* <DEDUP_REMOVED lines=8> */
[----:B------:R-:W-:Y:S01]  /*9e20*/  IADD3 R6, R3, -0xaa, RZ ;  /* 0xffffff5603067810 */ /* 0x000fe20007ffe0ff */
[----:B------:R-:W-:Y:S01]  /*9e30*/  IMAD.WIDE R200, R27, 0x4, R200 ;  /* 0x000000041bc87825 */ /* 0x000fe200078e02c8 */
[C---:B------:R-:W-:Y:S02]  /*9e40*/  IADD3 R7, R3.reuse, -0xa6, RZ ;  /* 0xffffff5a03077810 */ /* 0x040fe40007ffe0ff */
[----:B------:R-:W-:Y:S02]  /*9e50*/  ISETP.GE.U32.AND P3, PT, R6, 0x7ffffed7, PT ;  /* 0x7ffffed70600780c */ /* 0x000fe40003f66070 */
[----:B------:R-:W-:Y:S01]  /*9e60*/  IADD3 R6, R3, -0xae, RZ ;  /* 0xffffff5203067810 */ /* 0x000fe20007ffe0ff */
[----:B------:R-:W-:Y:S01]  /*9e70*/  IMAD.WIDE R192, R27, 0x4, R192 ;  /* 0x000000041bc07825 */ /* 0x000fe200078e02c0 */
[----:B------:R1:W-:Y:S01]  /*9e80*/  LDGSTS.E [R145+0x12200], [R200.64], !P4 ;  /* 0x12200000c8917fae */ /* 0x0003e2000e121848 */
[----:B------:R-:W-:-:S02]  /*9e90*/  ISETP.GE.U32.AND P2, PT, R7, 0x7ffffedb, PT ;  /* 0x7ffffedb0700780c */ /* 0x000fc40003f46070 */
[----:B------:R-:W-:Y:S01]  /*9ea0*/  IMAD.WIDE R184, R27, 0x4, R184 ;  /* 0x000000041bb87825 */ /* 0x000fe200078e02b8 */
[----:B------:R-:W-:Y:S01]  /*9eb0*/  ISETP.GE.U32.AND P4, PT, R6, 0x7ffffed3, PT ;  /* 0x7ffffed30600780c */ /* 0x000fe20003f86070 */
[----:B------:R1:W-:Y:S01]  /*9ec0*/  LDGSTS.E [R145+0x12a00], [R192.64], !P5 ;  /* 0x12a00000c0917fae */ /* 0x0003e2000e921848 */
[----:B------:R-:W-:-:S03]  /*9ed0*/  IADD3 R6, R3, -0xb6, RZ ;  /* 0xffffff4a03067810 */ /* 0x000fc60007ffe0ff */
[----:B------:R1:W-:Y:S01]  /*9ee0*/  LDGSTS.E [R145+0x13200], [R184.64], !P6 ;  /* 0x13200000b8917fae */ /* 0x0003e2000f121848 */
[----:B------:R-:W-:Y:S02]  /*9ef0*/  ISETP.GE.U32.AND P6, PT, R6, 0x7ffffecb, PT ;  /* 0x7ffffecb0600780c */ /* 0x000fe40003fc6070 */
[C---:B------:R-:W-:Y:S02]  /*9f00*/  IADD3 R6, R3.reuse, -0xba, RZ ;  /* 0xffffff4603067810 */ /* 0x040fe40007ffe0ff */
[----:B------:R-:W-:-:S04]  /*9f10*/  IADD3 R7, R3, -0xb2, RZ ;  /* 0xffffff4e03077810 */ /* 0x000fc80007ffe0ff */
[----:B------:R-:W-:Y:S01]  /*9f20*/  ISETP.GE.U32.AND P5, PT, R7, 0x7ffffecf, PT ;  /* 0x7ffffecf0700780c */ /* 0x000fe20003fa6070 */
[----:B------:R-:W-:Y:S01]  /*9f30*/  STL.64 [R1+0x410], R200 ;  /* 0x000410c801007387 */ /* 0x000fe20000100a00 */
[----:B------:R-:W-:-:S03]  /*9f40*/  IADD3 R7, R3, -0xbe, RZ ;  /* 0xffffff4203077810 */ /* 0x000fc60007ffe0ff */
[----:B------:R-:W-:Y:S04]  /*9f50*/  STL.64 [R1+0x3f0], R192 ;  /* 0x0003f0c001007387 */ /* 0x000fe80000100a00 */
[----:B------:R-:W-:Y:S01]  /*9f60*/  STL.64 [R1+0x3d8], R184 ;  /* 0x0003d8b801007387 */ /* 0x000fe20000100a00 */
[----:B------:R-:W-:-:S04]  /*9f70*/  IMAD.WIDE R106, R27, 0x4, R106 ;  /* 0x000000041b6a7825 */ /* 0x000fc800078e026a */
[----:B---3--:R-:W-:-:S05]  /*9f80*/  IMAD.WIDE R176, R27, 0x4, R176 ;  /* 0x000000041bb07825 */ /* 0x008fca00078e02b0 */
[----:B------:R3:W-:Y:S01]  /*9f90*/  LDGSTS.E [R145+0x13a00], [R176.64], !P0 ;  /* 0x13a00000b0917fae */ /* 0x0007e2000c121848 */
[----:B------:R-:W-:Y:S01]  /*9fa0*/  ISETP.GE.U32.AND P0, PT, R6, 0x7ffffec7, PT ;  /* 0x7ffffec70600780c */ /* 0x000fe20003f06070 */
[----:B------:R-:W-:Y:S01]  /*9fb0*/  IMAD.WIDE R168, R27, 0x4, R168 ;  /* 0x000000041ba87825 */ /* 0x000fe200078e02a8 */
[----:B------:R-:W-:-:S04]  /*9fc0*/  IADD3 R6, R3, -0xc2, RZ ;  /* 0xffffff3e03067810 */ /* 0x000fc80007ffe0ff */
[----:B------:R1:W-:Y:S01]  /*9fd0*/  LDGSTS.E [R145+0x14200], [R168.64], !P1 ;  /* 0x14200000a8917fae */ /* 0x0003e2000c921848 */
[----:B----4-:R-:W-:-:S05]  /*9fe0*/  IMAD.WIDE R160, R27, 0x4, R160 ;  /* 0x000000041ba07825 */ /* 0x010fca00078e02a0 */
[----:B------:R4:W-:Y:S01]  /*9ff0*/  LDGSTS.E [R145+0x14a00], [R160.64], !P2 ;  /* 0x14a00000a0917fae */ /* 0x0009e2000d121848 */
[----:B------:R-:W-:Y:S02]  /*a000*/  ISETP.GE.U32.AND P2, PT, R6, 0x7ffffebf, PT ;  /* 0x7ffffebf0600780c */ /* 0x000fe40003f46070 */
[----:B------:R-:W-:Y:S01]  /*a010*/  IADD3 R6, R3, -0xc6, RZ ;  /* 0xffffff3a03067810 */ /* 0x000fe20007ffe0ff */
[----:B------:R-:W-:Y:S01]  /*a020*/  STL.64 [R1+0x3c8], R176 ;  /* 0x0003c8b001007387 */ /* 0x000fe20000100a00 */
[----:B------:R-:W-:-:S03]  /*a030*/  ISETP.GE.U32.AND P1, PT, R7, 0x7ffffec3, PT ;  /* 0x7ffffec30700780c */ /* 0x000fc60003f26070 */
[----:B------:R-:W-:Y:S04]  /*a040*/  STL.64 [R1+0x3b0], R168 ;  /* 0x0003b0a801007387 */ /* 0x000fe80000100a00 */
[----:B------:R-:W-:Y:S01]  /*a050*/  STL.64 [R1+0x398], R160 ;  /* 0x000398a001007387 */ /* 0x000fe20000100a00 */
[----:B--2---:R-:W-:-:S05]  /*a060*/  IMAD.WIDE R152, R27, 0x4, R152 ;  /* 0x000000041b987825 */ /* 0x004fca00078e0298 */
[----:B------:R2:W-:Y:S01]  /*a070*/  LDGSTS.E [R145+0x15200], [R152.64], !P3 ;  /* 0x1520000098917fae */ /* 0x0005e2000d921848 */
[----:B------:R-:W-:Y:S02]  /*a080*/  ISETP.GE.U32.AND P3, PT, R6, 0x7ffffebb, PT ;  /* 0x7ffffebb0600780c */ /* 0x000fe40003f66070 */
[C---:B------:R-:W-:Y:S01]  /*a090*/  IADD3 R6, R3.reuse, -0xce, RZ ;  /* 0xffffff3203067810 */ /* 0x040fe20007ffe0ff */
[----:B------:R-:W-:Y:S01]  /*a0a0*/  STL.64 [R1+0x380], R152 ;  /* 0x0003809801007387 */ /* 0x000fe20000100a00 */
[----:B------:R-:W-:Y:S01]  /*a0b0*/  IADD3 R7, R3, -0xca, RZ ;  /* 0xffffff3603077810 */ /* 0x000fe20007ffe0ff */
[----:B------:R-:W-:-:S04]  /*a0c0*/  IMAD.WIDE R136, R27, 0x4, R136 ;  /* 0x000000041b887825 */ /* 0x000fc800078e0288 */
[----:B------:R-:W-:Y:S01]  /*a0d0*/  IMAD.WIDE R104, R27, 0x4, R104 ;  /* 0x000000041b687825 */ /* 0x000fe200078e0268 */
[----:B------:R1:W-:Y:S04]  /*a0e0*/  STL.64 [R1+0x368], R136 ;  /* 0x0003688801007387 */ /* 0x0003e80000100a00 */
[----:B------:R1:W-:Y:S04]  /*a0f0*/  LDGSTS.E [R145+0x15a00], [R136.64], !P4 ;  /* 0x15a0000088917fae */ /* 0x0003e8000e121848 */
[----:B------:R2:W-:Y:S01]  /*a100*/  LDGSTS.E [R145+0x16200], [R104.64], !P5 ;  /* 0x1620000068917fae */ /* 0x0005e2000e921848 */
[----:B------:R-:W-:-:S02]  /*a110*/  ISETP.GE.U32.AND P5, PT, R6, 0x7ffffeb3, PT ;  /* 0x7ffffeb30600780c */ /* 0x000fc40003fa6070 */
[----:B------:R-:W-:Y:S01]  /*a120*/  IADD3 R6, R3, -0xd2, RZ ;  /* 0xffffff2e03067810 */ /* 0x000fe20007ffe0ff */
[----:B------:R2:W-:Y:S01]  /*a130*/  STL.64 [R1+0x350], R104 ;  /* 0x0003506801007387 */ /* 0x0005e20000100a00 */
[----:B-1----:R-:W-:Y:S01]  /*a140*/  IMAD.WIDE R136, R27, 0x4, R248 ;  /* 0x000000041b887825 */ /* 0x002fe200078e02f8 */
[----:B------:R-:W-:-:S04]  /*a150*/  ISETP.GE.U32.AND P4, PT, R7, 0x7ffffeb7, PT ;  /* 0x7ffffeb70700780c */ /* 0x000fc80003f86070 */
[----:B------:R1:W-:Y:S01]  /*a160*/  LDGSTS.E [R145+0x16a00], [R136.64], !P6 ;  /* 0x16a0000088917fae */ /* 0x0003e2000f121848 */
[----:B------:R-:W-:Y:S01]  /*a170*/  ISETP.GE.U32.AND P6, PT, R6, 0x7ffffeaf, PT ;  /* 0x7ffffeaf0600780c */ /* 0x000fe20003fc6070 */
[----:B--2---:R-:W-:Y:S01]  /*a180*/  IMAD.WIDE R104, R27, 0x4, R114 ;  /* 0x000000041b687825 */ /* 0x004fe200078e0272 */
[C---:B------:R-:W-:Y:S01]  /*a190*/  IADD3 R6, R3.reuse, -0xda, RZ ;  /* 0xffffff2603067810 */ /* 0x040fe20007ffe0ff */
[----:B------:R2:W-:Y:S01]  /*a1a0*/  LDGSTS.E [R145+0x17200], [R106.64], !P0 ;  /* 0x172000006a917fae */ /* 0x0005e2000c121848 */
[----:B------:R-:W-:Y:S01]  /*a1b0*/  IADD3 R7, R3, -0xd6, RZ ;  /* 0xffffff2a03077810 */ /* 0x000fe20007ffe0ff */
[----:B------:R-:W-:Y:S02]  /*a1c0*/  IMAD.WIDE R248, R27, 0x4, R122 ;  /* 0x000000041bf87825 */ /* 0x000fe400078e027a */
[----:B------:R1:W-:Y:S01]  /*a1d0*/  LDGSTS.E [R145+0x17a00], [R104.64], !P1 ;  /* 0x17a0000068917fae */ /* 0x0003e2000c921848 */
[----:B------:R-:W-:Y:S02]  /*a1e0*/  ISETP.GE.U32.AND P1, PT, R6, 0x7ffffea7, PT ;  /* 0x7ffffea70600780c */ /* 0x000fe40003f26070 */
[----:B------:R-:W-:Y:S01]  /*a1f0*/  IADD3 R6, R3, -0xde, RZ ;  /* 0xffffff2203067810 */ /* 0x000fe20007ffe0ff */
[----:B------:R-:W-:Y:S01]  /*a200*/  STL.64 [R1+0x338], R136 ;  /* 0x0003388801007387 */ /* 0x000fe20000100a00 */
[----:B------:R-:W-:-:S03]  /*a210*/  ISETP.GE.U32.AND P0, PT, R7, 0x7ffffeab, PT ;  /* 0x7ffffeab0700780c */ /* 0x000fc60003f06070 */
[----:B------:R2:W-:Y:S01]  /*a220*/  STL.64 [R1+0x320], R106 ;  /* 0x0003206a01007387 */ /* 0x0005e20000100a00 */
[----:B------:R-:W-:-:S03]  /*a230*/  IADD3 R7, R3, -0xe2, RZ ;  /* 0xffffff1e03077810 */ /* 0x000fc60007ffe0ff */
[----:B------:R1:W-:Y:S04]  /*a240*/  STL.64 [R1+0x308], R104 ;  /* 0x0003086801007387 */ /* 0x0003e80000100a00 */
[----:B------:R3:W-:Y:S01]  /*a250*/  LDGSTS.E [R145+0x18200], [R248.64], !P2 ;  /* 0x18200000f8917fae */ /* 0x0007e2000d121848 */
[----:B------:R-:W-:Y:S01]  /*a260*/  ISETP.GE.U32.AND P2, PT, R6, 0x7ffffea3, PT ;  /* 0x7ffffea30600780c */ /* 0x000fe20003f46070 */
[----:B--2---:R-:W-:Y:S01]  /*a270*/  IMAD.WIDE R106, R27, 0x4, R130 ;  /* 0x000000041b6a7825 */ /* 0x004fe200078e0282 */
[----:B------:R-:W-:-:S03]  /*a280*/  IADD3 R6, R3, -0xe6, RZ ;  /* 0xffffff1a03067810 */ /* 0x000fc60007ffe0ff */
[----:B-1----:R-:W-:Y:S01]  /*a290*/  IMAD.WIDE R104, R27, 0x4, R138 ;  /* 0x000000041b687825 */ /* 0x002fe200078e028a */
[----:B------:R1:W-:Y:S01]  /*a2a0*/  LDGSTS.E [R145+0x18a00], [R106.64], !P3 ;  /* 0x18a000006a917fae */ /* 0x0003e2000d921848 */
[----:B------:R-:W-:Y:S02]  /*a2b0*/  ISETP.GE.U32.AND P3, PT, R7, 0x7ffffe9f, PT ;  /* 0x7ffffe9f0700780c */ /* 0x000fe40003f66070 */
[----:B------:R-:W-:Y:S01]  /*a2c0*/  IMAD.WIDE R114, R27, 0x4, R146 ;  /* 0x000000041b727825 */ /* 0x000fe200078e0292 */
[----:B------:R1:W-:Y:S01]  /*a2d0*/  STL.64 [R1+0x2e8], R106 ;  /* 0x0002e86a01007387 */ /* 0x0003e20000100a00 */
[----:B------:R-:W-:-:S03]  /*a2e0*/  IADD3 R7, R3, -0xee, RZ ;  /* 0xffffff1203077810 */ /* 0x000fc60007ffe0ff */
[----:B------:R2:W-:Y:S01]  /*a2f0*/  LDGSTS.E [R145+0x19200], [R104.64], !P4 ;  /* 0x1920000068917fae */ /* 0x0005e2000e121848 */
[----:B------:R-:W-:Y:S02]  /*a300*/  ISETP.GE.U32.AND P4, PT, R6, 0x7ffffe9b, PT ;  /* 0x7ffffe9b0600780c */ /* 0x000fe40003f86070 */
[----:B------:R-:W-:Y:S01]  /*a310*/  IADD3 R6, R3, -0xea, RZ ;  /* 0xffffff1603067810 */ /* 0x000fe20007ffe0ff */
[----:B------:R2:W-:Y:S01]  /*a320*/  STL.64 [R1+0x2d8], R104 ;  /* 0x0002d86801007387 */ /* 0x0005e20000100a00 */
[----:B-1----:R-:W-:-:S03]  /*a330*/  IMAD.WIDE R106, R27, 0x4, R154 ;  /* 0x000000041b6a7825 */ /* 0x002fc600078e029a */
[----:B------:R1:W-:Y:S04]  /*a340*/  STL.64 [R1+0x2c8], R114 ;  /* 0x0002c87201007387 */ /* 0x0003e80000100a00 */
[----:B------:R1:W-:Y:S01]  /*a350*/  LDGSTS.E [R145+0x19a00], [R114.64], !P5 ;  /* 0x19a0000072917fae */ /* 0x0003e2000e921848 */
[----:B--2---:R-:W-:Y:S01]  /*a360*/  IMAD.WIDE R104, R27, 0x4, R162 ;  /* 0x000000041b687825 */ /* 0x004fe200078e02a2 */
[----:B------:R-:W-:Y:S02]  /*a370*/  ISETP.GE.U32.AND P5, PT, R6, 0x7ffffe97, PT ;  /* 0x7ffffe970600780c */ /* 0x000fe40003fa6070 */
[----:B------:R2:W-:Y:S01]  /*a380*/  STL.64 [R1+0x2c0], R106 ;  /* 0x0002c06a01007387 */ /* 0x0005e20000100a00 */
[----:B------:R-:W-:-:S03]  /*a390*/  IADD3 R6, R3, -0xf2, RZ ;  /* 0xffffff0e03067810 */ /* 0x000fc60007ffe0ff */
[----:B------:R2:W-:Y:S01]  /*a3a0*/  LDGSTS.E [R145+0x1a200], [R106.64], !P6 ;  /* 0x1a2000006a917fae */ /* 0x0005e2000f121848 */
[----:B------:R-:W-:Y:S01]  /*a3b0*/  ISETP.GE.U32.AND P6, PT, R7, 0x7ffffe93, PT ;  /* 0x7ffffe930700780c */ /* 0x000fe20003fc6070 */
[C---:B-1----:R-:W-:Y:S02]  /*a3c0*/  IMAD.WIDE R114, R27.reuse, 0x4, R170 ;  /* 0x000000041b727825 */ /* 0x042fe400078e02aa */
[----:B------:R1:W-:Y:S04]  /*a3d0*/  STL.64 [R1+0x2b0], R104 ;  /* 0x0002b06801007387 */ /* 0x0003e80000100a00 */
[----:B------:R1:W-:Y:S01]  /*a3e0*/  LDGSTS.E [R145+0x1aa00], [R104.64], !P0 ;  /* 0x1aa0000068917fae */ /* 0x0003e2000c121848 */
[----:B--2---:R-:W-:-:S03]  /*a3f0*/  IMAD.WIDE R106, R27, 0x4, R178 ;  /* 0x000000041b6a7825 */ /* 0x004fc600078e02b2 */
[----:B------:R2:W-:Y:S01]  /*a400*/  STL.64 [R1+0x2a0], R114 ;  /* 0x0002a07201007387 */ /* 0x0005e20000100a00 */
[----:B------:R-:W-:-:S03]  /*a410*/  ISETP.GE.U32.AND P0, PT, R6, 0x7ffffe8f, PT ;  /* 0x7ffffe8f0600780c */ /* 0x000fc60003f06070 */
[----:B------:R2:W-:Y:S01]  /*a420*/  LDGSTS.E [R145+0x1b200], [R114.64], !P1 ;  /* 0x1b20000072917fae */ /* 0x0005e2000c921848 */
[----:B-1----:R-:W-:-:S03]  /*a430*/  IMAD.WIDE R104, R27, 0x4, R186 ;  /* 0x000000041b687825 */ /* 0x002fc600078e02ba */
[----:B------:R1:W-:Y:S04]  /*a440*/  STL.64 [R1+0x298], R106 ;  /* 0x0002986a01007387 */ /* 0x0003e80000100a00 */
[----:B------:R1:W-:Y:S04]  /*a450*/  STL.64 [R1+0x288], R104 ;  /* 0x0002886801007387 */ /* 0x0003e80000100a00 */
[----:B------:R1:W-:Y:S01]  /*a460*/  LDGSTS.E [R145+0x1ba00], [R106.64], !P2 ;  /* 0x1ba000006a917fae */ /* 0x0003e2000d121848 */
[----:B--2---:R-:W-:-:S03]  /*a470*/  IMAD.WIDE R114, R27, 0x4, R194 ;  /* 0x000000041b727825 */ /* 0x004fc600078e02c2 */
[----:B------:R2:W-:Y:S04]  /*a480*/  LDGSTS.E [R145+0x1c200], [R104.64], !P3 ;  /* 0x1c20000068917fae */ /* 0x0005e8000d921848 */
[----:B------:R-:W3:Y:S01]  /*a490*/  LDL.LU.64 R168, [R1+0x188] ;  /* 0x0001880001a87983 */ /* 0x000ee20000300a00 */
[----:B-1----:R-:W-:-:S03]  /*a4a0*/  IMAD.WIDE R106, R27, 0x4, R202 ;  /* 0x000000041b6a7825 */ /* 0x002fc600078e02ca */
[----:B------:R-:W3:Y:S01]  /*a4b0*/  LDL.LU.64 R136, [R1+0x168] ;  /* 0x0001680001887983 */ /* 0x000ee20000300a00 */
[----:B--2---:R-:W-:-:S03]  /*a4c0*/  IMAD.WIDE R104, R27, 0x4, R210 ;  /* 0x000000041b687825 */ /* 0x004fc600078e02d2 */
[----:B------:R1:W-:Y:S04]  /*a4d0*/  STL.64 [R1+0x278], R114 ;  /* 0x0002787201007387 */ /* 0x0003e80000100a00 */
[----:B------:R1:W-:Y:S04]  /*a4e0*/  LDGSTS.E [R145+0x1ca00], [R114.64], !P4 ;  /* 0x1ca0000072917fae */ /* 0x0003e8000e121848 */
[----:B------:R-:W-:Y:S04]  /*a4f0*/  STL.64 [R1+0x268], R106 ;  /* 0x0002686a01007387 */ /* 0x000fe80000100a00 */
[----:B------:R2:W-:Y:S04]  /*a500*/  LDGSTS.E [R145+0x1d200], [R106.64], !P5 ;  /* 0x1d2000006a917fae */ /* 0x0005e8000e921848 */
[----:B------:R2:W-:Y:S01]  /*a510*/  STL.64 [R1+0x258], R104 ;  /* 0x0002586801007387 */ /* 0x0005e20000100a00 */
[----:B-1----:R-:W-:-:S03]  /*a520*/  IMAD.WIDE R114, R27, 0x4, R226 ;  /* 0x000000041b727825 */ /* 0x002fc600078e02e2 */
[----:B------:R2:W-:Y:S04]  /*a530*/  LDGSTS.E [R145+0x1da00], [R104.64], !P6 ;  /* 0x1da0000068917fae */ /* 0x0005e8000f121848 */
[----:B----4-:R-:W4:Y:S01]  /*a540*/  LDL.LU.64 R160, [R1+0x148] ;  /* 0x0001480001a07983 */ /* 0x010f220000300a00 */
[----:B--2---:R-:W-:-:S05]  /*a550*/  IMAD.WIDE R104, R27, 0x4, R218 ;  /* 0x000000041b687825 */ /* 0x004fca00078e02da */
[----:B------:R1:W-:Y:S04]  /*a560*/  STL.64 [R1+0x250], R104 ;  /* 0x0002506801007387 */ /* 0x0003e80000100a00 */
[----:B------:R1:W-:Y:S04]  /*a570*/  LDGSTS.E [R145+0x1e200], [R104.64], !P0 ;  /* 0x1e20000068917fae */ /* 0x0003e8000c121848 */
[----:B-1----:R-:W2:Y:S04]  /*a580*/  LDL.LU.64 R104, [R1+0x128] ;  /* 0x0001280001687983 */ /* 0x002ea80000300a00 */
[----:B------:R3:W-:Y:S04]  /*a590*/  STL.64 [R1+0x118], R114 ;  /* 0x0001187201007387 */ /* 0x0007e80000100a00 */
[----:B------:R-:W2:Y:S01]  /*a5a0*/  LDL.LU.64 R152, [R1+0x108] ;  /* 0x0001080001987983 */ /* 0x000ea20000300a00 */
[----:B------:R-:W-:-:S02]  /*a5b0*/  IADD3 R6, R3, -0xf6, RZ ;  /* 0xffffff0a03067810 */ /* 0x000fc40007ffe0ff */
[C---:B------:R-:W-:Y:S02]  /*a5c0*/  IADD3 R7, R3.reuse, -0xfa, RZ ;  /* 0xffffff0603077810 */ /* 0x040fe40007ffe0ff */
[----:B------:R-:W-:Y:S02]  /*a5d0*/  ISETP.GE.U32.AND P1, PT, R6, 0x7ffffe8b, PT ;  /* 0x7ffffe8b0600780c */ /* 0x000fe40003f26070 */
[----:B------:R-:W-:Y:S02]  /*a5e0*/  IADD3 R6, R3, -0xfe, RZ ;  /* 0xffffff0203067810 */ /* 0x000fe40007ffe0ff */
[----:B------:R-:W-:Y:S01]  /*a5f0*/  ISETP.GE.U32.AND P2, PT, R7, 0x7ffffe87, PT ;  /* 0x7ffffe870700780c */ /* 0x000fe20003f46070 */
[----:B------:R-:W-:Y:S01]  /*a600*/  IMAD.WIDE R106, R27, 0x4, R234 ;  /* 0x000000041b6a7825 */ /* 0x000fe200078e02ea */
[----:B------:R-:W-:Y:S02]  /*a610*/  ISETP.GE.U32.AND P3, PT, R6, 0x7ffffe83, PT ;  /* 0x7ffffe830600780c */ /* 0x000fe40003f66070 */
[----:B------:R-:W-:Y:S01]  /*a620*/  IADD3 R6, R3, -0x83, RZ ;  /* 0xffffff7d03067810 */ /* 0x000fe20007ffe0ff */
[----:B------:R-:W-:Y:S01]  /*a630*/  IMAD.WIDE R122, R27, 0x4, R242 ;  /* 0x000000041b7a7825 */ /* 0x000fe200078e02f2 */
[----:B------:R1:W-:Y:S01]  /*a640*/  STL.64 [R1+0x18], R106 ;  /* 0x0000186a01007387 */ /* 0x0003e20000100a00 */
[----:B------:R-:W-:-:S02]  /*a650*/  IADD3 R7, R3, -0x87, RZ ;  /* 0xffffff7903077810 */ /* 0x000fc40007ffe0ff */
[----:B------:R-:W-:Y:S01]  /*a660*/  ISETP.GE.U32.AND P4, PT, R6, 0x7ffffefe, PT ;  /* 0x7ffffefe0600780c */ /* 0x000fe20003f86070 */
[----:B------:R-:W2:Y:S01]  /*a670*/  LDL.LU.64 R200, [R1+0xe8] ;  /* 0x0000e80001c87983 */ /* 0x000ea20000300a00 */
[----:B------:R-:W-:-:S03]  /*a680*/  IADD3 R6, R3, -0x8b, RZ ;  /* 0xffffff7503067810 */ /* 0x000fc60007ffe0ff */
[----:B------:R3:W-:Y:S01]  /*a690*/  LDGSTS.E [R145+0x1ea00], [R114.64], !P1 ;  /* 0x1ea0000072917fae */ /* 0x0007e2000c921848 */
[----:B------:R-:W-:-:S03]  /*a6a0*/  ISETP.GE.U32.AND P5, PT, R7, 0x7ffffefa, PT ;  /* 0x7ffffefa0700780c */ /* 0x000fc60003fa6070 */
[----:B------:R1:W-:Y:S01]  /*a6b0*/  LDGSTS.E [R145+0x1f200], [R106.64], !P2 ;  /* 0x1f2000006a917fae */ /* 0x0003e2000d121848 */
[----:B------:R-:W-:-:S03]  /*a6c0*/  ISETP.GE.U32.AND P6, PT, R6, 0x7ffffef6, PT ;  /* 0x7ffffef60600780c */ /* 0x000fc60003fc6070 */
[----:B------:R-:W-:Y:S01]  /*a6d0*/  STL.64 [R1+0x10], R122 ;  /* 0x0000107a01007387 */ /* 0x000fe20000100a00 */
[----:B------:R-:W-:-:S03]  /*a6e0*/  IADD3 R6, R3, -0x8f, RZ ;  /* 0xffffff7103067810 */ /* 0x000fc60007ffe0ff */
[----:B------:R-:W2:Y:S04]  /*a6f0*/  LDL.LU.64 R192, [R1+0xc8] ;  /* 0x0000c80001c07983 */ /* 0x000ea80000300a00 */
[----:B------:R-:W2:Y:S01]  /*a700*/  LDL.LU.64 R184, [R1+0xa8] ;  /* 0x0000a80001b87983 */ /* 0x000ea20000300a00 */
[----:B------:R-:W-:-:S03]  /*a710*/  ISETP.GE.U32.AND P0, PT, R6, 0x7ffffef2, PT ;  /* 0x7ffffef20600780c */ /* 0x000fc60003f06070 */
[----:B------:R1:W-:Y:S01]  /*a720*/  LDGSTS.E [R145+0x1fa00], [R122.64], !P3 ;  /* 0x1fa000007a917fae */ /* 0x0003e2000d921848 */
[----:B---3--:R-:W-:-:S04]  /*a730*/  IMAD.WIDE R114, R27, 0x4, R168 ;  /* 0x000000041b727825 */ /* 0x008fc800078e02a8 */
[C---:B-1----:R-:W-:Y:S01]  /*a740*/  IMAD.WIDE R106, R27.reuse, 0x4, R136 ;  /* 0x000000041b6a7825 */ /* 0x042fe200078e0288 */
[----:B------:R-:W-:Y:S01]  /*a750*/  LOP3.LUT R136, R2, 0x40, RZ, 0x3c, !PT ;  /* 0x0000004002887812 */ /* 0x000fe200078e3cff */
[----:B------:R4:W-:Y:S04]  /*a760*/  STL.64 [R1+0x488], R114 ;  /* 0x0004887201007387 */ /* 0x0009e80000100a00 */
[----:B------:R1:W-:Y:S04]  /*a770*/  STL.64 [R1+0x468], R106 ;  /* 0x0004686a01007387 */ /* 0x0003e80000100a00 */
[----:B------:R-:W3:Y:S04]  /*a780*/  LDL.LU.64 R176, [R1+0x88] ;  /* 0x0000880001b07983 */ /* 0x000ee80000300a00 */
[----:B------:R4:W-:Y:S04]  /*a790*/  LDGSTS.E [R136+0x10400], [R114.64], !P4 ;  /* 0x1040000072887fae */ /* 0x0009e8000e121848 */
[----:B------:R-:W3:Y:S04]  /*a7a0*/  LDL.LU.64 R168, [R1+0x68] ;  /* 0x0000680001a87983 */ /* 0x000ee80000300a00 */
[----:B------:R1:W-:Y:S01]  /*a7b0*/  LDGSTS.E [R136+0x10c00], [R106.64], !P5 ;  /* 0x10c000006a887fae */ /* 0x0003e2000e921848 */
[----:B----4-:R-:W-:-:S03]  /*a7c0*/  IMAD.WIDE R114, R27, 0x4, R160 ;  /* 0x000000041b727825 */ /* 0x010fc600078e02a0 */
[----:B------:R-:W4:Y:S04]  /*a7d0*/  LDL.LU.64 R160, [R1+0x48] ;  /* 0x0000480001a07983 */ /* 0x000f280000300a00 */
[----:B------:R-:W-:Y:S04]  /*a7e0*/  STL.64 [R1+0x448], R114 ;  /* 0x0004487201007387 */ /* 0x000fe80000100a00 */
[----:B------:R1:W-:Y:S01]  /*a7f0*/  LDGSTS.E [R136+0x11400], [R114.64], !P6 ;  /* 0x1140000072887fae */ /* 0x0003e2000f121848 */
[----:B--2---:R-:W-:-:S05]  /*a800*/  IMAD.WIDE R104, R27, 0x4, R104 ;  /* 0x000000041b687825 */ /* 0x004fca00078e0268 */
[----:B------:R2:W-:Y:S01]  /*a810*/  LDGSTS.E [R136+0x11c00], [R104.64], !P0 ;  /* 0x11c0000068887fae */ /* 0x0005e2000c121848 */
[----:B-1----:R-:W-:-:S03]  /*a820*/  IMAD.WIDE R106, R27, 0x4, R152 ;  /* 0x000000041b6a7825 */ /* 0x002fc600078e0298 */
[----:B------:R-:W4:Y:S04]  /*a830*/  LDL.LU.64 R152, [R1+0x28] ;  /* 0x0000280001987983 */ /* 0x000f280000300a00 */
[----:B------:R2:W-:Y:S04]  /*a840*/  STL.64 [R1+0x428], R104 ;  /* 0x0004286801007387 */ /* 0x0005e80000100a00 */
[----:B------:R1:W-:Y:S04]  /*a850*/  STL.64 [R1+0x408], R106 ;  /* 0x0004086a01007387 */ /* 0x0003e80000100a00 */
[----:B--2---:R-:W2:Y:S01]  /*a860*/  LDL.LU.64 R104, [R1+0x8] ;  /* 0x0000080001687983 */ /* 0x004ea20000300a00 */
[----:B------:R-:W-:-:S02]  /*a870*/  IADD3 R6, R3, -0x97, RZ ;  /* 0xffffff6903067810 */ /* 0x000fc40007ffe0ff */
[C---:B------:R-:W-:Y:S02]  /*a880*/  IADD3 R7, R3.reuse, -0x93, RZ ;  /* 0xffffff6d03077810 */ /* 0x040fe40007ffe0ff */
[----:B------:R-:W-:Y:S02]  /*a890*/  ISETP.GE.U32.AND P2, PT, R6, 0x7ffffeea, PT ;  /* 0x7ffffeea0600780c */ /* 0x000fe40003f46070 */
[----:B------:R-:W-:Y:S02]  /*a8a0*/  IADD3 R6, R3, -0x9b, RZ ;  /* 0xffffff6503067810 */ /* 0x000fe40007ffe0ff */
[----:B------:R-:W-:Y:S02]  /*a8b0*/  ISETP.GE.U32.AND P1, PT, R7, 0x7ffffeee, PT ;  /* 0x7ffffeee0700780c */ /* 0x000fe40003f26070 */
[----:B------:R-:W-:Y:S02]  /*a8c0*/  ISETP.GE.U32.AND P3, PT, R6, 0x7ffffee6, PT ;  /* 0x7ffffee60600780c */ /* 0x000fe40003f66070 */
[----:B------:R-:W-:-:S02]  /*a8d0*/  IADD3 R6, R3, -0xa3, RZ ;  /* 0xffffff5d03067810 */ /* 0x000fc40007ffe0ff */
[C---:B------:R-:W-:Y:S02]  /*a8e0*/  IADD3 R7, R3.reuse, -0x9f, RZ ;  /* 0xffffff6103077810 */ /* 0x040fe40007ffe0ff */
[----:B------:R-:W-:Y:S02]  /*a8f0*/  ISETP.GE.U32.AND P5, PT, R6, 0x7ffffede, PT ;  /* 0x7ffffede0600780c */ /* 0x000fe40003fa6070 */
[----:B------:R-:W-:Y:S02]  /*a900*/  IADD3 R6, R3, -0xa7, RZ ;  /* 0xffffff5903067810 */ /* 0x000fe40007ffe0ff */
[----:B------:R-:W-:Y:S01]  /*a910*/  ISETP.GE.U32.AND P4, PT, R7, 0x7ffffee2, PT ;  /* 0x7ffffee20700780c */ /* 0x000fe20003f86070 */
[----:B------:R1:W-:Y:S01]  /*a920*/  LDGSTS.E [R136+0x12400], [R106.64], !P1 ;  /* 0x124000006a887fae */ /* 0x0003e2000c921848 */
[----:B------:R-:W-:Y:S02]  /*a930*/  ISETP.GE.U32.AND P6, PT, R6, 0x7ffffeda, PT ;  /* 0x7ffffeda0600780c */ /* 0x000fe40003fc6070 */
[----:B------:R-:W-:Y:S01]  /*a940*/  IADD3 R6, R3, -0xaf, RZ ;  /* 0xffffff5103067810 */ /* 0x000fe20007ffe0ff */
[----:B------:R-:W-:Y:S01]  /*a950*/  IMAD.WIDE R122, R27, 0x4, R200 ;  /* 0x000000041b7a7825 */ /* 0x000fe200078e02c8 */
[----:B------:R-:W-:-:S02]  /*a960*/  IADD3 R7, R3, -0xab, RZ ;  /* 0xffffff5503077810 */ /* 0x000fc40007ffe0ff */
[----:B------:R-:W-:Y:S02]  /*a970*/  ISETP.GE.U32.AND P1, PT, R6, 0x7ffffed2, PT ;  /* 0x7ffffed20600780c */ /* 0x000fe40003f26070 */
[----:B------:R-:W-:Y:S01]  /*a980*/  IADD3 R6, R3, -0xb3, RZ ;  /* 0xffffff4d03067810 */ /* 0x000fe20007ffe0ff */
[----:B------:R-:W-:Y:S01]  /*a990*/  IMAD.WIDE R114, R27, 0x4, R192 ;  /* 0x000000041b727825 */ /* 0x000fe200078e02c0 */
[----:B------:R3:W-:Y:S01]  /*a9a0*/  LDGSTS.E [R136+0x12c00], [R122.64], !P2 ;  /* 0x12c000007a887fae */ /* 0x0007e2000d121848 */
[----:B------:R-:W-:Y:S02]  /*a9b0*/  ISETP.GE.U32.AND P0, PT, R7, 0x7ffffed6, PT ;  /* 0x7ffffed60700780c */ /* 0x000fe40003f06070 */
[----:B-1----:R-:W-:Y:S01]  /*a9c0*/  IMAD.WIDE R106, R27, 0x4, R184 ;  /* 0x000000041b6a7825 */ /* 0x002fe200078e02b8 */
[----:B------:R-:W-:Y:S01]  /*a9d0*/  ISETP.GE.U32.AND P2, PT, R6, 0x7ffffece, PT ;  /* 0x7ffffece0600780c */ /* 0x000fe20003f46070 */
[----:B------:R3:W-:Y:S01]  /*a9e0*/  STL.64 [R1+0x3e8], R122 ;  /* 0x0003e87a01007387 */ /* 0x0007e20000100a00 */
[----:B------:R-:W-:-:S03]  /*a9f0*/  IADD3 R6, R3, -0xbb, RZ ;  /* 0xffffff4503067810 */ /* 0x000fc60007ffe0ff */
[----:B------:R1:W-:Y:S01]  /*aa00*/  LDGSTS.E [R136+0x13400], [R114.64], !P3 ;  /* 0x1340000072887fae */ /* 0x0003e2000d921848 */
[----:B------:R-:W-:-:S03]  /*aa10*/  IADD3 R7, R3, -0xb7, RZ ;  /* 0xffffff4903077810 */ /* 0x000fc60007ffe0ff */
[----:B------:R4:W-:Y:S01]  /*aa20*/  LDGSTS.E [R136+0x13c00], [R106.64], !P4 ;  /* 0x13c000006a887fae */ /* 0x0009e2000e121848 */
[----:B------:R-:W-:Y:S02]  /*aa30*/  ISETP.GE.U32.AND P4, PT, R6, 0x7ffffec6, PT ;  /* 0x7ffffec60600780c */ /* 0x000fe40003f86070 */
[----:B------:R-:W-:Y:S01]  /*aa40*/  IADD3 R6, R3, -0xbf, RZ ;  /* 0xffffff4103067810 */ /* 0x000fe20007ffe0ff */
[----:B------:R1:W-:Y:S04]  /*aa50*/  STL.64 [R1+0x128], R114 ;  /* 0x0001287201007387 */ /* 0x0003e80000100a00 */
[----:B------:R4:W-:Y:S01]  /*aa60*/  STL.64 [R1+0x3c0], R106 ;  /* 0x0003c06a01007387 */ /* 0x0009e20000100a00 */
[----:B------:R-:W-:Y:S02]  /*aa70*/  ISETP.GE.U32.AND P3, PT, R7, 0x7ffffeca, PT ;  /* 0x7ffffeca0700780c */ /* 0x000fe40003f66070 */
[----:B------:R-:W-:Y:S01]  /*aa80*/  IADD3 R7, R3, -0xc3, RZ ;  /* 0xffffff3d03077810 */ /* 0x000fe20007ffe0ff */
[----:B------:R-:W-:-:S04]  /*aa90*/  IMAD.WIDE R100, R27, 0x4, R100 ;  /* 0x000000041b647825 */ /* 0x000fc800078e0264 */
[----:B---3--:R-:W-:-:S05]  /*aaa0*/  IMAD.WIDE R122, R27, 0x4, R176 ;  /* 0x000000041b7a7825 */ /* 0x008fca00078e02b0 */
[----:B------:R3:W-:Y:S01]  /*aab0*/  LDGSTS.E [R136+0x14400], [R122.64], !P5 ;  /* 0x144000007a887fae */ /* 0x0007e2000e921848 */
[----:B-1----:R-:W-:Y:S01]  /*aac0*/  IMAD.WIDE R114, R27, 0x4, R168 ;  /* 0x000000041b727825 */ /* 0x002fe200078e02a8 */
[----:B------:R-:W-:Y:S02]  /*aad0*/  ISETP.GE.U32.AND P5, PT, R6, 0x7ffffec2, PT ;  /* 0x7ffffec20600780c */ /* 0x000fe40003fa6070 */
[----:B------:R-:W-:Y:S01]  /*aae0*/  STL.64 [R1+0x3a8], R122 ;  /* 0x0003a87a01007387 */ /* 0x000fe20000100a00 */
[----:B------:R-:W-:-:S03]  /*aaf0*/  IADD3 R6, R3, -0xc7, RZ ;  /* 0xffffff3903067810 */ /* 0x000fc60007ffe0ff */
[----:B------:R-:W-:Y:S04]  /*ab00*/  STL.64 [R1+0x390], R114 ;  /* 0x0003907201007387 */ /* 0x000fe80000100a00 */
[----:B------:R1:W-:Y:S01]  /*ab10*/  LDGSTS.E [R136+0x14c00], [R114.64], !P6 ;  /* 0x14c0000072887fae */ /* 0x0003e2000f121848 */
[----:B----4-:R-:W-:-:S05]  /*ab20*/  IMAD.WIDE R106, R27, 0x4, R160 ;  /* 0x000000041b6a7825 */ /* 0x010fca00078e02a0 */
[----:B------:R4:W-:Y:S04]  /*ab30*/  STL.64 [R1+0x378], R106 ;  /* 0x0003786a01007387 */ /* 0x0009e80000100a00 */
[----:B------:R4:W-:Y:S01]  /*ab40*/  LDGSTS.E [R136+0x15400], [R106.64], !P0 ;  /* 0x154000006a887fae */ /* 0x0009e2000c121848 */
[----:B------:R-:W-:Y:S02]  /*ab50*/  ISETP.GE.U32.AND P0, PT, R6, 0x7ffffeba, PT ;  /* 0x7ffffeba0600780c */ /* 0x000fe40003f06070 */
[----:B------:R-:W-:Y:S02]  /*ab60*/  IADD3 R6, R3, -0xcb, RZ ;  /* 0xffffff3503067810 */ /* 0x000fe40007ffe0ff */
[----:B------:R-:W-:Y:S02]  /*ab70*/  ISETP.GE.U32.AND P6, PT, R7, 0x7ffffebe, PT ;  /* 0x7ffffebe0700780c */ /* 0x000fe40003fc6070 */
[----:B------:R-:W-:Y:S01]  /*ab80*/  IADD3 R7, R3, -0xcf, RZ ;  /* 0xffffff3103077810 */ /* 0x000fe20007ffe0ff */
[----:B----4-:R-:W-:-:S05]  /*ab90*/  IMAD.WIDE R106, R27, 0x4, R152 ;  /* 0x000000041b6a7825 */ /* 0x010fca00078e0298 */
[----:B------:R4:W-:Y:S01]  /*aba0*/  LDGSTS.E [R136+0x15c00], [R106.64], !P1 ;  /* 0x15c000006a887fae */ /* 0x0009e2000c921848 */
[----:B------:R-:W-:Y:S02]  /*abb0*/  ISETP.GE.U32.AND P1, PT, R6, 0x7ffffeb6, PT ;  /* 0x7ffffeb60600780c */ /* 0x000fe40003f26070 */
[----:B------:R-:W-:Y:S01]  /*abc0*/  IADD3 R6, R3, -0xd3, RZ ;  /* 0xffffff2d03067810 */ /* 0x000fe20007ffe0ff */
[----:B------:R4:W-:Y:S01]  /*abd0*/  STL.64 [R1+0x360], R106 ;  /* 0x0003606a01007387 */ /* 0x0009e20000100a00 */
[----:B--2---:R-:W-:-:S05]  /*abe0*/  IMAD.WIDE R104, R27, 0x4, R104 ;  /* 0x000000041b687825 */ /* 0x004fca00078e0268 */
[----:B------:R2:W-:Y:S01]  /*abf0*/  LDGSTS.E [R136+0x16400], [R104.64], !P2 ;  /* 0x1640000068887fae */ /* 0x0005e2000d121848 */
[----:B----4-:R-:W-:-:S03]  /*ac00*/  IMAD.WIDE R106, R27, 0x4, R108 ;  /* 0x000000041b6a7825 */ /* 0x010fc600078e026c */
[----:B------:R4:W-:Y:S01]  /*ac10*/  LDGSTS.E [R136+0x16c00], [R100.64], !P3 ;  /* 0x16c0000064887fae */ /* 0x0009e2000d921848 */
[----:B------:R-:W-:Y:S02]  /*ac20*/  ISETP.GE.U32.AND P3, PT, R6, 0x7ffffeae, PT ;  /* 0x7ffffeae0600780c */ /* 0x000fe40003f66070 */
[----:B------:R-:W-:Y:S01]  /*ac30*/  IADD3 R6, R3, -0xd7, RZ ;  /* 0xffffff2903067810 */ /* 0x000fe20007ffe0ff */
[----:B------:R2:W-:Y:S01]  /*ac40*/  STL.64 [R1+0x348], R104 ;  /* 0x0003486801007387 */ /* 0x0005e20000100a00 */
[----:B------:R-:W-:-:S03]  /*ac50*/  ISETP.GE.U32.AND P2, PT, R7, 0x7ffffeb2, PT ;  /* 0x7ffffeb20700780c */ /* 0x000fc60003f46070 */
[----:B------:R4:W-:Y:S01]  /*ac60*/  STL.64 [R1+0x330], R100 ;  /* 0x0003306401007387 */ /* 0x0009e20000100a00 */
[----:B------:R-:W-:-:S03]  /*ac70*/  IADD3 R7, R3, -0xdb, RZ ;  /* 0xffffff2503077810 */ /* 0x000fc60007ffe0ff */
[----:B------:R1:W-:Y:S01]  /*ac80*/  LDGSTS.E [R136+0x17400], [R106.64], !P4 ;  /* 0x174000006a887fae */ /* 0x0003e2000e121848 */
[----:B------:R-:W-:Y:S01]  /*ac90*/  ISETP.GE.U32.AND P4, PT, R6, 0x7ffffeaa, PT ;  /* 0x7ffffeaa0600780c */ /* 0x000fe20003f86070 */
[----:B--2---:R-:W-:Y:S01]  /*aca0*/  IMAD.WIDE R104, R27, 0x4, R116 ;  /* 0x000000041b687825 */ /* 0x004fe200078e0274 */
[----:B------:R-:W-:-:S03]  /*acb0*/  IADD3 R6, R3, -0xdf, RZ ;  /* 0xffffff2103067810 */ /* 0x000fc60007ffe0ff */
[----:B----4-:R-:W-:Y:S01]  /*acc0*/  IMAD.WIDE R100, R27, 0x4, R124 ;  /* 0x000000041b647825 */ /* 0x010fe200078e027c */
[----:B------:R1:W-:Y:S04]  /*acd0*/  STL.64 [R1+0x318], R106 ;  /* 0x0003186a01007387 */ /* 0x0003e80000100a00 */
[----:B------:R2:W-:Y:S01]  /*ace0*/  LDGSTS.E [R136+0x17c00], [R104.64], !P5 ;  /* 0x17c0000068887fae */ /* 0x0005e2000e921848 */
[----:B------:R-:W-:-:S03]  /*acf0*/  ISETP.GE.U32.AND P5, PT, R7, 0x7ffffea6, PT ;  /* 0x7ffffea60700780c */ /* 0x000fc60003fa6070 */
[----:B------:R4:W-:Y:S01]  /*ad00*/  LDGSTS.E [R136+0x18400], [R100.64], !P6 ;  /* 0x1840000064887fae */ /* 0x0009e2000f121848 */
[----:B------:R-:W-:Y:S01]  /*ad10*/  ISETP.GE.U32.AND P6, PT, R6, 0x7ffffea2, PT ;  /* 0x7ffffea20600780c */ /* 0x000fe20003fc6070 */
[----:B-1----:R-:W-:Y:S02]  /*ad20*/  IMAD.WIDE R106, R27, 0x4, R132 ;  /* 0x000000041b6a7825 */ /* 0x002fe400078e0284 */
[----:B------:R2:W-:Y:S01]  /*ad30*/  STL.64 [R1+0x300], R104 ;  /* 0x0003006801007387 */ /* 0x0005e20000100a00 */
[----:B------:R-:W-:-:S03]  /*ad40*/  IADD3 R6, R3, -0xe3, RZ ;  /* 0xffffff1d03067810 */ /* 0x000fc60007ffe0ff */
[----:B------:R4:W-:Y:S04]  /*ad50*/  STL.64 [R1+0x2f0], R100 ;  /* 0x0002f06401007387 */ /* 0x0009e80000100a00 */
[----:B------:R1:W-:Y:S01]  /*ad60*/  STL.64 [R1+0x248], R106 ;  /* 0x0002486a01007387 */ /* 0x0003e20000100a00 */
[----:B--2---:R-:W-:-:S03]  /*ad70*/  IMAD.WIDE R104, R27, 0x4, R140 ;  /* 0x000000041b687825 */ /* 0x004fc600078e028c */
[----:B------:R1:W-:Y:S01]  /*ad80*/  LDGSTS.E [R136+0x18c00], [R106.64], !P0 ;  /* 0x18c000006a887fae */ /* 0x0003e2000c121848 */
[----:B------:R-:W-:Y:S01]  /*ad90*/  ISETP.GE.U32.AND P0, PT, R6, 0x7ffffe9e, PT ;  /* 0x7ffffe9e0600780c */ /* 0x000fe20003f06070 */
[C---:B----4-:R-:W-:Y:S02]  /*ada0*/  IMAD.WIDE R100, R27.reuse, 0x4, R148 ;  /* 0x000000041b647825 */ /* 0x050fe400078e0294 */
[----:B------:R2:W-:Y:S04]  /*adb0*/  STL.64 [R1+0x240], R104 ;  /* 0x0002406801007387 */ /* 0x0005e80000100a00 */
[----:B------:R2:W-:Y:S01]  /*adc0*/  LDGSTS.E [R136+0x19400], [R104.64], !P1 ;  /* 0x1940000068887fae */ /* 0x0005e2000c921848 */
[----:B-1----:R-:W-:-:S03]  /*add0*/  IMAD.WIDE R106, R27, 0x4, R156 ;  /* 0x000000041b6a7825 */ /* 0x002fc600078e029c */
[----:B------:R1:W-:Y:S01]  /*ade0*/  STL.64 [R1+0x238], R100 ;  /* 0x0002386401007387 */ /* 0x0003e20000100a00 */
[----:B------:R-:W-:-:S03]  /*adf0*/  IADD3 R7, R3, -0xe7, RZ ;  /* 0xffffff1903077810 */ /* 0x000fc60007ffe0ff */
[----:B------:R1:W-:Y:S01]  /*ae00*/  LDGSTS.E [R136+0x19c00], [R100.64], !P2 ;  /* 0x19c0000064887fae */ /* 0x0003e2000d121848 */
[----:B--2---:R-:W-:-:S03]  /*ae10*/  IMAD.WIDE R104, R27, 0x4, R164 ;  /* 0x000000041b687825 */ /* 0x004fc600078e02a4 */
[----:B------:R2:W-:Y:S01]  /*ae20*/  STL.64 [R1+0x230], R106 ;  /* 0x0002306a01007387 */ /* 0x0005e20000100a00 */
[----:B------:R-:W-:-:S03]  /*ae30*/  IADD3 R6, R3, -0xeb, RZ ;  /* 0xffffff1503067810 */ /* 0x000fc60007ffe0ff */
[----:B------:R2:W-:Y:S01]  /*ae40*/  LDGSTS.E [R136+0x1a400], [R106.64], !P3 ;  /* 0x1a4000006a887fae */ /* 0x0005e2000d921848 */
[----:B-1----:R-:W-:-:S03]  /*ae50*/  IMAD.WIDE R100, R27, 0x4, R172 ;  /* 0x000000041b647825 */ /* 0x002fc600078e02ac */
[----:B------:R1:W-:Y:S01]  /*ae60*/  STL.64 [R1+0x228], R104 ;  /* 0x0002286801007387 */ /* 0x0003e20000100a00 */
[----:B------:R-:W-:-:S03]  /*ae70*/  ISETP.GE.U32.AND P1, PT, R7, 0x7ffffe9a, PT ;  /* 0x7ffffe9a0700780c */ /* 0x000fc60003f26070 */
[----:B------:R1:W-:Y:S01]  /*ae80*/  LDGSTS.E [R136+0x1ac00], [R104.64], !P4 ;  /* 0x1ac0000068887fae */ /* 0x0003e2000e121848 */
[----:B--2---:R-:W-:-:S03]  /*ae90*/  IMAD.WIDE R106, R27, 0x4, R180 ;  /* 0x000000041b6a7825 */ /* 0x004fc600078e02b4 */
[----:B------:R2:W-:Y:S01]  /*aea0*/  STL.64 [R1+0x190], R100 ;  /* 0x0001906401007387 */ /* 0x0005e20000100a00 */
[----:B------:R-:W-:-:S03]  /*aeb0*/  ISETP.GE.U32.AND P2, PT, R6, 0x7ffffe96, PT ;  /* 0x7ffffe960600780c */ /* 0x000fc60003f46070 */
[----:B------:R2:W-:Y:S01]  /*aec0*/  LDGSTS.E [R136+0x1b400], [R100.64], !P5 ;  /* 0x1b40000064887fae */ /* 0x0005e2000e921848 */
[----:B-1----:R-:W-:-:S03]  /*aed0*/  IMAD.WIDE R104, R27, 0x4, R188 ;  /* 0x000000041b687825 */ /* 0x002fc600078e02bc */
[----:B------:R1:W-:Y:S01]  /*aee0*/  STL.64 [R1+0x188], R106 ;  /* 0x0001886a01007387 */ /* 0x0003e20000100a00 */
[----:B------:R-:W-:-:S03]  /*aef0*/  IADD3 R6, R3, -0xef, RZ ;  /* 0xffffff1103067810 */ /* 0x000fc60007ffe0ff */
[----:B------:R1:W-:Y:S01]  /*af00*/  LDGSTS.E [R136+0x1bc00], [R106.64], !P6 ;  /* 0x1bc000006a887fae */ /* 0x0003e2000f121848 */
[----:B--2---:R-:W-:-:S03]  /*af10*/  IMAD.WIDE R100, R27, 0x4, R196 ;  /* 0x000000041b647825 */ /* 0x004fc600078e02c4 */
[----:B------:R2:W-:Y:S01]  /*af20*/  STL.64 [R1+0x178], R104 ;  /* 0x0001786801007387 */ /* 0x0005e20000100a00 */
[----:B------:R-:W-:-:S03]  /*af30*/  ISETP.GE.U32.AND P3, PT, R6, 0x7ffffe92, PT ;  /* 0x7ffffe920600780c */ /* 0x000fc60003f66070 */
[----:B------:R2:W-:Y:S01]  /*af40*/  LDGSTS.E [R136+0x1c400], [R104.64], !P0 ;  /* 0x1c40000068887fae */ /* 0x0005e2000c121848 */
[----:B-1----:R-:W-:-:S03]  /*af50*/  IMAD.WIDE R106, R27, 0x4, R204 ;  /* 0x000000041b6a7825 */ /* 0x002fc600078e02cc */
[----:B------:R1:W-:Y:S04]  /*af60*/  STL.64 [R1+0x170], R100 ;  /* 0x0001706401007387 */ /* 0x0003e80000100a00 */
[----:B------:R-:W4:Y:S01]  /*af70*/  LDL.LU.64 R168, [R1+0x180] ;  /* 0x0001800001a87983 */ /* 0x000f220000300a00 */
[----:B--2---:R-:W-:-:S03]  /*af80*/  IMAD.WIDE R104, R27, 0x4, R212 ;  /* 0x000000041b687825 */ /* 0x004fc600078e02d4 */
[----:B------:R-:W-:Y:S04]  /*af90*/  STL.64 [R1+0x168], R106 ;  /* 0x0001686a01007387 */ /* 0x000fe80000100a00 */
[----:B------:R-:W2:Y:S04]  /*afa0*/  LDL.LU.64 R160, [R1+0x160] ;  /* 0x0001600001a07983 */ /* 0x000ea80000300a00 */
[----:B------:R1:W-:Y:S04]  /*afb0*/  STL.64 [R1+0x158], R104 ;  /* 0x0001586801007387 */ /* 0x0003e80000100a00 */
[----:B------:R-:W3:Y:S04]  /*afc0*/  LDL.LU.64 R152, [R1+0x140] ;  /* 0x0001400001987983 */ /* 0x000ee80000300a00 */
[----:B------:R1:W-:Y:S04]  /*afd0*/  LDGSTS.E [R136+0x1cc00], [R100.64], !P1 ;  /* 0x1cc0000064887fae */ /* 0x0003e8000c921848 */
[----:B------:R1:W-:Y:S04]  /*afe0*/  LDGSTS.E [R136+0x1d400], [R106.64], !P2 ;  /* 0x1d4000006a887fae */ /* 0x0003e8000d121848 */
[----:B------:R1:W-:Y:S02]  /*aff0*/  LDGSTS.E [R136+0x1dc00], [R104.64], !P3 ;  /* 0x1dc0000068887fae */ /* 0x0003e4000d921848 */
[----:B-1----:R-:W-:-:S05]  /*b000*/  IMAD.WIDE R100, R27, 0x4, R220 ;  /* 0x000000041b647825 */ /* 0x002fca00078e02dc */
[----:B------:R1:W-:Y:S04]  /*b010*/  STL.64 [R1+0x150], R100 ;  /* 0x0001506401007387 */ /* 0x0003e80000100a00 */
[----:B------:R-:W3:Y:S01]  /*b020*/  LDL.LU.64 R104, [R1+0x120] ;  /* 0x0001200001687983 */ /* 0x000ee20000300a00 */
[C---:B------:R-:W-:Y:S02]  /*b030*/  IADD3 R7, R3.reuse, -0xf3, RZ ;  /* 0xffffff0d03077810 */ /* 0x040fe40007ffe0ff */
[----:B------:R-:W-:Y:S01]  /*b040*/  IADD3 R6, R3, -0xf7, RZ ;  /* 0xffffff0903067810 */ /* 0x000fe20007ffe0ff */
[----:B------:R-:W-:Y:S01]  /*b050*/  IMAD.WIDE R108, R27, 0x4, R228 ;  /* 0x000000041b6c7825 */ /* 0x000fe200078e02e4 */
[----:B------:R-:W-:Y:S01]  /*b060*/  ISETP.GE.U32.AND P4, PT, R7, 0x7ffffe8e, PT ;  /* 0x7ffffe8e0700780c */ /* 0x000fe20003f86070 */
[----:B------:R-:W3:Y:S01]  /*b070*/  LDL.LU.64 R208, [R1+0x100] ;  /* 0x0001000001d07983 */ /* 0x000ee20000300a00 */
[----:B------:R-:W-:-:S02]  /*b080*/  ISETP.GE.U32.AND P5, PT, R6, 0x7ffffe8a, PT ;  /* 0x7ffffe8a0600780c */ /* 0x000fc40003fa6070 */
[C---:B------:R-:W-:Y:S02]  /*b090*/  IADD3 R6, R3.reuse, -0xfb, RZ ;  /* 0xffffff0503067810 */ /* 0x040fe40007ffe0ff */
[----:B------:R-:W-:Y:S02]  /*b0a0*/  IADD3 R7, R3, -0xff, RZ ;  /* 0xffffff0103077810 */ /* 0x000fe40007ffe0ff */
[----:B------:R-:W-:Y:S02]  /*b0b0*/  ISETP.GE.U32.AND P6, PT, R6, 0x7ffffe86, PT ;  /* 0x7ffffe860600780c */ /* 0x000fe40003fc6070 */
[----:B------:R-:W-:Y:S01]  /*b0c0*/  ISETP.GE.U32.AND P0, PT, R7, 0x7ffffe82, PT ;  /* 0x7ffffe820700780c */ /* 0x000fe20003f06070 */
[----:B------:R-:W-:Y:S01]  /*b0d0*/  IMAD.WIDE R106, R27, 0x4, R236 ;  /* 0x000000041b6a7825 */ /* 0x000fe200078e02ec */
[----:B------:R-:W-:Y:S01]  /*b0e0*/  IADD3 R6, R3, -0x84, RZ ;  /* 0xffffff7c03067810 */ /* 0x000fe20007ffe0ff */
[----:B------:R1:W-:Y:S04]  /*b0f0*/  LDGSTS.E [R136+0x1e400], [R100.64], !P4 ;  /* 0x1e40000064887fae */ /* 0x0003e8000e121848 */
[----:B------:R4:W-:Y:S01]  /*b100*/  STL.64 [R1+0x148], R108 ;  /* 0x0001486c01007387 */ /* 0x0009e20000100a00 */
[----:B------:R-:W-:-:S03]  /*b110*/  ISETP.GE.U32.AND P1, PT, R6, 0x7ffffefd, PT ;  /* 0x7ffffefd0600780c */ /* 0x000fc60003f26070 */
[----:B------:R-:W3:Y:S01]  /*b120*/  LDL.LU.64 R200, [R1+0xe0] ;  /* 0x0000e00001c87983 */ /* 0x000ee20000300a00 */
[----:B------:R-:W-:Y:S01]  /*b130*/  IADD3 R6, R3, -0x88, RZ ;  /* 0xffffff7803067810 */ /* 0x000fe20007ffe0ff */
[----:B-1----:R-:W-:Y:S02]  /*b140*/  IMAD.WIDE R100, R27, 0x4, R244 ;  /* 0x000000041b647825 */ /* 0x002fe400078e02f4 */
[----:B------:R2:W-:Y:S01]  /*b150*/  STL.64 [R1+0x138], R106 ;  /* 0x0001386a01007387 */ /* 0x0005e20000100a00 */
[----:B------:R-:W-:-:S03]  /*b160*/  IADD3 R7, R3, -0x8c, RZ ;  /* 0xffffff7403077810 */ /* 0x000fc60007ffe0ff */
[----:B------:R3:W-:Y:S01]  /*b170*/  STL.64 [R1+0x130], R100 ;  /* 0x0001306401007387 */ /* 0x0007e20000100a00 */
[----:B------:R-:W-:-:S03]  /*b180*/  ISETP.GE.U32.AND P2, PT, R6, 0x7ffffef9, PT ;  /* 0x7ffffef90600780c */ /* 0x000fc60003f46070 */
[----:B------:R-:W3:Y:S01]  /*b190*/  LDL.LU.64 R192, [R1+0xc0] ;  /* 0x0000c00001c07983 */ /* 0x000ee20000300a00 */
[----:B------:R-:W-:-:S03]  /*b1a0*/  IADD3 R6, R3, -0x90, RZ ;  /* 0xffffff7003067810 */ /* 0x000fc60007ffe0ff */
[----:B------:R4:W-:Y:S01]  /*b1b0*/  LDGSTS.E [R136+0x1ec00], [R108.64], !P5 ;  /* 0x1ec000006c887fae */ /* 0x0009e2000e921848 */
[----:B------:R-:W-:-:S03]  /*b1c0*/  ISETP.GE.U32.AND P3, PT, R7, 0x7ffffef5, PT ;  /* 0x7ffffef50700780c */ /* 0x000fc60003f66070 */
[----:B------:R2:W-:Y:S01]  /*b1d0*/  LDGSTS.E [R136+0x1f400], [R106.64], !P6 ;  /* 0x1f4000006a887fae */ /* 0x0005e2000f121848 */
[----:B------:R-:W-:-:S03]  /*b1e0*/  ISETP.GE.U32.AND P4, PT, R6, 0x7ffffef1, PT ;  /* 0x7ffffef10600780c */ /* 0x000fc60003f86070 */
[----:B------:R3:W-:Y:S04]  /*b1f0*/  LDGSTS.E [R136+0x1fc00], [R100.64], !P0 ;  /* 0x1fc0000064887fae */ /* 0x0007e8000c121848 */
[----:B------:R-:W3:Y:S04]  /*b200*/  LDL.LU.64 R184, [R1+0xa0] ;  /* 0x0000a00001b87983 */ /* 0x000ee80000300a00 */
[----:B------:R-:W3:Y:S01]  /*b210*/  LDL.LU.64 R176, [R1+0x80] ;  /* 0x0000800001b07983 */ /* 0x000ee20000300a00 */
[----:B------:R-:W-:Y:S01]  /*b220*/  LOP3.LUT R137, R2, 0x60, RZ, 0x3c, !PT ;  /* 0x0000006002897812 */ /* 0x000fe200078e3cff */
[----:B----4-:R-:W-:-:S04]  /*b230*/  IMAD.WIDE R108, R27, 0x4, R168 ;  /* 0x000000041b6c7825 */ /* 0x010fc800078e02a8 */
[C---:B--2---:R-:W-:Y:S01]  /*b240*/  IMAD.WIDE R106, R27.reuse, 0x4, R160 ;  /* 0x000000041b6a7825 */ /* 0x044fe200078e02a0 */
[----:B------:R-:W-:Y:S03]  /*b250*/  STL.64 [R1+0x480], R108 ;  /* 0x0004806c01007387 */ /* 0x000fe60000100a00 */
[C---:B---3--:R-:W-:Y:S01]  /*b260*/  IMAD.WIDE R100, R27.reuse, 0x4, R152 ;  /* 0x000000041b647825 */ /* 0x048fe200078e0298 */
[----:B------:R-:W-:Y:S04]  /*b270*/  STL.64 [R1+0x460], R106 ;  /* 0x0004606a01007387 */ /* 0x000fe80000100a00 */
[----:B------:R-:W-:Y:S04]  /*b280*/  STL.64 [R1+0x440], R100 ;  /* 0x0004406401007387 */ /* 0x000fe80000100a00 */
[----:B------:R-:W2:Y:S04]  /*b290*/  LDL.LU.64 R168, [R1+0x60] ;  /* 0x0000600001a87983 */ /* 0x000ea80000300a00 */
[----:B------:R-:W3:Y:S04]  /*b2a0*/  LDL.LU.64 R160, [R1+0x40] ;  /* 0x0000400001a07983 */ /* 0x000ee80000300a00 */
[----:B------:R-:W4:Y:S04]  /*b2b0*/  LDL.LU.64 R152, [R1+0x20] ;  /* 0x0000200001987983 */ /* 0x000f280000300a00 */
[----:B------:R1:W-:Y:S01]  /*b2c0*/  LDGSTS.E [R137+0x10600], [R108.64], !P1 ;  /* 0x106000006c897fae */ /* 0x0003e2000c921848 */
[----:B------:R-:W-:-:S03]  /*b2d0*/  IMAD.WIDE R104, R27, 0x4, R104 ;  /* 0x000000041b687825 */ /* 0x000fc600078e0268 */
[----:B------:R1:W-:Y:S04]  /*b2e0*/  LDGSTS.E [R137+0x10e00], [R106.64], !P2 ;  /* 0x10e000006a897fae */ /* 0x0003e8000d121848 */
[----:B------:R1:W-:Y:S04]  /*b2f0*/  LDGSTS.E [R137+0x11600], [R100.64], !P3 ;  /* 0x1160000064897fae */ /* 0x0003e8000d921848 */
[----:B------:R1:W-:Y:S04]  /*b300*/  STL.64 [R1+0x420], R104 ;  /* 0x0004206801007387 */ /* 0x0003e80000100a00 */
[----:B------:R1:W-:Y:S04]  /*b310*/  LDGSTS.E [R137+0x11e00], [R104.64], !P4 ;  /* 0x11e0000068897fae */ /* 0x0003e8000e121848 */
[----:B-1----:R-:W4:Y:S01]  /*b320*/  LDL.LU.64 R104, [R1] ;  /* 0x0000000001687983 */ /* 0x002f220000300a00 */
        /* <DEDUP_REMOVED lines=14> */
[----:B------:R-:W-:Y:S01]  /*b410*/  ISETP.GE.U32.AND P2, PT, R7, 0x7ffffedd, PT ;  /* 0x7ffffedd0700780c */ /* 0x000fe20003f46070 */
[----:B------:R1:W-:Y:S01]  /*b420*/  LDGSTS.E [R137+0x12600], [R106.64], !P5 ;  /* 0x126000006a897fae */ /* 0x0003e2000e921848 */
[----:B------:R-:W-:-:S02]  /*b430*/  ISETP.GE.U32.AND P4, PT, R6, 0x7ffffed5, PT ;  /* 0x7ffffed50600780c */ /* 0x000fc40003f86070 */
[----:B------:R-:W-:Y:S01]  /*b440*/  IADD3 R6, R3, -0xb4, RZ ;  /* 0xffffff4c03067810 */ /* 0x000fe20007ffe0ff */
[----:B------:R1:W-:Y:S01]  /*b450*/  LDGSTS.E [R137+0x12e00], [R100.64], !P6 ;  /* 0x12e0000064897fae */ /* 0x0003e2000f121848 */
[----:B------:R-:W-:Y:S02]  /*b460*/  IMAD.WIDE R108, R27, 0x4, R192 ;  /* 0x000000041b6c7825 */ /* 0x000fe400078e02c0 */
[----:B------:R-:W-:Y:S01]  /*b470*/  ISETP.GE.U32.AND P6, PT, R6, 0x7ffffecd, PT ;  /* 0x7ffffecd0600780c */ /* 0x000fe20003fc6070 */
[----:B------:R1:W-:Y:S01]  /*b480*/  STL.64 [R1+0x400], R106 ;  /* 0x0004006a01007387 */ /* 0x0003e20000100a00 */
[C---:B------:R-:W-:Y:S02]  /*b490*/  IADD3 R6, R3.reuse, -0xb8, RZ ;  /* 0xffffff4803067810 */ /* 0x040fe40007ffe0ff */
[----:B------:R-:W-:Y:S01]  /*b4a0*/  IADD3 R7, R3, -0xb0, RZ ;  /* 0xffffff5003077810 */ /* 0x000fe20007ffe0ff */
[----:B------:R1:W-:Y:S04]  /*b4b0*/  STL.64 [R1+0x160], R100 ;  /* 0x0001606401007387 */ /* 0x0003e80000100a00 */
[----:B------:R2:W-:Y:S01]  /*b4c0*/  LDGSTS.E [R137+0x13600], [R108.64], !P0 ;  /* 0x136000006c897fae */ /* 0x0005e2000c121848 */
[----:B------:R-:W-:Y:S01]  /*b4d0*/  ISETP.GE.U32.AND P0, PT, R6, 0x7ffffec9, PT ;  /* 0x7ffffec90600780c */ /* 0x000fe20003f06070 */
[----:B-1----:R-:W-:Y:S01]  /*b4e0*/  IMAD.WIDE R106, R27, 0x4, R184 ;  /* 0x000000041b6a7825 */ /* 0x002fe200078e02b8 */
[----:B------:R-:W-:-:S03]  /*b4f0*/  ISETP.GE.U32.AND P5, PT, R7, 0x7ffffed1, PT ;  /* 0x7ffffed10700780c */ /* 0x000fc60003fa6070 */
[----:B------:R-:W-:Y:S01]  /*b500*/  IMAD.WIDE R100, R27, 0x4, R176 ;  /* 0x000000041b647825 */ /* 0x000fe200078e02b0 */
[C---:B------:R-:W-:Y:S01]  /*b510*/  IADD3 R6, R3.reuse, -0xc0, RZ ;  /* 0xffffff4003067810 */ /* 0x040fe20007ffe0ff */
[----:B------:R2:W-:Y:S04]  /*b520*/  STL.64 [R1+0x140], R108 ;  /* 0x0001406c01007387 */ /* 0x0005e80000100a00 */
[----:B------:R3:W-:Y:S01]  /*b530*/  LDGSTS.E [R137+0x13e00], [R106.64], !P1 ;  /* 0x13e000006a897fae */ /* 0x0007e2000c921848 */
[----:B------:R-:W-:-:S03]  /*b540*/  IADD3 R7, R3, -0xbc, RZ ;  /* 0xffffff4403077810 */ /* 0x000fc60007ffe0ff */
[----:B------:R4:W-:Y:S01]  /*b550*/  LDGSTS.E [R137+0x14600], [R100.64], !P2 ;  /* 0x1460000064897fae */ /* 0x0009e2000d121848 */
[----:B------:R-:W-:Y:S02]  /*b560*/  ISETP.GE.U32.AND P2, PT, R6, 0x7ffffec1, PT ;  /* 0x7ffffec10600780c */ /* 0x000fe40003f46070 */
[----:B------:R-:W-:Y:S01]  /*b570*/  IADD3 R6, R3, -0xc4, RZ ;  /* 0xffffff3c03067810 */ /* 0x000fe20007ffe0ff */
[----:B------:R3:W-:Y:S01]  /*b580*/  STL.64 [R1+0x110], R106 ;  /* 0x0001106a01007387 */ /* 0x0007e20000100a00 */
[----:B------:R-:W-:-:S03]  /*b590*/  ISETP.GE.U32.AND P1, PT, R7, 0x7ffffec5, PT ;  /* 0x7ffffec50700780c */ /* 0x000fc60003f26070 */
[----:B------:R4:W-:Y:S01]  /*b5a0*/  STL.64 [R1+0x108], R100 ;  /* 0x0001086401007387 */ /* 0x0009e20000100a00 */
[----:B------:R-:W-:Y:S01]  /*b5b0*/  IADD3 R7, R3, -0xc8, RZ ;  /* 0xffffff3803077810 */ /* 0x000fe20007ffe0ff */
[----:B------:R-:W-:-:S04]  /*b5c0*/  IMAD.WIDE R102, R27, 0x4, R102 ;  /* 0x000000041b667825 */ /* 0x000fc800078e0266 */
[----:B--2---:R-:W-:-:S04]  /*b5d0*/  IMAD.WIDE R108, R27, 0x4, R168 ;  /* 0x000000041b6c7825 */ /* 0x004fc800078e02a8 */
[C---:B---3--:R-:W-:Y:S01]  /*b5e0*/  IMAD.WIDE R106, R27.reuse, 0x4, R160 ;  /* 0x000000041b6a7825 */ /* 0x048fe200078e02a0 */
[----:B------:R1:W-:Y:S01]  /*b5f0*/  LDGSTS.E [R137+0x14e00], [R108.64], !P3 ;  /* 0x14e000006c897fae */ /* 0x0003e2000d921848 */
[----:B------:R-:W-:Y:S02]  /*b600*/  ISETP.GE.U32.AND P3, PT, R6, 0x7ffffebd, PT ;  /* 0x7ffffebd0600780c */ /* 0x000fe40003f66070 */
[----:B----4-:R-:W-:Y:S01]  /*b610*/  IMAD.WIDE R100, R27, 0x4, R152 ;  /* 0x000000041b647825 */ /* 0x010fe200078e0298 */
[----:B------:R-:W-:Y:S01]  /*b620*/  IADD3 R6, R3, -0xcc, RZ ;  /* 0xffffff3403067810 */ /* 0x000fe20007ffe0ff */
[----:B------:R2:W-:Y:S04]  /*b630*/  LDGSTS.E [R137+0x15600], [R106.64], !P4 ;  /* 0x156000006a897fae */ /* 0x0005e8000e121848 */
[----:B------:R3:W-:Y:S01]  /*b640*/  LDGSTS.E [R137+0x15e00], [R100.64], !P5 ;  /* 0x15e0000064897fae */ /* 0x0007e2000e921848 */
[----:B------:R-:W-:-:S02]  /*b650*/  ISETP.GE.U32.AND P5, PT, R6, 0x7ffffeb5, PT ;  /* 0x7ffffeb50600780c */ /* 0x000fc40003fa6070 */
[----:B------:R-:W-:Y:S01]  /*b660*/  IADD3 R6, R3, -0xd0, RZ ;  /* 0xffffff3003067810 */ /* 0x000fe20007ffe0ff */
[----:B------:R-:W-:Y:S04]  /*b670*/  STL.64 [R1+0x100], R108 ;  /* 0x0001006c01007387 */ /* 0x000fe80000100a00 */
[----:B------:R-:W-:Y:S01]  /*b680*/  STL.64 [R1+0xf8], R106 ;  /* 0x0000f86a01007387 */ /* 0x000fe20000100a00 */
[----:B------:R-:W-:-:S03]  /*b690*/  ISETP.GE.U32.AND P4, PT, R7, 0x7ffffeb9, PT ;  /* 0x7ffffeb90700780c */ /* 0x000fc60003f86070 */
[----:B------:R3:W-:Y:S01]  /*b6a0*/  STL.64 [R1+0xf0], R100 ;  /* 0x0000f06401007387 */ /* 0x0007e20000100a00 */
[----:B------:R-:W-:Y:S01]  /*b6b0*/  IADD3 R7, R3, -0xd4, RZ ;  /* 0xffffff2c03077810 */ /* 0x000fe20007ffe0ff */
[----:B------:R-:W-:-:S04]  /*b6c0*/  IMAD.WIDE R104, R27, 0x4, R104 ;  /* 0x000000041b687825 */ /* 0x000fc800078e0268 */
[----:B---3--:R-:W-:Y:S01]  /*b6d0*/  IMAD.WIDE R100, R27, 0x4, R110 ;  /* 0x000000041b647825 */ /* 0x008fe200078e026e */
[----:B------:R3:W-:Y:S01]  /*b6e0*/  LDGSTS.E [R137+0x16600], [R104.64], !P6 ;  /* 0x1660000068897fae */ /* 0x0007e2000f121848 */
[----:B------:R-:W-:Y:S02]  /*b6f0*/  ISETP.GE.U32.AND P6, PT, R6, 0x7ffffeb1, PT ;  /* 0x7ffffeb10600780c */ /* 0x000fe40003fc6070 */
[----:B------:R-:W-:Y:S01]  /*b700*/  IADD3 R6, R3, -0xd8, RZ ;  /* 0xffffff2803067810 */ /* 0x000fe20007ffe0ff */
[----:B------:R3:W-:Y:S04]  /*b710*/  STL.64 [R1+0xe8], R104 ;  /* 0x0000e86801007387 */ /* 0x0007e80000100a00 */
[----:B------:R4:W-:Y:S04]  /*b720*/  LDGSTS.E [R137+0x16e00], [R102.64], !P0 ;  /* 0x16e0000066897fae */ /* 0x0009e8000c121848 */
[----:B------:R1:W-:Y:S01]  /*b730*/  LDGSTS.E [R137+0x17600], [R100.64], !P1 ;  /* 0x1760000064897fae */ /* 0x0003e2000c921848 */
[----:B------:R-:W-:Y:S01]  /*b740*/  ISETP.GE.U32.AND P1, PT, R6, 0x7ffffea9, PT ;  /* 0x7ffffea90600780c */ /* 0x000fe20003f26070 */
[----:B---3--:R-:W-:Y:S01]  /*b750*/  IMAD.WIDE R104, R27, 0x4, R118 ;  /* 0x000000041b687825 */ /* 0x008fe200078e0276 */
[----:B------:R-:W-:Y:S01]  /*b760*/  IADD3 R6, R3, -0xdc, RZ ;  /* 0xffffff2403067810 */ /* 0x000fe20007ffe0ff */
[----:B------:R4:W-:Y:S01]  /*b770*/  STL.64 [R1+0xe0], R102 ;  /* 0x0000e06601007387 */ /* 0x0009e20000100a00 */
[----:B------:R-:W-:-:S03]  /*b780*/  ISETP.GE.U32.AND P0, PT, R7, 0x7ffffead, PT ;  /* 0x7ffffead0700780c */ /* 0x000fc60003f06070 */
[----:B------:R1:W-:Y:S04]  /*b790*/  STL.64 [R1+0xd8], R100 ;  /* 0x0000d86401007387 */ /* 0x0003e80000100a00 */
[----:B------:R3:W-:Y:S01]  /*b7a0*/  LDGSTS.E [R137+0x17e00], [R104.64], !P2 ;  /* 0x17e0000068897fae */ /* 0x0007e2000d121848 */
[----:B------:R-:W-:Y:S01]  /*b7b0*/  ISETP.GE.U32.AND P2, PT, R6, 0x7ffffea5, PT ;  /* 0x7ffffea50600780c */ /* 0x000fe20003f46070 */
[----:B----4-:R-:W-:Y:S01]  /*b7c0*/  IMAD.WIDE R102, R27, 0x4, R126 ;  /* 0x000000041b667825 */ /* 0x010fe200078e027e */
[----:B------:R-:W-:-:S03]  /*b7d0*/  IADD3 R6, R3, -0xe4, RZ ;  /* 0xffffff1c03067810 */ /* 0x000fc60007ffe0ff */
[----:B-1----:R-:W-:Y:S01]  /*b7e0*/  IMAD.WIDE R100, R27, 0x4, R134 ;  /* 0x000000041b647825 */ /* 0x002fe200078e0286 */
[----:B------:R3:W-:Y:S01]  /*b7f0*/  STL.64 [R1+0xd0], R104 ;  /* 0x0000d06801007387 */ /* 0x0007e20000100a00 */
[----:B------:R-:W-:-:S03]  /*b800*/  IADD3 R7, R3, -0xe0, RZ ;  /* 0xffffff2003077810 */ /* 0x000fc60007ffe0ff */
[----:B------:R1:W-:Y:S04]  /*b810*/  LDGSTS.E [R137+0x18600], [R102.64], !P3 ;  /* 0x1860000066897fae */ /* 0x0003e8000d921848 */
[----:B------:R4:W-:Y:S01]  /*b820*/  LDGSTS.E [R137+0x18e00], [R100.64], !P4 ;  /* 0x18e0000064897fae */ /* 0x0009e2000e121848 */
[----:B------:R-:W-:Y:S01]  /*b830*/  ISETP.GE.U32.AND P4, PT, R6, 0x7ffffe9d, PT ;  /* 0x7ffffe9d0600780c */ /* 0x000fe20003f86070 */
[----:B---3--:R-:W-:Y:S01]  /*b840*/  IMAD.WIDE R104, R27, 0x4, R142 ;  /* 0x000000041b687825 */ /* 0x008fe200078e028e */
[----:B------:R-:W-:Y:S01]  /*b850*/  IADD3 R6, R3, -0xe8, RZ ;  /* 0xffffff1803067810 */ /* 0x000fe20007ffe0ff */
[----:B------:R1:W-:Y:S01]  /*b860*/  STL.64 [R1+0xc8], R102 ;  /* 0x0000c86601007387 */ /* 0x0003e20000100a00 */
[----:B------:R-:W-:-:S03]  /*b870*/  ISETP.GE.U32.AND P3, PT, R7, 0x7ffffea1, PT ;  /* 0x7ffffea10700780c */ /* 0x000fc60003f66070 */
[----:B------:R4:W-:Y:S01]  /*b880*/  STL.64 [R1+0xc0], R100 ;  /* 0x0000c06401007387 */ /* 0x0009e20000100a00 */
[----:B------:R-:W-:-:S03]  /*b890*/  IADD3 R7, R3, -0xec, RZ ;  /* 0xffffff1403077810 */ /* 0x000fc60007ffe0ff */
[----:B------:R3:W-:Y:S01]  /*b8a0*/  LDGSTS.E [R137+0x19600], [R104.64], !P5 ;  /* 0x1960000068897fae */ /* 0x0007e2000e921848 */
[----:B------:R-:W-:Y:S01]  /*b8b0*/  ISETP.GE.U32.AND P5, PT, R6, 0x7ffffe99, PT ;  /* 0x7ffffe990600780c */ /* 0x000fe20003fa6070 */
[----:B-1----:R-:W-:Y:S01]  /*b8c0*/  IMAD.WIDE R102, R27, 0x4, R150 ;  /* 0x000000041b667825 */ /* 0x002fe200078e0296 */
[----:B------:R-:W-:-:S03]  /*b8d0*/  IADD3 R6, R3, -0xf0, RZ ;  /* 0xffffff1003067810 */ /* 0x000fc60007ffe0ff */
[----:B----4-:R-:W-:Y:S01]  /*b8e0*/  IMAD.WIDE R100, R27, 0x4, R158 ;  /* 0x000000041b647825 */ /* 0x010fe200078e029e */
[----:B------:R3:W-:Y:S04]  /*b8f0*/  STL.64 [R1+0xb8], R104 ;  /* 0x0000b86801007387 */ /* 0x0007e80000100a00 */
[----:B------:R1:W-:Y:S01]  /*b900*/  LDGSTS.E [R137+0x19e00], [R102.64], !P6 ;  /* 0x19e0000066897fae */ /* 0x0003e2000f121848 */
[----:B------:R-:W-:-:S03]  /*b910*/  ISETP.GE.U32.AND P6, PT, R7, 0x7ffffe95, PT ;  /* 0x7ffffe950700780c */ /* 0x000fc60003fc6070 */
[----:B------:R1:W-:Y:S04]  /*b920*/  STL.64 [R1+0xb0], R102 ;  /* 0x0000b06601007387 */ /* 0x0003e80000100a00 */
[----:B------:R4:W-:Y:S01]  /*b930*/  LDGSTS.E [R137+0x1a600], [R100.64], !P0 ;  /* 0x1a60000064897fae */ /* 0x0009e2000c121848 */
[----:B---3--:R-:W-:Y:S01]  /*b940*/  IMAD.WIDE R104, R27, 0x4, R166 ;  /* 0x000000041b687825 */ /* 0x008fe200078e02a6 */
[----:B------:R-:W-:Y:S02]  /*b950*/  ISETP.GE.U32.AND P0, PT, R6, 0x7ffffe91, PT ;  /* 0x7ffffe910600780c */ /* 0x000fe40003f06070 */
[----:B------:R4:W-:Y:S01]  /*b960*/  STL.64 [R1+0xa8], R100 ;  /* 0x0000a86401007387 */ /* 0x0009e20000100a00 */
[----:B------:R-:W-:Y:S01]  /*b970*/  IADD3 R6, R3, -0xf4, RZ ;  /* 0xffffff0c03067810 */ /* 0x000fe20007ffe0ff */
[----:B-1----:R-:W-:-:S02]  /*b980*/  IMAD.WIDE R102, R27, 0x4, R174 ;  /* 0x000000041b667825 */ /* 0x002fc400078e02ae */
[----:B------:R1:W-:Y:S04]  /*b990*/  STL.64 [R1+0xa0], R104 ;  /* 0x0000a06801007387 */ /* 0x0003e80000100a00 */
[----:B------:R1:W-:Y:S01]  /*b9a0*/  LDGSTS.E [R137+0x1ae00], [R104.64], !P1 ;  /* 0x1ae0000068897fae */ /* 0x0003e2000c921848 */
[C---:B----4-:R-:W-:Y:S01]  /*b9b0*/  IMAD.WIDE R100, R27.reuse, 0x4, R182 ;  /* 0x000000041b647825 */ /* 0x050fe200078e02b6 */
[----:B------:R-:W-:Y:S02]  /*b9c0*/  ISETP.GE.U32.AND P1, PT, R6, 0x7ffffe8d, PT ;  /* 0x7ffffe8d0600780c */ /* 0x000fe40003f26070 */
[----:B------:R3:W-:Y:S04]  /*b9d0*/  STL.64 [R1+0x98], R102 ;  /* 0x0000986601007387 */ /* 0x0007e80000100a00 */
[----:B------:R3:W-:Y:S01]  /*b9e0*/  LDGSTS.E [R137+0x1b600], [R102.64], !P2 ;  /* 0x1b60000066897fae */ /* 0x0007e2000d121848 */
[----:B-1----:R-:W-:-:S03]  /*b9f0*/  IMAD.WIDE R104, R27, 0x4, R190 ;  /* 0x000000041b687825 */ /* 0x002fc600078e02be */
[----:B------:R1:W-:Y:S04]  /*ba00*/  STL.64 [R1+0x90], R100 ;  /* 0x0000906401007387 */ /* 0x0003e80000100a00 */
[----:B------:R1:W-:Y:S01]  /*ba10*/  LDGSTS.E [R137+0x1be00], [R100.64], !P3 ;  /* 0x1be0000064897fae */ /* 0x0003e2000d921848 */
[----:B---3--:R-:W-:-:S03]  /*ba20*/  IMAD.WIDE R102, R27, 0x4, R198 ;  /* 0x000000041b667825 */ /* 0x008fc600078e02c6 */
[----:B------:R-:W-:Y:S04]  /*ba30*/  STL.64 [R1+0x88], R104 ;  /* 0x0000886801007387 */ /* 0x000fe80000100a00 */
[----:B------:R3:W-:Y:S01]  /*ba40*/  LDGSTS.E [R137+0x1c600], [R104.64], !P4 ;  /* 0x1c60000068897fae */ /* 0x0007e2000e121848 */
[----:B-1----:R-:W-:-:S03]  /*ba50*/  IMAD.WIDE R100, R27, 0x4, R206 ;  /* 0x000000041b647825 */ /* 0x002fc600078e02ce */
[----:B------:R1:W-:Y:S04]  /*ba60*/  STL.64 [R1+0x80], R102 ;  /* 0x0000806601007387 */ /* 0x0003e80000100a00 */
[----:B------:R1:W-:Y:S04]  /*ba70*/  LDGSTS.E [R137+0x1ce00], [R102.64], !P5 ;  /* 0x1ce0000066897fae */ /* 0x0003e8000e921848 */
[----:B------:R4:W-:Y:S04]  /*ba80*/  STL.64 [R1+0x78], R100 ;  /* 0x0000786401007387 */ /* 0x0009e80000100a00 */
[----:B------:R4:W-:Y:S01]  /*ba90*/  LDGSTS.E [R137+0x1d600], [R100.64], !P6 ;  /* 0x1d60000064897fae */ /* 0x0009e2000f121848 */
[----:B-1----:R-:W-:-:S04]  /*baa0*/  IMAD.WIDE R102, R27, 0x4, R214 ;  /* 0x000000041b667825 */ /* 0x002fc800078e02d6 */
[----:B---3--:R-:W-:-:S04]  /*bab0*/  IMAD.WIDE R104, R27, 0x4, R230 ;  /* 0x000000041b687825 */ /* 0x008fc800078e02e6 */
[C---:B----4-:R-:W-:Y:S01]  /*bac0*/  IMAD.WIDE R100, R27.reuse, 0x4, R222 ;  /* 0x000000041b647825 */ /* 0x050fe200078e02de */
[----:B------:R1:W-:Y:S04]  /*bad0*/  STL.64 [R1+0x70], R102 ;  /* 0x0000706601007387 */ /* 0x0003e80000100a00 */
[----:B------:R1:W-:Y:S04]  /*bae0*/  LDGSTS.E [R137+0x1de00], [R102.64], !P0 ;  /* 0x1de0000066897fae */ /* 0x0003e8000c121848 */
[----:B------:R3:W-:Y:S04]  /*baf0*/  STL.64 [R1+0x68], R100 ;  /* 0x0000686401007387 */ /* 0x0007e80000100a00 */
[----:B------:R3:W-:Y:S01]  /*bb00*/  LDGSTS.E [R137+0x1e600], [R100.64], !P1 ;  /* 0x1e60000064897fae */ /* 0x0007e2000c921848 */
[----:B-1----:R-:W-:-:S03]  /*bb10*/  IMAD.WIDE R102, R27, 0x4, R238 ;  /* 0x000000041b667825 */ /* 0x002fc600078e02ee */
[----:B------:R-:W-:Y:S01]  /*bb20*/  STL.64 [R1+0x60], R104 ;  /* 0x0000606801007387 */ /* 0x000fe20000100a00 */
[----:B---3--:R-:W-:-:S03]  /*bb30*/  IMAD.WIDE R100, R27, 0x4, R246 ;  /* 0x000000041b647825 */ /* 0x008fc600078e02f6 */
[----:B------:R1:W-:Y:S04]  /*bb40*/  STL.64 [R1+0x58], R102 ;  /* 0x0000586601007387 */ /* 0x0003e80000100a00 */
[----:B------:R-:W-:Y:S04]  /*bb50*/  STL.64 [R1+0x50], R100 ;  /* 0x0000506401007387 */ /* 0x000fe80000100a00 */
[----:B------:R-:W3:Y:S04]  /*bb60*/  LDL.LU.64 R124, [R1+0x198] ;  /* 0x00019800017c7983 */ /* 0x000ee80000300a00 */
[----:B------:R-:W4:Y:S04]  /*bb70*/  LDL.LU.64 R192, [R1+0x1a0] ;  /* 0x0001a00001c07983 */ /* 0x000f280000300a00 */
[----:B------:R-:W3:Y:S04]  /*bb80*/  LDL.LU.64 R116, [R1+0x1a8] ;  /* 0x0001a80001747983 */ /* 0x000ee80000300a00 */
[----:B------:R-:W4:Y:S04]  /*bb90*/  LDL.LU.64 R184, [R1+0x1b0] ;  /* 0x0001b00001b87983 */ /* 0x000f280000300a00 */
        /* <DEDUP_REMOVED lines=14> */
[----:B------:R-:W1:Y:S01]  /*bc80*/  S2R R252, SR_TID.X ;  /* 0x0000000000fc7919 */ /* 0x000e620000002100 */
[----:B------:R-:W-:-:S02]  /*bc90*/  IADD3 R6, R3, -0xfc, RZ ;  /* 0xffffff0403067810 */ /* 0x000fc40007ffe0ff */
[C---:B------:R-:W-:Y:S02]  /*bca0*/  IADD3 R7, R3.reuse, -0xf8, RZ ;  /* 0xffffff0803077810 */ /* 0x040fe40007ffe0ff */
[----:B------:R-:W-:Y:S02]  /*bcb0*/  ISETP.GE.U32.AND P3, PT, R6, 0x7ffffe85, PT ;  /* 0x7ffffe850600780c */ /* 0x000fe40003f66070 */
[----:B------:R-:W-:Y:S02]  /*bcc0*/  IADD3 R6, R3, -0x100, RZ ;  /* 0xffffff0003067810 */ /* 0x000fe40007ffe0ff */
[----:B------:R-:W-:Y:S02]  /*bcd0*/  ISETP.GE.U32.AND P2, PT, R7, 0x7ffffe89, PT ;  /* 0x7ffffe890700780c */ /* 0x000fe40003f46070 */
[----:B------:R-:W-:Y:S01]  /*bce0*/  ISETP.GE.U32.AND P4, PT, R6, 0x7ffffe81, PT ;  /* 0x7ffffe810600780c */ /* 0x000fe20003f86070 */
[----:B------:R-:W-:Y:S01]  /*bcf0*/  ULDC UR4, c[0x0][0x18c] ;  /* 0x0000630000047ab9 */ /* 0x000fe20000000800 */
[----:B------:R-:W-:Y:S01]  /*bd00*/  IADD3 R7, R3, -0x101, RZ ;  /* 0xfffffeff03077810 */ /* 0x000fe20007ffe0ff */
[----:B------:R-:W-:-:S08]  /*bd10*/  USHF.L.U32 UR4, UR4, 0x7, URZ ;  /* 0x0000000704047899 */ /* 0x000fd0000800063f */
[----:B------:R2:W-:Y:S01]  /*bd20*/  LDGSTS.E [R137+0x1ee00], [R104.64], !P2 ;  /* 0x1ee0000068897fae */ /* 0x0005e2000d121848 */
[----:B-1----:R-:W-:-:S03]  /*bd30*/  LOP3.LUT R252, R252, 0x7f, RZ, 0xc0, !PT ;  /* 0x0000007ffcfc7812 */ /* 0x002fc600078ec0ff */
[----:B------:R1:W-:Y:S01]  /*bd40*/  LDGSTS.E [R137+0x1f600], [R102.64], !P3 ;  /* 0x1f60000066897fae */ /* 0x0003e2000d921848 */
[----:B------:R-:W-:Y:S02]  /*bd50*/  ISETP.GE.AND P5, PT, R252, R6, PT ;  /* 0x00000006fc00720c */ /* 0x000fe40003fa6270 */
[----:B------:R-:W-:Y:S01]  /*bd60*/  IADD3 R6, R3, -0x109, RZ ;  /* 0xfffffef703067810 */ /* 0x000fe20007ffe0ff */
[----:B------:R1:W-:Y:S01]  /*bd70*/  LDGSTS.E [R137+0x1fe00], [R100.64], !P4 ;  /* 0x1fe0000064897fae */ /* 0x0003e2000e121848 */
[----:B------:R-:W-:Y:S02]  /*bd80*/  ISETP.NE.U32.AND P4, PT, R26, RZ, PT ;  /* 0x000000ff1a00720c */ /* 0x000fe40003f85070 */
[----:B------:R-:W-:Y:S02]  /*bd90*/  ISETP.GE.U32.AND P1, PT, R6, 0x7ffffe78, PT ;  /* 0x7ffffe780600780c */ /* 0x000fe40003f26070 */
[----:B------:R-:W-:Y:S01]  /*bda0*/  ISETP.GE.U32.AND P6, PT, R7, 0x7ffffe80, PT ;  /* 0x7ffffe800700780c */ /* 0x000fe20003fc6070 */
[----:B------:R-:W-:Y:S01]  /*bdb0*/  IMAD.MOV.U32 R252, RZ, RZ, 0x7f ;  /* 0x0000007ffffc7424 */ /* 0x000fe200078e00ff */
[C---:B------:R-:W-:Y:S01]  /*bdc0*/  IADD3 R6, R3.reuse, -0x111, RZ ;  /* 0xfffffeef03067810 */ /* 0x040fe20007ffe0ff */
[----:B------:R-:W0:Y:S01]  /*bdd0*/  LDGDEPBAR ;  /* 0x00000000000079af */ /* 0x000e220000000000 */
[----:B------:R-:W-:-:S02]  /*bde0*/  IADD3 R7, R3, -0x105, RZ ;  /* 0xfffffefb03077810 */ /* 0x000fc40007ffe0ff */
[----:B------:R-:W-:Y:S01]  /*bdf0*/  ISETP.GE.U32.AND P3, PT, R6, 0x7ffffe70, PT ;  /* 0x7ffffe700600780c */ /* 0x000fe20003f66070 */
[----:B------:R-:W-:Y:S01]  /*be00*/  IMAD.U32 R6, RZ, RZ, UR4 ;  /* 0x00000004ff067e24 */ /* 0x000fe2000f8e00ff */
[----:B------:R-:W-:Y:S02]  /*be10*/  ISETP.GE.U32.AND P0, PT, R7, 0x7ffffe7c, PT ;  /* 0x7ffffe7c0700780c */ /* 0x000fe40003f06070 */
[----:B------:R-:W-:Y:S01]  /*be20*/  IADD3 R7, R3, -0x10d, RZ ;  /* 0xfffffef303077810 */ /* 0x000fe20007ffe0ff */
[----:B------:R-:W-:Y:S01]  /*be30*/  IMAD.WIDE R8, R6, 0x4, R8 ;  /* 0x0000000406087825 */ /* 0x000fe200078e0208 */
[----:B------:R-:W-:-:S03]  /*be40*/  IADD3 R252, R252, c[0x0][0x180], RZ ;  /* 0x00006000fcfc7a10 */ /* 0x000fc60007ffe0ff */
[C---:B------:R-:W-:Y:S01]  /*be50*/  IMAD.WIDE R114, R6.reuse, 0x4, R4 ;  /* 0x0000000406727825 */ /* 0x040fe200078e0204 */
[----:B------:R-:W-:Y:S01]  /*be60*/  ISETP.GE.U32.AND P2, PT, R7, 0x7ffffe74, PT ;  /* 0x7ffffe740700780c */ /* 0x000fe20003f46070 */
[----:B------:R1:W-:Y:S02]  /*be70*/  LDGSTS.E [R2+0x48000], [R8.64], P4 ;  /* 0x4800000008027fae */ /* 0x0003e4000a121848 */
[----:B------:R-:W-:-:S04]  /*be80*/  IMAD.WIDE R4, R6, 0x4, R22 ;  /* 0x0000000406047825 */ /* 0x000fc800078e0216 */
[C---:B------:R-:W-:Y:S01]  /*be90*/  IMAD.WIDE R40, R6.reuse, 0x4, R40 ;  /* 0x0000000406287825 */ /* 0x040fe200078e0228 */
[----:B------:R-:W-:Y:S01]  /*bea0*/  SEL R7, RZ, 0x4, P5 ;  /* 0x00000004ff077807 */ /* 0x000fe20002800000 */
[----:B------:R1:W-:Y:S02]  /*beb0*/  LDGSTS.E [R2+0x49000], [R4.64], P4 ;  /* 0x4900000004027fae */ /* 0x0003e4000a121848 */
[----:B------:R-:W-:Y:S01]  /*bec0*/  IMAD.WIDE R56, R6, 0x4, R56 ;  /* 0x0000000406387825 */ /* 0x000fe200078e0238 */
[----:B------:R-:W-:Y:S01]  /*bed0*/  ISETP.GT.AND P5, PT, R252, 0x17f, PT ;  /* 0x0000017ffc00780c */ /* 0x000fe20003fa4270 */
[----:B------:R1:W-:Y:S02]  /*bee0*/  LDGSTS.E [R2+0x4a000], [R40.64], P4 ;  /* 0x4a00000028027fae */ /* 0x0003e4000a121848 */
[----:B------:R-:W-:Y:S01]  /*bef0*/  IMAD.WIDE R194, R6, 0x4, R72 ;  /* 0x0000000406c27825 */ /* 0x000fe200078e0248 */
[----:B------:R-:W-:Y:S01]  /*bf00*/  LOP3.LUT R252, R2, 0x10, RZ, 0x3c, !PT ;  /* 0x0000001002fc7812 */ /* 0x000fe200078e3cff */
[----:B------:R1:W-:Y:S02]  /*bf10*/  LDGSTS.E [R2+0x4b000], [R56.64], P4 ;  /* 0x4b00000038027fae */ /* 0x0003e4000a121848 */
[----:B------:R-:W-:-:S02]  /*bf20*/  IMAD.WIDE R212, R6, 0x4, R88 ;  /* 0x0000000406d47825 */ /* 0x000fc400078e0258 */
[----:B------:R1:W-:Y:S02]  /*bf30*/  LDGSTS.E [R2+0x4c000], [R194.64], P4 ;  /* 0x4c000000c2027fae */ /* 0x0003e4000a121848 */
[C---:B------:R-:W-:Y:S02]  /*bf40*/  IMAD.WIDE R206, R6.reuse, 0x4, R82 ;  /* 0x0000000406ce7825 */ /* 0x040fe400078e0252 */
[----:B------:R1:W-:Y:S02]  /*bf50*/  LDGSTS.E [R2+0x4d000], [R212.64], P4 ;  /* 0x4d000000d4027fae */ /* 0x0003e4000a121848 */
[----:B------:R-:W-:-:S04]  /*bf60*/  IMAD.WIDE R110, R6, 0x4, R10 ;  /* 0x00000004066e7825 */ /* 0x000fc800078e020a */
[----:B------:R-:W-:-:S04]  /*bf70*/  IMAD.WIDE R10, R6, 0x4, R24 ;  /* 0x00000004060a7825 */ /* 0x000fc800078e0218 */
[----:B------:R-:W-:-:S04]  /*bf80*/  IMAD.WIDE R42, R6, 0x4, R42 ;  /* 0x00000004062a7825 */ /* 0x000fc800078e022a */
[----:B------:R-:W-:-:S04]  /*bf90*/  IMAD.WIDE R58, R6, 0x4, R58 ;  /* 0x00000004063a7825 */ /* 0x000fc800078e023a */
[----:B------:R-:W-:-:S04]  /*bfa0*/  IMAD.WIDE R198, R6, 0x4, R74 ;  /* 0x0000000406c67825 */ /* 0x000fc800078e024a */
[----:B------:R-:W-:-:S04]  /*bfb0*/  IMAD.WIDE R214, R6, 0x4, R90 ;  /* 0x0000000406d67825 */ /* 0x000fc800078e025a */
[----:B------:R-:W-:-:S04]  /*bfc0*/  IMAD.WIDE R208, R6, 0x4, R84 ;  /* 0x0000000406d07825 */ /* 0x000fc800078e0254 */
[----:B-1----:R-:W-:-:S04]  /*bfd0*/  IMAD.WIDE R102, R6, 0x4, R12 ;  /* 0x0000000406667825 */ /* 0x002fc800078e020c */
[----:B------:R-:W-:-:S04]  /*bfe0*/  IMAD.WIDE R12, R6, 0x4, R28 ;  /* 0x00000004060c7825 */ /* 0x000fc800078e021c */
[----:B------:R-:W-:-:S04]  /*bff0*/  IMAD.WIDE R44, R6, 0x4, R44 ;  /* 0x00000004062c7825 */ /* 0x000fc800078e022c */
[----:B------:R-:W-:-:S04]  /*c000*/  IMAD.WIDE R60, R6, 0x4, R60 ;  /* 0x00000004063c7825 */ /* 0x000fc800078e023c */
[----:B------:R-:W-:-:S04]  /*c010*/  IMAD.WIDE R200, R6, 0x4, R76 ;  /* 0x0000000406c87825 */ /* 0x000fc800078e024c */
[----:B------:R-:W-:-:S04]  /*c020*/  IMAD.WIDE R216, R6, 0x4, R92 ;  /* 0x0000000406d87825 */ /* 0x000fc800078e025c */
[----:B------:R-:W-:-:S04]  /*c030*/  IMAD.WIDE R210, R6, 0x4, R86 ;  /* 0x0000000406d27825 */ /* 0x000fc800078e0256 */
[----:B--2---:R-:W-:-:S04]  /*c040*/  IMAD.WIDE R104, R6, 0x4, R30 ;  /* 0x0000000406687825 */ /* 0x004fc800078e021e */
[----:B------:R-:W-:-:S04]  /*c050*/  IMAD.WIDE R46, R6, 0x4, R46 ;  /* 0x00000004062e7825 */ /* 0x000fc800078e022e */
        /* <DEDUP_REMOVED lines=15> */
[----:B---3--:R-:W-:-:S05]  /*c150*/  IMAD.WIDE R188, R6, 0x4, R116 ;  /* 0x0000000406bc7825 */ /* 0x008fca00078e0274 */
[----:B------:R1:W-:Y:S01]  /*c160*/  LDGSTS.E [R2+0x4e000], [R188.64], P4 ;  /* 0x4e000000bc027fae */ /* 0x0003e2000a121848 */
[----:B----4-:R-:W-:-:S04]  /*c170*/  IMAD.WIDE R184, R6, 0x4, R184 ;  /* 0x0000000406b87825 */ /* 0x010fc800078e02b8 */
[----:B------:R-:W-:-:S04]  /*c180*/  IMAD.WIDE R180, R6, 0x4, R242 ;  /* 0x0000000406b47825 */ /* 0x000fc800078e02f2 */
[----:B------:R-:W-:-:S05]  /*c190*/  IMAD.WIDE R82, R6, 0x4, R146 ;  /* 0x0000000406527825 */ /* 0x000fca00078e0292 */
[----:B------:R2:W-:Y:S01]  /*c1a0*/  LDGSTS.E [R2+0x4f000], [R82.64], P4 ;  /* 0x4f00000052027fae */ /* 0x0005e2000a121848 */
[----:B------:R-:W-:-:S03]  /*c1b0*/  IMAD.WIDE R84, R6, 0x4, R138 ;  /* 0x0000000406547825 */ /* 0x000fc600078e028a */
[----:B------:R3:W-:Y:S04]  /*c1c0*/  LDGSTS.E [R252+0x48200], [R114.64], P4 ;  /* 0x4820000072fc7fae */ /* 0x0007e8000a121848 */
[----:B------:R3:W-:Y:S04]  /*c1d0*/  LDGSTS.E [R252+0x49200], [R10.64], P4 ;  /* 0x492000000afc7fae */ /* 0x0007e8000a121848 */
[----:B------:R3:W-:Y:S04]  /*c1e0*/  LDGSTS.E [R252+0x4a200], [R42.64], P4 ;  /* 0x4a2000002afc7fae */ /* 0x0007e8000a121848 */
[----:B------:R3:W-:Y:S04]  /*c1f0*/  LDGSTS.E [R252+0x4b200], [R58.64], P4 ;  /* 0x4b2000003afc7fae */ /* 0x0007e8000a121848 */
[----:B------:R3:W-:Y:S04]  /*c200*/  LDGSTS.E [R252+0x4c200], [R198.64], P4 ;  /* 0x4c200000c6fc7fae */ /* 0x0007e8000a121848 */
[----:B------:R3:W-:Y:S04]  /*c210*/  LDGSTS.E [R252+0x4d200], [R214.64], P4 ;  /* 0x4d200000d6fc7fae */ /* 0x0007e8000a121848 */
[----:B------:R3:W-:Y:S01]  /*c220*/  LDGSTS.E [R252+0x4e200], [R184.64], P4 ;  /* 0x4e200000b8fc7fae */ /* 0x0007e2000a121848 */
[----:B------:R-:W-:-:S03]  /*c230*/  IMAD.WIDE R86, R6, 0x4, R130 ;  /* 0x0000000406567825 */ /* 0x000fc600078e0282 */
[----:B------:R3:W-:Y:S04]  /*c240*/  LDGSTS.E [R252+0x4f200], [R84.64], P4 ;  /* 0x4f20000054fc7fae */ /* 0x0007e8000a121848 */
[----:B------:R4:W-:Y:S04]  /*c250*/  LDGSTS.E [R145+0x48400], [R110.64], P4 ;  /* 0x484000006e917fae */ /* 0x0009e8000a121848 */
[----:B------:R4:W-:Y:S04]  /*c260*/  LDGSTS.E [R145+0x49400], [R12.64], P4 ;  /* 0x494000000c917fae */ /* 0x0009e8000a121848 */
[----:B------:R4:W-:Y:S01]  /*c270*/  LDGSTS.E [R145+0x4a400], [R44.64], P4 ;  /* 0x4a4000002c917fae */ /* 0x0009e2000a121848 */
[----:B---3--:R-:W-:-:S03]  /*c280*/  LOP3.LUT R252, R2, 0x30, RZ, 0x3c, !PT ;  /* 0x0000003002fc7812 */ /* 0x008fc600078e3cff */
[----:B------:R4:W-:Y:S04]  /*c290*/  LDGSTS.E [R145+0x4b400], [R60.64], P4 ;  /* 0x4b4000003c917fae */ /* 0x0009e8000a121848 */
[----:B------:R4:W-:Y:S04]  /*c2a0*/  LDGSTS.E [R145+0x4c400], [R200.64], P4 ;  /* 0x4c400000c8917fae */ /* 0x0009e8000a121848 */
[----:B------:R4:W-:Y:S01]  /*c2b0*/  LDGSTS.E [R145+0x4d400], [R216.64], P4 ;  /* 0x4d400000d8917fae */ /* 0x0009e2000a121848 */
[----:B------:R-:W-:-:S03]  /*c2c0*/  IMAD.WIDE R68, R6, 0x4, R234 ;  /* 0x0000000406447825 */ /* 0x000fc600078e02ea */
        /* <DEDUP_REMOVED lines=15> */
[----:B------:R1:W-:Y:S01]  /*c3c0*/  LDGSTS.E [R136+0x4a800], [R48.64], P4 ;  /* 0x4a80000030887fae */ /* 0x0003e2000a121848 */
[----:B---3--:R-:W-:-:S03]  /*c3d0*/  LOP3.LUT R252, R2, 0x50, RZ, 0x3c, !PT ;  /* 0x0000005002fc7812 */ /* 0x008fc600078e3cff */
[----:B------:R1:W-:Y:S01]  /*c3e0*/  LDGSTS.E [R136+0x4b800], [R178.64], P4 ;  /* 0x4b800000b2887fae */ /* 0x0003e2000a121848 */
[----:B------:R-:W-:-:S03]  /*c3f0*/  IMAD.WIDE R182, R6, 0x4, R66 ;  /* 0x0000000406b67825 */ /* 0x000fc600078e0242 */
[----:B------:R1:W-:Y:S04]  /*c400*/  LDGSTS.E [R136+0x4c800], [R204.64], P4 ;  /* 0x4c800000cc887fae */ /* 0x0003e8000a121848 */
[----:B------:R1:W-:Y:S01]  /*c410*/  LDGSTS.E [R136+0x4d800], [R220.64], P4 ;  /* 0x4d800000dc887fae */ /* 0x0003e2000a121848 */
[----:B------:R-:W-:-:S03]  /*c420*/  IMAD.WIDE R72, R6, 0x4, R170 ;  /* 0x0000000406487825 */ /* 0x000fc600078e02aa */
        /* <DEDUP_REMOVED lines=8> */
[----:B------:R3:W-:Y:S04]  /*c4b0*/  LDGSTS.E [R252+0x4aa00], [R50.64], P4 ;  /* 0x4aa0000032fc7fae */ /* 0x0007e8000a121848 */
[----:B------:R3:W-:Y:S04]  /*c4c0*/  LDGSTS.E [R252+0x4ba00], [R182.64], P4 ;  /* 0x4ba00000b6fc7fae */ /* 0x0007e8000a121848 */
[----:B------:R3:W-:Y:S01]  /*c4d0*/  LDGSTS.E [R252+0x4ca00], [R206.64], P4 ;  /* 0x4ca00000cefc7fae */ /* 0x0007e2000a121848 */
[----:B------:R-:W-:-:S03]  /*c4e0*/  IMAD.WIDE R196, R6, 0x4, R124 ;  /* 0x0000000406c47825 */ /* 0x000fc600078e027c */
[----:B------:R3:W-:Y:S01]  /*c4f0*/  LDGSTS.E [R252+0x4da00], [R222.64], P4 ;  /* 0x4da00000defc7fae */ /* 0x0007e2000a121848 */
[----:B------:R-:W-:-:S03]  /*c500*/  IMAD.WIDE R74, R6, 0x4, R162 ;  /* 0x00000004064a7825 */ /* 0x000fc600078e02a2 */
[----:B------:R-:W-:Y:S01]  /*c510*/  STL.64 [R1+0x48], R8 ;  /* 0x0000480801007387 */ /* 0x000fe20000100a00 */
[----:B------:R-:W-:-:S03]  /*c520*/  IMAD.WIDE R172, R6, 0x4, R152 ;  /* 0x0000000406ac7825 */ /* 0x000fc600078e0298 */
[----:B------:R3:W-:Y:S01]  /*c530*/  LDGSTS.E [R252+0x4ea00], [R72.64], P4 ;  /* 0x4ea0000048fc7fae */ /* 0x0007e2000a121848 */
[----:B------:R-:W-:-:S03]  /*c540*/  IMAD.WIDE R174, R6, 0x4, R160 ;  /* 0x0000000406ae7825 */ /* 0x000fc600078e02a0 */
[----:B------:R1:W-:Y:S04]  /*c550*/  STL.64 [R1+0x40], R114 ;  /* 0x0000407201007387 */ /* 0x0003e80000100a00 */
[----:B------:R3:W-:Y:S04]  /*c560*/  LDGSTS.E [R252+0x4fa00], [R176.64], P4 ;  /* 0x4fa00000b0fc7fae */ /* 0x0007e8000a121848 */
[----:B------:R-:W-:Y:S04]  /*c570*/  STL.64 [R1+0x38], R110 ;  /* 0x0000386e01007387 */ /* 0x000fe80000100a00 */
[----:B------:R1:W-:Y:S04]  /*c580*/  LDGSTS.E [R137+0x48c00], [R18.64], P4 ;  /* 0x48c0000012897fae */ /* 0x0003e8000a121848 */
[----:B------:R1:W-:Y:S04]  /*c590*/  STL.64 [R1+0x30], R102 ;  /* 0x0000306601007387 */ /* 0x0003e80000100a00 */
[----:B------:R1:W-:Y:S04]  /*c5a0*/  LDGSTS.E [R137+0x49c00], [R36.64], P4 ;  /* 0x49c0000024897fae */ /* 0x0003e8000a121848 */
[----:B------:R-:W2:Y:S04]  /*c5b0*/  LDL.LU.64 R152, [R1+0x498] ;  /* 0x0004980001987983 */ /* 0x000ea80000300a00 */
[----:B------:R1:W-:Y:S04]  /*c5c0*/  LDGSTS.E [R137+0x4ac00], [R52.64], P4 ;  /* 0x4ac0000034897fae */ /* 0x0003e8000a121848 */
[----:B------:R-:W3:Y:S04]  /*c5d0*/  LDL.LU.64 R160, [R1+0x478] ;  /* 0x0004780001a07983 */ /* 0x000ee80000300a00 */
[----:B------:R1:W-:Y:S04]  /*c5e0*/  LDGSTS.E [R137+0x4bc00], [R186.64], P4 ;  /* 0x4bc00000ba897fae */ /* 0x0003e8000a121848 */
[----:B------:R1:W-:Y:S04]  /*c5f0*/  LDGSTS.E [R137+0x4cc00], [R208.64], P4 ;  /* 0x4cc00000d0897fae */ /* 0x0003e8000a121848 */
[----:B------:R4:W-:Y:S04]  /*c600*/  LDGSTS.E [R137+0x4dc00], [R196.64], P4 ;  /* 0x4dc00000c4897fae */ /* 0x0009e8000a121848 */
[----:B------:R4:W-:Y:S04]  /*c610*/  LDGSTS.E [R137+0x4ec00], [R74.64], P4 ;  /* 0x4ec000004a897fae */ /* 0x0009e8000a121848 */
[----:B-1----:R-:W3:Y:S04]  /*c620*/  LDL.LU.64 R114, [R1+0x458] ;  /* 0x0004580001727983 */ /* 0x002ee80000300a00 */
[----:B------:R4:W-:Y:S04]  /*c630*/  LDGSTS.E [R137+0x4fc00], [R174.64], P4 ;  /* 0x4fc00000ae897fae */ /* 0x0009e8000a121848 */
[----:B----4-:R-:W4:Y:S04]  /*c640*/  LDL.LU.64 R136, [R1+0x438] ;  /* 0x0004380001887983 */ /* 0x010f280000300a00 */
[----:B------:R-:W4:Y:S01]  /*c650*/  LDL.LU.64 R144, [R1+0x418] ;  /* 0x0004180001907983 */ /* 0x000f220000300a00 */
[----:B------:R-:W-:-:S04]  /*c660*/  IMAD.WIDE R80, R6, 0x4, R154 ;  /* 0x0000000406507825 */ /* 0x000fc800078e029a */
[C---:B--2---:R-:W-:Y:S02]  /*c670*/  IMAD.WIDE R170, R27.reuse, 0x4, R152 ;  /* 0x000000041baa7825 */ /* 0x044fe400078e0298 */
[----:B------:R-:W2:Y:S02]  /*c680*/  LDL.LU.64 R152, [R1+0x3f8] ;  /* 0x0003f80001987983 */ /* 0x000ea40000300a00 */
[C---:B---3--:R-:W-:Y:S02]  /*c690*/  IMAD.WIDE R166, R27.reuse, 0x4, R160 ;  /* 0x000000041ba67825 */ /* 0x048fe400078e02a0 */
[----:B------:R-:W3:Y:S04]  /*c6a0*/  LDL.LU.64 R160, [R1+0x3e0] ;  /* 0x0003e00001a07983 */ /* 0x000ee80000300a00 */
[----:B------:R-:W3:Y:S04]  /*c6b0*/  LDL.LU.64 R168, [R1+0x3d0] ;  /* 0x0003d00001a87983 */ /* 0x000ee80000300a00 */
[----:B------:R-:W-:Y:S04]  /*c6c0*/  STL.64 [R1+0x5e8], R170 ;  /* 0x0005e8aa01007387 */ /* 0x000fe80000100a00 */
[----:B------:R1:W-:Y:S04]  /*c6d0*/  STL.64 [R1+0x5f0], R166 ;  /* 0x0005f0a601007387 */ /* 0x0003e80000100a00 */
[----:B------:R-:W3:Y:S01]  /*c6e0*/  LDL.LU.64 R146, [R1+0x3b8] ;  /* 0x0003b80001927983 */ /* 0x000ee20000300a00 */
[----:B------:R-:W-:-:S03]  /*c6f0*/  IMAD.WIDE R164, R27, 0x4, R114 ;  /* 0x000000041ba47825 */ /* 0x000fc600078e0272 */
[----:B------:R-:W3:Y:S04]  /*c700*/  LDL.LU.64 R138, [R1+0x3a0] ;  /* 0x0003a000018a7983 */ /* 0x000ee80000300a00 */
[----:B------:R-:W3:Y:S04]  /*c710*/  LDL.LU.64 R130, [R1+0x388] ;  /* 0x0003880001827983 */ /* 0x000ee80000300a00 */
[----:B------:R-:W-:Y:S01]  /*c720*/  STL.64 [R1+0x5f8], R164 ;  /* 0x0005f8a401007387 */ /* 0x000fe20000100a00 */
[----:B----4-:R-:W-:-:S04]  /*c730*/  IMAD.WIDE R136, R27, 0x4, R136 ;  /* 0x000000041b887825 */ /* 0x010fc800078e0288 */
[C---:B------:R-:W-:Y:S01]  /*c740*/  IMAD.WIDE R144, R27.reuse, 0x4, R144 ;  /* 0x000000041b907825 */ /* 0x040fe200078e0290 */
[----:B------:R-:W-:Y:S04]  /*c750*/  STL.64 [R1+0x600], R136 ;  /* 0x0006008801007387 */ /* 0x000fe80000100a00 */
[----:B------:R4:W-:Y:S04]  /*c760*/  STL.64 [R1+0x608], R144 ;  /* 0x0006089001007387 */ /* 0x0009e80000100a00 */
[----:B------:R-:W4:Y:S04]  /*c770*/  LDL.LU.64 R154, [R1+0x370] ;  /* 0x00037000019a7983 */ /* 0x000f280000300a00 */
[----:B------:R-:W4:Y:S04]  /*c780*/  LDL.LU.64 R122, [R1+0x358] ;  /* 0x00035800017a7983 */ /* 0x000f280000300a00 */
[----:B------:R-:W4:Y:S01]  /*c790*/  LDL.LU.64 R114, [R1+0x340] ;  /* 0x0003400001727983 */ /* 0x000f220000300a00 */
[----:B--2---:R-:W-:-:S04]  /*c7a0*/  IMAD.WIDE R152, R27, 0x4, R152 ;  /* 0x000000041b987825 */ /* 0x004fc800078e0298 */
[C---:B---3--:R-:W-:Y:S01]  /*c7b0*/  IMAD.WIDE R160, R27.reuse, 0x4, R160 ;  /* 0x000000041ba07825 */ /* 0x048fe200078e02a0 */
[----:B------:R-:W-:Y:S03]  /*c7c0*/  STL.64 [R1+0x610], R152 ;  /* 0x0006109801007387 */ /* 0x000fe60000100a00 */
[C---:B------:R-:W-:Y:S01]  /*c7d0*/  IMAD.WIDE R168, R27.reuse, 0x4, R168 ;  /* 0x000000041ba87825 */ /* 0x040fe200078e02a8 */
[----:B------:R-:W-:Y:S04]  /*c7e0*/  STL.64 [R1+0x618], R160 ;  /* 0x000618a001007387 */ /* 0x000fe80000100a00 */
[----:B------:R-:W-:Y:S01]  /*c7f0*/  STL.64 [R1+0x620], R168 ;  /* 0x000620a801007387 */ /* 0x000fe20000100a00 */
[----:B------:R-:W-:-:S03]  /*c800*/  IMAD.WIDE R124, R27, 0x4, R146 ;  /* 0x000000041b7c7825 */ /* 0x000fc600078e0292 */
[----:B------:R-:W2:Y:S01]  /*c810*/  LDL.LU.64 R146, [R1+0x328] ;  /* 0x0003280001927983 */ /* 0x000ea20000300a00 */
[----:B------:R-:W-:-:S03]  /*c820*/  IMAD.WIDE R158, R27, 0x4, R138 ;  /* 0x000000041b9e7825 */ /* 0x000fc600078e028a */
[----:B------:R-:W3:Y:S01]  /*c830*/  LDL.LU.64 R138, [R1+0x310] ;  /* 0x00031000018a7983 */ /* 0x000ee20000300a00 */
[----:B------:R-:W-:-:S03]  /*c840*/  IMAD.WIDE R156, R27, 0x4, R130 ;  /* 0x000000041b9c7825 */ /* 0x000fc600078e0282 */
[----:B------:R-:W3:Y:S04]  /*c850*/  LDL.LU.64 R130, [R1+0x2f8] ;  /* 0x0002f80001827983 */ /* 0x000ee80000300a00 */
[----:B------:R-:W-:Y:S04]  /*c860*/  STL.64 [R1+0x628], R124 ;  /* 0x0006287c01007387 */ /* 0x000fe80000100a00 */
[----:B------:R-:W-:Y:S04]  /*c870*/  STL.64 [R1+0x630], R158 ;  /* 0x0006309e01007387 */ /* 0x000fe80000100a00 */
[----:B------:R-:W-:Y:S01]  /*c880*/  STL.64 [R1+0x638], R156 ;  /* 0x0006389c01007387 */ /* 0x000fe20000100a00 */
[----:B----4-:R-:W-:-:S03]  /*c890*/  IMAD.WIDE R148, R27, 0x4, R122 ;  /* 0x000000041b947825 */ /* 0x010fc600078e027a */
[----:B------:R-:W4:Y:S01]  /*c8a0*/  LDL.LU.64 R122, [R1+0x2e0] ;  /* 0x0002e000017a7983 */ /* 0x000f220000300a00 */
[----:B------:R-:W-:-:S03]  /*c8b0*/  IMAD.WIDE R142, R27, 0x4, R114 ;  /* 0x000000041b8e7825 */ /* 0x000fc600078e0272 */
[----:B------:R-:W4:Y:S01]  /*c8c0*/  LDL.LU.64 R114, [R1+0x2d0] ;  /* 0x0002d00001727983 */ /* 0x000f220000300a00 */
[----:B------:R-:W-:-:S05]  /*c8d0*/  IMAD.WIDE R150, R27, 0x4, R154 ;  /* 0x000000041b967825 */ /* 0x000fca00078e029a */
[----:B------:R-:W-:Y:S04]  /*c8e0*/  STL.64 [R1+0x640], R150 ;  /* 0x0006409601007387 */ /* 0x000fe80000100a00 */
[----:B------:R-:W-:Y:S04]  /*c8f0*/  STL.64 [R1+0x648], R148 ;  /* 0x0006489401007387 */ /* 0x000fe80000100a00 */
[----:B------:R-:W-:Y:S04]  /*c900*/  STL.64 [R1+0x650], R142 ;  /* 0x0006508e01007387 */ /* 0x000fe80000100a00 */
[----:B------:R-:W4:Y:S04]  /*c910*/  LDL.LU.64 R162, [R1+0x2b8] ;  /* 0x0002b80001a27983 */ /* 0x000f280000300a00 */
[----:B------:R-:W4:Y:S01]  /*c920*/  LDL.LU.64 R154, [R1+0x2a8] ;  /* 0x0002a800019a7983 */ /* 0x000f220000300a00 */
[----:B--2---:R-:W-:-:S03]  /*c930*/  IMAD.WIDE R140, R27, 0x4, R146 ;  /* 0x000000041b8c7825 */ /* 0x004fc600078e0292 */
[----:B------:R-:W2:Y:S01]  /*c940*/  LDL.LU.64 R146, [R1+0x290] ;  /* 0x0002900001927983 */ /* 0x000ea20000300a00 */
[----:B---3--:R-:W-:-:S04]  /*c950*/  IMAD.WIDE R134, R27, 0x4, R138 ;  /* 0x000000041b867825 */ /* 0x008fc800078e028a */
[C---:B------:R-:W-:Y:S02]  /*c960*/  IMAD.WIDE R132, R27.reuse, 0x4, R130 ;  /* 0x000000041b847825 */ /* 0x040fe400078e0282 */
[----:B------:R-:W3:Y:S04]  /*c970*/  LDL.LU.64 R130, [R1+0x280] ;  /* 0x0002800001827983 */ /* 0x000ee80000300a00 */
[----:B------:R-:W-:Y:S04]  /*c980*/  STL.64 [R1+0x658], R140 ;  /* 0x0006588c01007387 */ /* 0x000fe80000100a00 */
[----:B------:R-:W-:Y:S04]  /*c990*/  STL.64 [R1+0x660], R134 ;  /* 0x0006608601007387 */ /* 0x000fe80000100a00 */
[----:B------:R-:W-:Y:S01]  /*c9a0*/  STL.64 [R1+0x668], R132 ;  /* 0x0006688401007387 */ /* 0x000fe20000100a00 */
[----:B----4-:R-:W-:-:S04]  /*c9b0*/  IMAD.WIDE R126, R27, 0x4, R122 ;  /* 0x000000041b7e7825 */ /* 0x010fc800078e027a */
[C---:B------:R-:W-:Y:S02]  /*c9c0*/  IMAD.WIDE R122, R27.reuse, 0x4, R114 ;  /* 0x000000041b7a7825 */ /* 0x040fe400078e0272 */
[----:B------:R-:W4:Y:S04]  /*c9d0*/  LDL.LU.64 R114, [R1+0x270] ;  /* 0x0002700001727983 */ /* 0x000f280000300a00 */
[----:B------:R-:W2:Y:S01]  /*c9e0*/  LDL.LU.64 R138, [R1+0x260] ;  /* 0x00026000018a7983 */ /* 0x000ea20000300a00 */
[----:B------:R-:W-:-:S05]  /*c9f0*/  IMAD.WIDE R128, R27, 0x4, R128 ;  /* 0x000000041b807825 */ /* 0x000fca00078e0280 */
[----:B------:R-:W-:Y:S04]  /*ca00*/  STL.64 [R1+0x670], R128 ;  /* 0x0006708001007387 */ /* 0x000fe80000100a00 */
[----:B------:R-:W-:Y:S01]  /*ca10*/  STL.64 [R1+0x678], R126 ;  /* 0x0006787e01007387 */ /* 0x000fe20000100a00 */
[----:B------:R-:W-:Y:S01]  /*ca20*/  IMAD.WIDE R20, R6, 0x4, R20 ;  /* 0x0000000406147825 */ /* 0x000fe200078e0214 */
[----:B------:R-:W-:-:S03]  /*ca30*/  LOP3.LUT R252, R2, 0x70, RZ, 0x3c, !PT ;  /* 0x0000007002fc7812 */ /* 0x000fc600078e3cff */
[C---:B------:R-:W-:Y:S02]  /*ca40*/  IMAD.WIDE R38, R6.reuse, 0x4, R38 ;  /* 0x0000000406267825 */ /* 0x040fe400078e0226 */
[----:B------:R1:W-:Y:S02]  /*ca50*/  LDGSTS.E [R252+0x48e00], [R20.64], P4 ;  /* 0x48e0000014fc7fae */ /* 0x0003e4000a121848 */
[C---:B------:R-:W-:Y:S02]  /*ca60*/  IMAD.WIDE R54, R6.reuse, 0x4, R54 ;  /* 0x0000000406367825 */ /* 0x040fe400078e0236 */
[----:B------:R1:W-:Y:S02]  /*ca70*/  LDGSTS.E [R252+0x49e00], [R38.64], P4 ;  /* 0x49e0000026fc7fae */ /* 0x0003e4000a121848 */
[----:B------:R-:W-:Y:S02]  /*ca80*/  IMAD.WIDE R192, R6, 0x4, R192 ;  /* 0x0000000406c07825 */ /* 0x000fe400078e02c0 */
[----:B------:R1:W-:Y:S04]  /*ca90*/  LDGSTS.E [R252+0x4ae00], [R54.64], P4 ;  /* 0x4ae0000036fc7fae */ /* 0x0003e8000a121848 */
[----:B------:R1:W-:Y:S04]  /*caa0*/  LDGSTS.E [R252+0x4be00], [R190.64], P4 ;  /* 0x4be00000befc7fae */ /* 0x0003e8000a121848 */
[----:B------:R1:W-:Y:S04]  /*cab0*/  LDGSTS.E [R252+0x4ce00], [R210.64], P4 ;  /* 0x4ce00000d2fc7fae */ /* 0x0003e8000a121848 */
[----:B------:R1:W-:Y:S04]  /*cac0*/  LDGSTS.E [R252+0x4de00], [R192.64], P4 ;  /* 0x4de00000c0fc7fae */ /* 0x0003e8000a121848 */
[----:B------:R1:W-:Y:S04]  /*cad0*/  LDGSTS.E [R252+0x4ee00], [R80.64], P4 ;  /* 0x4ee0000050fc7fae */ /* 0x0003e8000a121848 */
[----:B------:R1:W-:Y:S04]  /*cae0*/  LDGSTS.E [R252+0x4fe00], [R172.64], P4 ;  /* 0x4fe00000acfc7fae */ /* 0x0003e8000a121848 */
[----:B------:R-:W0:Y:S04]  /*caf0*/  LDGDEPBAR ;  /* 0x00000000000079af */ /* 0x000e280000000000 */
[----:B------:R-:W-:Y:S01]  /*cb00*/  BAR.SYNC.DEFER_BLOCKING 0x0 ;  /* 0x0000000000007b1d */ /* 0x000fe20000010000 */
[----:B------:R-:W-:-:S02]  /*cb10*/  IADD3 R8, R3, -0x121, RZ ;  /* 0xfffffedf03087810 */ /* 0x000fc40007ffe0ff */
[C---:B------:R-:W-:Y:S02]  /*cb20*/  IADD3 R26, R3.reuse, -0x115, RZ ;  /* 0xfffffeeb031a7810 */ /* 0x040fe40007ffe0ff */
[C---:B------:R-:W-:Y:S02]  /*cb30*/  IADD3 R100, R3.reuse, -0x119, RZ ;  /* 0xfffffee703647810 */ /* 0x040fe40007ffe0ff */
[----:B------:R-:W-:Y:S02]  /*cb40*/  ISETP.GE.U32.AND P4, PT, R26, 0x7ffffe6c, PT ;  /* 0x7ffffe6c1a00780c */ /* 0x000fe40003f86070 */
[----:B------:R-:W-:Y:S02]  /*cb50*/  IADD3 R9, R3, -0x11d, RZ ;  /* 0xfffffee303097810 */ /* 0x000fe40007ffe0ff */
[----:B------:R-:W-:Y:S01]  /*cb60*/  SEL R7, R7, RZ, P5 ;  /* 0x000000ff07077207 */ /* 0x000fe20002800000 */
[C---:B---3--:R-:W-:Y:S01]  /*cb70*/  IMAD.WIDE R102, R27.reuse, 0x4, R130 ;  /* 0x000000041b667825 */ /* 0x048fe200078e0282 */
[----:B------:R-:W-:Y:S01]  /*cb80*/  @!PT LDS RZ, [RZ] ;  /* 0x00000000fffff984 */ /* 0x000fe20000000800 */
[----:B------:R-:W-:Y:S01]  /*cb90*/  @!PT LDS RZ, [RZ] ;  /* 0x00000000fffff984 */ /* 0x000fe20000000800 */
[----:B------:R-:W-:Y:S01]  /*cba0*/  @!PT LDS RZ, [RZ] ;  /* 0x00000000fffff984 */ /* 0x000fe20000000800 */
[----:B------:R3:W-:Y:S04]  /*cbb0*/  LDGSTS.E [R2+0x20000], [R170.64], !P6 ;  /* 0x20000000aa027fae */ /* 0x0007e8000f121848 */
[----:B------:R-:W3:Y:S04]  /*cbc0*/  LDL.LU.64 R130, [R1+0x490] ;  /* 0x0004900001827983 */ /* 0x000ee80000300a00 */
[----:B------:R1:W-:Y:S01]  /*cbd0*/  LDGSTS.E [R2+0x20800], [R166.64], !P0 ;  /* 0x20800000a6027fae */ /* 0x0003e2000c121848 */
[----:B----4-:R-:W-:Y:S01]  /*cbe0*/  IMAD.WIDE R94, R27, 0x4, R114 ;  /* 0x000000041b5e7825 */ /* 0x010fe200078e0272 */
[----:B------:R-:W-:-:S02]  /*cbf0*/  ISETP.GE.U32.AND P0, PT, R8, 0x7ffffe60, PT ;  /* 0x7ffffe600800780c */ /* 0x000fc40003f06070 */
[----:B------:R-:W4:Y:S04]  /*cc00*/  LDL.LU.64 R114, [R1+0x470] ;  /* 0x0004700001727983 */ /* 0x000f280000300a00 */
[----:B------:R-:W4:Y:S01]  /*cc10*/  LDL.LU.64 R226, [R1+0x450] ;  /* 0x0004500001e27983 */ /* 0x000f220000300a00 */
[----:B------:R-:W-:Y:S02]  /*cc20*/  IADD3 R8, R3, -0x125, RZ ;  /* 0xfffffedb03087810 */ /* 0x000fe40007ffe0ff */
[----:B------:R-:W-:Y:S01]  /*cc30*/  ISETP.GE.U32.AND P5, PT, R100, 0x7ffffe68, PT ;  /* 0x7ffffe686400780c */ /* 0x000fe20003fa6070 */
[----:B------:R1:W-:Y:S01]  /*cc40*/  LDGSTS.E [R2+0x21000], [R164.64], !P1 ;  /* 0x21000000a4027fae */ /* 0x0003e2000c921848 */
[----:B------:R-:W-:Y:S02]  /*cc50*/  ISETP.GE.U32.AND P1, PT, R8, 0x7ffffe5c, PT ;  /* 0x7ffffe5c0800780c */ /* 0x000fe40003f26070 */
[----:B------:R-:W-:Y:S01]  /*cc60*/  ISETP.GE.U32.AND P6, PT, R9, 0x7ffffe64, PT ;  /* 0x7ffffe640900780c */ /* 0x000fe20003fc6070 */
[----:B------:R1:W-:Y:S01]  /*cc70*/  LDGSTS.E [R2+0x21800], [R136.64], !P2 ;  /* 0x2180000088027fae */ /* 0x0003e2000d121848 */
[----:B------:R-:W-:-:S03]  /*cc80*/  IADD3 R8, R3, -0x12d, RZ ;  /* 0xfffffed303087810 */ /* 0x000fc60007ffe0ff */
[----:B------:R1:W-:Y:S01]  /*cc90*/  LDGSTS.E [R2+0x22000], [R144.64], !P3 ;  /* 0x2200000090027fae */ /* 0x0003e2000d921848 */
[----:B------:R-:W-:Y:S02]  /*cca0*/  ISETP.GE.U32.AND P3, PT, R8, 0x7ffffe54, PT ;  /* 0x7ffffe540800780c */ /* 0x000fe40003f66070 */
[C---:B------:R-:W-:Y:S01]  /*ccb0*/  IADD3 R8, R3.reuse, -0x131, RZ ;  /* 0xfffffecf03087810 */ /* 0x040fe20007ffe0ff */
[----:B------:R1:W-:Y:S01]  /*ccc0*/  LDGSTS.E [R2+0x22800], [R152.64], !P4 ;  /* 0x2280000098027fae */ /* 0x0003e2000e121848 */
[----:B------:R-:W-:Y:S02]  /*ccd0*/  IADD3 R9, R3, -0x129, RZ ;  /* 0xfffffed703097810 */ /* 0x000fe40007ffe0ff */
        /* <DEDUP_REMOVED lines=39> */
[----:B------:R-:W-:Y:S01]  /*cf50*/  IADD3 R8, R3, -0x169, RZ ;  /* 0xfffffe9703087810 */ /* 0x000fe20007ffe0ff */
[----:B------:R1:W-:Y:S01]  /*cf60*/  LDGSTS.E [R2+0x29800], [R122.64], !P4 ;  /* 0x298000007a027fae */ /* 0x0003e2000e121848 */
[----:B------:R-:W-:-:S02]  /*cf70*/  IMAD.WIDE R120, R27, 0x4, R120 ;  /* 0x000000041b787825 */ /* 0x000fc400078e0278 */
[----:B------:R-:W-:Y:S02]  /*cf80*/  ISETP.GE.U32.AND P4, PT, R8, 0x7ffffe18, PT ;  /* 0x7ffffe180800780c */ /* 0x000fe40003f86070 */
[----:B------:R-:W-:Y:S01]  /*cf90*/  IADD3 R8, R3, -0x16d, RZ ;  /* 0xfffffe9303087810 */ /* 0x000fe20007ffe0ff */
[----:B------:R-:W-:Y:S01]  /*cfa0*/  IMAD.WIDE R118, R27, 0x4, R162 ;  /* 0x000000041b767825 */ /* 0x000fe200078e02a2 */
[----:B------:R-:W-:Y:S01]  /*cfb0*/  IADD3 R9, R3, -0x165, RZ ;  /* 0xfffffe9b03097810 */ /* 0x000fe20007ffe0ff */
[----:B------:R1:W-:Y:S01]  /*cfc0*/  LDGSTS.E [R2+0x2a000], [R120.64], !P5 ;  /* 0x2a00000078027fae */ /* 0x0003e2000e921848 */
[----:B------:R-:W-:Y:S01]  /*cfd0*/  ISETP.GE.U32.AND P5, PT, R8, 0x7ffffe14, PT ;  /* 0x7ffffe140800780c */ /* 0x000fe20003fa6070 */
[----:B------:R-:W-:Y:S01]  /*cfe0*/  IMAD.WIDE R116, R27, 0x4, R154 ;  /* 0x000000041b747825 */ /* 0x000fe200078e029a */
[----:B------:R-:W-:Y:S01]  /*cff0*/  ISETP.GE.U32.AND P3, PT, R9, 0x7ffffe1c, PT ;  /* 0x7ffffe1c0900780c */ /* 0x000fe20003f66070 */
[----:B------:R1:W-:Y:S01]  /*d000*/  LDGSTS.E [R2+0x2a800], [R118.64], !P6 ;  /* 0x2a80000076027fae */ /* 0x0003e2000f121848 */
[----:B------:R-:W-:Y:S01]  /*d010*/  IADD3 R8, R3, -0x175, RZ ;  /* 0xfffffe8b03087810 */ /* 0x000fe20007ffe0ff */
[----:B------:R-:W-:-:S02]  /*d020*/  IMAD.WIDE R112, R27, 0x4, R112 ;  /* 0x000000041b707825 */ /* 0x000fc400078e0270 */
[----:B------:R1:W-:Y:S01]  /*d030*/  LDGSTS.E [R2+0x2b000], [R116.64], !P0 ;  /* 0x2b00000074027fae */ /* 0x0003e2000c121848 */
[----:B------:R-:W-:Y:S02]  /*d040*/  ISETP.GE.U32.AND P0, PT, R8, 0x7ffffe0c, PT ;  /* 0x7ffffe0c0800780c */ /* 0x000fe40003f06070 */
[----:B------:R-:W-:Y:S01]  /*d050*/  IADD3 R8, R3, -0x179, RZ ;  /* 0xfffffe8703087810 */ /* 0x000fe20007ffe0ff */
[----:B--2---:R-:W-:Y:S01]  /*d060*/  IMAD.WIDE R110, R27, 0x4, R146 ;  /* 0x000000041b6e7825 */ /* 0x004fe200078e0292 */
[----:B------:R-:W-:Y:S01]  /*d070*/  IADD3 R9, R3, -0x171, RZ ;  /* 0xfffffe8f03097810 */ /* 0x000fe20007ffe0ff */
[----:B------:R2:W-:Y:S01]  /*d080*/  LDGSTS.E [R2+0x2b800], [R112.64], !P1 ;  /* 0x2b80000070027fae */ /* 0x0005e2000c921848 */
[----:B------:R-:W-:Y:S02]  /*d090*/  ISETP.GE.U32.AND P1, PT, R8, 0x7ffffe08, PT ;  /* 0x7ffffe080800780c */ /* 0x000fe40003f26070 */
[----:B------:R-:W-:Y:S01]  /*d0a0*/  ISETP.GE.U32.AND P6, PT, R9, 0x7ffffe10, PT ;  /* 0x7ffffe100900780c */ /* 0x000fe20003fc6070 */
[----:B------:R2:W-:Y:S01]  /*d0b0*/  LDGSTS.E [R2+0x2c000], [R110.64], !P2 ;  /* 0x2c0000006e027fae */ /* 0x0005e2000d121848 */
[----:B------:R-:W-:-:S03]  /*d0c0*/  IADD3 R8, R3, -0x102, RZ ;  /* 0xfffffefe03087810 */ /* 0x000fc60007ffe0ff */
[----:B------:R2:W-:Y:S01]  /*d0d0*/  LDGSTS.E [R2+0x2c800], [R102.64], !P3 ;  /* 0x2c80000066027fae */ /* 0x0005e2000d921848 */
        /* <DEDUP_REMOVED lines=20> */
[----:B------:R-:W2:Y:S01]  /*d220*/  LDL.LU.64 R138, [R1+0x430] ;  /* 0x00043000018a7983 */ /* 0x000ea20000300a00 */
[----:B------:R-:W-:-:S02]  /*d230*/  IADD3 R9, R3, -0x116, RZ ;  /* 0xfffffeea03097810 */ /* 0x000fc40007ffe0ff */
[----:B------:R-:W-:Y:S01]  /*d240*/  IADD3 R8, R3, -0x11a, RZ ;  /* 0xfffffee603087810 */ /* 0x000fe20007ffe0ff */
[----:B------:R1:W-:Y:S01]  /*d250*/  LDGSTS.E [R2+0x2f000], [R66.64], !P1 ;  /* 0x2f00000042027fae */ /* 0x0003e2000c921848 */
[----:B------:R-:W-:-:S03]  /*d260*/  ISETP.GE.U32.AND P1, PT, R9, 0x7ffffe6b, PT ;  /* 0x7ffffe6b0900780c */ /* 0x000fc60003f26070 */
[----:B------:R-:W2:Y:S04]  /*d270*/  LDL.LU.64 R146, [R1+0x410] ;  /* 0x0004100001927983 */ /* 0x000ea80000300a00 */
[----:B------:R1:W-:Y:S01]  /*d280*/  LDGSTS.E [R2+0x2f800], [R64.64], !P2 ;  /* 0x2f80000040027fae */ /* 0x0003e2000d121848 */
[----:B------:R-:W-:-:S03]  /*d290*/  ISETP.GE.U32.AND P2, PT, R8, 0x7ffffe67, PT ;  /* 0x7ffffe670800780c */ /* 0x000fc60003f46070 */
[----:B------:R-:W2:Y:S04]  /*d2a0*/  LDL.LU.64 R154, [R1+0x3f0] ;  /* 0x0003f000019a7983 */ /* 0x000ea80000300a00 */
[----:B------:R-:W2:Y:S01]  /*d2b0*/  LDL.LU.64 R162, [R1+0x3d8] ;  /* 0x0003d80001a27983 */ /* 0x000ea20000300a00 */
[----:B---3--:R-:W-:-:S03]  /*d2c0*/  IMAD.WIDE R8, R27, 0x4, R130 ;  /* 0x000000041b087825 */ /* 0x008fc600078e0282 */
[----:B------:R-:W3:Y:S01]  /*d2d0*/  LDL.LU.64 R130, [R1+0x3c8] ;  /* 0x0003c80001827983 */ /* 0x000ee20000300a00 */
[----:B----4-:R-:W-:-:S03]  /*d2e0*/  IMAD.WIDE R22, R27, 0x4, R114 ;  /* 0x000000041b167825 */ /* 0x010fc600078e0272 */
[----:B------:R-:W4:Y:S04]  /*d2f0*/  LDL.LU.64 R114, [R1+0x3b0] ;  /* 0x0003b00001727983 */ /* 0x000f280000300a00 */
[----:B------:R-:W2:Y:S04]  /*d300*/  LDL.LU.64 R230, [R1+0x398] ;  /* 0x0003980001e67983 */ /* 0x000ea80000300a00 */
[----:B------:R-:W2:Y:S04]  /*d310*/  LDL.LU.64 R244, [R1+0x380] ;  /* 0x0003800001f47983 */ /* 0x000ea80000300a00 */
[----:B------:R-:W3:Y:S01]  /*d320*/  LDL.LU.64 R228, [R1+0x368] ;  /* 0x0003680001e47983 */ /* 0x000ee20000300a00 */
[----:B------:R-:W-:-:S03]  /*d330*/  IMAD.WIDE R30, R27, 0x4, R226 ;  /* 0x000000041b1e7825 */ /* 0x000fc600078e02e2 */
[----:B------:R-:W4:Y:S04]  /*d340*/  LDL.LU.64 R242, [R1+0x350] ;  /* 0x0003500001f27983 */ /* 0x000f280000300a00 */
[----:B------:R-:W4:Y:S04]  /*d350*/  LDL.LU.64 R226, [R1+0x338] ;  /* 0x0003380001e27983 */ /* 0x000f280000300a00 */
[----:B------:R-:W4:Y:S04]  /*d360*/  LDL.LU.64 R236, [R1+0x320] ;  /* 0x0003200001ec7983 */ /* 0x000f280000300a00 */
[----:B------:R-:W4:Y:S01]  /*d370*/  LDL.LU.64 R234, [R1+0x308] ;  /* 0x0003080001ea7983 */ /* 0x000f220000300a00 */
[----:B-1----:R-:W-:-:S02]  /*d380*/  LOP3.LUT R167, R2, 0x20, RZ, 0x3c, !PT ;  /* 0x0000002002a77812 */ /* 0x002fc400078e3cff */
[----:B------:R-:W-:-:S03]  /*d390*/  IADD3 R24, R3, -0x11e, RZ ;  /* 0xfffffee203187810 */ /* 0x000fc60007ffe0ff */
[----:B------:R1:W-:Y:S01]  /*d3a0*/  LDGSTS.E [R167+0x20200], [R8.64], !P3 ;  /* 0x2020000008a77fae */ /* 0x0003e2000d921848 */
[----:B--2---:R-:W-:-:S04]  /*d3b0*/  IMAD.WIDE R90, R27, 0x4, R244 ;  /* 0x000000041b5a7825 */ /* 0x004fc800078e02f4 */
[C---:B---3--:R-:W-:Y:S01]  /*d3c0*/  IMAD.WIDE R76, R27.reuse, 0x4, R228 ;  /* 0x000000041b4c7825 */ /* 0x048fe200078e02e4 */
[----:B------:R-:W2:Y:S04]  /*d3d0*/  LDL.LU.64 R244, [R1+0x2e8] ;  /* 0x0002e80001f47983 */ /* 0x000ea80000300a00 */
[----:B------:R-:W3:Y:S01]  /*d3e0*/  LDL.LU.64 R228, [R1+0x2d8] ;  /* 0x0002d80001e47983 */ /* 0x000ee20000300a00 */
[----:B----4-:R-:W-:-:S03]  /*d3f0*/  IMAD.WIDE R34, R27, 0x4, R242 ;  /* 0x000000041b227825 */ /* 0x010fc600078e02f2 */
[----:B------:R-:W4:Y:S01]  /*d400*/  LDL.LU.64 R242, [R1+0x2c8] ;  /* 0x0002c80001f27983 */ /* 0x000f220000300a00 */
[----:B------:R-:W-:-:S03]  /*d410*/  IMAD.WIDE R32, R27, 0x4, R226 ;  /* 0x000000041b207825 */ /* 0x000fc600078e02e2 */
[----:B------:R-:W4:Y:S01]  /*d420*/  LDL.LU.64 R226, [R1+0x2c0] ;  /* 0x0002c00001e27983 */ /* 0x000f220000300a00 */
[----:B------:R-:W-:-:S03]  /*d430*/  IMAD.WIDE R28, R27, 0x4, R236 ;  /* 0x000000041b1c7825 */ /* 0x000fc600078e02ec */
[----:B------:R1:W-:Y:S01]  /*d440*/  STL.64 [R1+0x8], R32 ;  /* 0x0000082001007387 */ /* 0x0003e20000100a00 */
[----:B------:R-:W-:-:S03]  /*d450*/  IMAD.WIDE R250, R27, 0x4, R234 ;  /* 0x000000041bfa7825 */ /* 0x000fc600078e02ea */
[----:B------:R1:W-:Y:S04]  /*d460*/  STL.64 [R1], R28 ;  /* 0x0000001c01007387 */ /* 0x0003e80000100a00 */
[----:B------:R-:W4:Y:S04]  /*d470*/  LDL.LU.64 R238, [R1+0x2b0] ;  /* 0x0002b00001ee7983 */ /* 0x000f280000300a00 */
[----:B------:R-:W4:Y:S04]  /*d480*/  LDL.LU.64 R236, [R1+0x2a0] ;  /* 0x0002a00001ec7983 */ /* 0x000f280000300a00 */
[----:B------:R-:W4:Y:S04]  /*d490*/  LDL.LU.64 R234, [R1+0x298] ;  /* 0x0002980001ea7983 */ /* 0x000f280000300a00 */
[----:B------:R-:W4:Y:S01]  /*d4a0*/  LDL.LU.64 R170, [R1+0x288] ;  /* 0x0002880001aa7983 */ /* 0x000f220000300a00 */
[----:B------:R-:W-:-:S02]  /*d4b0*/  ISETP.GE.U32.AND P3, PT, R24, 0x7ffffe63, PT ;  /* 0x7ffffe631800780c */ /* 0x000fc40003f66070 */
[----:B------:R-:W-:Y:S01]  /*d4c0*/  IADD3 R24, R3, -0x126, RZ ;  /* 0xfffffeda03187810 */ /* 0x000fe20007ffe0ff */
[----:B------:R1:W-:Y:S01]  /*d4d0*/  LDGSTS.E [R167+0x20a00], [R22.64], !P4 ;  /* 0x20a0000016a77fae */ /* 0x0003e2000e121848 */
[----:B------:R-:W-:-:S03]  /*d4e0*/  IMAD.WIDE R138, R27, 0x4, R138 ;  /* 0x000000041b8a7825 */ /* 0x000fc600078e028a */
        /* <DEDUP_REMOVED lines=8> */
[----:B------:R-:W-:Y:S01]  /*d570*/  IADD3 R24, R3, -0x132, RZ ;  /* 0xfffffece03187810 */ /* 0x000fe20007ffe0ff */
[----:B------:R1:W-:Y:S01]  /*d580*/  LDGSTS.E [R167+0x22200], [R146.64], !P0 ;  /* 0x2220000092a77fae */ /* 0x0003e2000c121848 */
[----:B------:R-:W-:Y:S01]  /*d590*/  ISETP.GE.U32.AND P4, PT, R25, 0x7ffffe5f, PT ;  /* 0x7ffffe5f1900780c */ /* 0x000fe20003f86070 */
[----:B------:R-:W-:Y:S01]  /*d5a0*/  IMAD.WIDE R162, R27, 0x4, R162 ;  /* 0x000000041ba27825 */ /* 0x000fe200078e02a2 */
[----:B------:R-:W-:Y:S01]  /*d5b0*/  IADD3 R25, R3, -0x12e, RZ ;  /* 0xfffffed203197810 */ /* 0x000fe20007ffe0ff */
[----:B------:R1:W-:Y:S01]  /*d5c0*/  LDGSTS.E [R167+0x22a00], [R154.64], !P1 ;  /* 0x22a000009aa77fae */ /* 0x0003e2000c921848 */
[----:B------:R-:W-:-:S02]  /*d5d0*/  ISETP.GE.U32.AND P1, PT, R24, 0x7ffffe4f, PT ;  /* 0x7ffffe4f1800780c */ /* 0x000fc40003f26070 */
[----:B------:R-:W-:Y:S01]  /*d5e0*/  IADD3 R24, R3, -0x136, RZ ;  /* 0xfffffeca03187810 */ /* 0x000fe20007ffe0ff */
[----:B------:R1:W-:Y:S01]  /*d5f0*/  LDGSTS.E [R167+0x23200], [R162.64], !P2 ;  /* 0x23200000a2a77fae */ /* 0x0003e2000d121848 */
[----:B------:R-:W-:Y:S01]  /*d600*/  ISETP.GE.U32.AND P0, PT, R25, 0x7ffffe53, PT ;  /* 0x7ffffe531900780c */ /* 0x000fe20003f06070 */
[----:B------:R-:W-:Y:S01]  /*d610*/  IMAD.WIDE R130, R27, 0x4, R130 ;  /* 0x000000041b827825 */ /* 0x000fe200078e0282 */
[----:B------:R-:W-:Y:S02]  /*d620*/  ISETP.GE.U32.AND P2, PT, R24, 0x7ffffe4b, PT ;  /* 0x7ffffe4b1800780c */ /* 0x000fe40003f46070 */
[----:B------:R-:W-:Y:S01]  /*d630*/  IADD3 R25, R3, -0x13a, RZ ;  /* 0xfffffec603197810 */ /* 0x000fe20007ffe0ff */
[C---:B------:R-:W-:Y:S01]  /*d640*/  IMAD.WIDE R100, R27.reuse, 0x4, R230 ;  /* 0x000000041b647825 */ /* 0x040fe200078e02e6 */
[----:B------:R1:W-:Y:S03]  /*d650*/  LDGSTS.E [R167+0x23a00], [R130.64], !P3 ;  /* 0x23a0000082a77fae */ /* 0x0003e6000d921848 */
[----:B------:R-:W-:Y:S01]  /*d660*/  IMAD.WIDE R114, R27, 0x4, R114 ;  /* 0x000000041b727825 */ /* 0x000fe200078e0272 */
[----:B------:R-:W4:Y:S01]  /*d670*/  LDL.LU.64 R230, [R1+0x278] ;  /* 0x0002780001e67983 */ /* 0x000f220000300a00 */
[----:B------:R-:W-:-:S03]  /*d680*/  ISETP.GE.U32.AND P3, PT, R25, 0x7ffffe47, PT ;  /* 0x7ffffe471900780c */ /* 0x000fc60003f66070 */
[----:B------:R1:W-:Y:S04]  /*d690*/  LDGSTS.E [R167+0x24200], [R114.64], !P4 ;  /* 0x2420000072a77fae */ /* 0x0003e8000e121848 */
[----:B------:R1:W-:Y:S04]  /*d6a0*/  LDGSTS.E [R167+0x24a00], [R100.64], !P5 ;  /* 0x24a0000064a77fae */ /* 0x0003e8000e921848 */
[----:B------:R1:W-:Y:S04]  /*d6b0*/  LDGSTS.E [R167+0x25200], [R90.64], !P6 ;  /* 0x252000005aa77fae */ /* 0x0003e8000f121848 */
[----:B------:R1:W-:Y:S04]  /*d6c0*/  LDGSTS.E [R167+0x25a00], [R76.64], !P0 ;  /* 0x25a000004ca77fae */ /* 0x0003e8000c121848 */
[----:B------:R1:W-:Y:S04]  /*d6d0*/  LDGSTS.E [R167+0x26200], [R34.64], !P1 ;  /* 0x2620000022a77fae */ /* 0x0003e8000c921848 */
[----:B------:R1:W-:Y:S04]  /*d6e0*/  LDGSTS.E [R167+0x26a00], [R32.64], !P2 ;  /* 0x26a0000020a77fae */ /* 0x0003e8000d121848 */
[----:B------:R1:W-:Y:S01]  /*d6f0*/  LDGSTS.E [R167+0x27200], [R28.64], !P3 ;  /* 0x272000001ca77fae */ /* 0x0003e2000d921848 */
[----:B--2---:R-:W-:-:S04]  /*d700*/  IMAD.WIDE R246, R27, 0x4, R244 ;  /* 0x000000041bf67825 */ /* 0x004fc800078e02f4 */
[C---:B---3--:R-:W-:Y:S02]  /*d710*/  IMAD.WIDE R244, R27.reuse, 0x4, R228 ;  /* 0x000000041bf47825 */ /* 0x048fe400078e02e4 */
[----:B------:R-:W2:Y:S02]  /*d720*/  LDL.LU.64 R228, [R1+0x268] ;  /* 0x0002680001e47983 */ /* 0x000ea40000300a00 */
[C---:B----4-:R-:W-:Y:S02]  /*d730*/  IMAD.WIDE R240, R27.reuse, 0x4, R226 ;  /* 0x000000041bf07825 */ /* 0x050fe400078e02e2 */
[----:B------:R-:W3:Y:S04]  /*d740*/  LDL.LU.64 R226, [R1+0x258] ;  /* 0x0002580001e27983 */ /* 0x000ee80000300a00 */
[----:B------:R-:W4:Y:S04]  /*d750*/  LDL.LU.64 R144, [R1+0x250] ;  /* 0x0002500001907983 */ /* 0x000f280000300a00 */
[----:B-1----:R-:W4:Y:S04]  /*d760*/  LDL.LU.64 R32, [R1+0x118] ;  /* 0x0001180001207983 */ /* 0x002f280000300a00 */
[----:B------:R-:W4:Y:S04]  /*d770*/  LDL.LU.64 R28, [R1+0x18] ;  /* 0x00001800011c7983 */ /* 0x000f280000300a00 */
[----:B------:R-:W4:Y:S04]  /*d780*/  LDL.LU.64 R136, [R1+0x10] ;  /* 0x0000100001887983 */ /* 0x000f280000300a00 */
[----:B------:R-:W4:Y:S04]  /*d790*/  LDL.LU.64 R164, [R1+0x488] ;  /* 0x0004880001a47983 */ /* 0x000f280000300a00 */
[----:B------:R-:W4:Y:S01]  /*d7a0*/  LDL.LU.64 R160, [R1+0x468] ;  /* 0x0004680001a07983 */ /* 0x000f220000300a00 */
[----:B------:R-:W-:-:S03]  /*d7b0*/  IMAD.WIDE R232, R27, 0x4, R170 ;  /* 0x000000041be87825 */ /* 0x000fc600078e02aa */
[----:B------:R-:W4:Y:S01]  /*d7c0*/  LDL.LU.64 R170, [R1+0x448] ;  /* 0x0004480001aa7983 */ /* 0x000f220000300a00 */
[C---:B------:R-:W-:Y:S02]  /*d7d0*/  IADD3 R24, R3.reuse, -0x13e, RZ ;  /* 0xfffffec203187810 */ /* 0x040fe40007ffe0ff */
[----:B------:R-:W-:Y:S01]  /*d7e0*/  IADD3 R25, R3, -0x146, RZ ;  /* 0xfffffeba03197810 */ /* 0x000fe20007ffe0ff */
[----:B------:R-:W-:Y:S01]  /*d7f0*/  IMAD.WIDE R248, R27, 0x4, R248 ;  /* 0x000000041bf87825 */ /* 0x000fe200078e02f8 */
[----:B------:R-:W-:Y:S01]  /*d800*/  ISETP.GE.U32.AND P4, PT, R24, 0x7ffffe43, PT ;  /* 0x7ffffe431800780c */ /* 0x000fe20003f86070 */
[----:B------:R-:W4:Y:S01]  /*d810*/  LDL.LU.64 R152, [R1+0x428] ;  /* 0x0004280001987983 */ /* 0x000f220000300a00 */
[----:B------:R-:W-:Y:S02]  /*d820*/  IADD3 R24, R3, -0x142, RZ ;  /* 0xfffffebe03187810 */ /* 0x000fe40007ffe0ff */
[----:B------:R-:W-:Y:S01]  /*d830*/  ISETP.GE.U32.AND P6, PT, R25, 0x7ffffe3b, PT ;  /* 0x7ffffe3b1900780c */ /* 0x000fe20003fc6070 */
[----:B------:R-:W-:Y:S01]  /*d840*/  IMAD.WIDE R242, R27, 0x4, R242 ;  /* 0x000000041bf27825 */ /* 0x000fe200078e02f2 */
[----:B------:R-:W-:Y:S01]  /*d850*/  ISETP.GE.U32.AND P5, PT, R24, 0x7ffffe3f, PT ;  /* 0x7ffffe3f1800780c */ /* 0x000fe20003fa6070 */
[----:B------:R-:W4:Y:S01]  /*d860*/  LDL.LU.64 R168, [R1+0x408] ;  /* 0x0004080001a87983 */ /* 0x000f220000300a00 */
[----:B------:R-:W-:-:S04]  /*d870*/  IADD3 R24, R3, -0x14a, RZ ;  /* 0xfffffeb603187810 */ /* 0x000fc80007ffe0ff */
[----:B------:R-:W-:Y:S01]  /*d880*/  ISETP.GE.U32.AND P0, PT, R24, 0x7ffffe37, PT ;  /* 0x7ffffe371800780c */ /* 0x000fe20003f06070 */
[----:B------:R1:W-:Y:S01]  /*d890*/  LDGSTS.E [R167+0x27a00], [R250.64], !P4 ;  /* 0x27a00000faa77fae */ /* 0x0003e2000e121848 */
[----:B------:R-:W-:-:S04]  /*d8a0*/  IADD3 R24, R3, -0x14e, RZ ;  /* 0xfffffeb203187810 */ /* 0x000fc80007ffe0ff */
[----:B------:R-:W-:Y:S01]  /*d8b0*/  ISETP.GE.U32.AND P1, PT, R24, 0x7ffffe33, PT ;  /* 0x7ffffe331800780c */ /* 0x000fe20003f26070 */
[----:B------:R1:W-:Y:S01]  /*d8c0*/  LDGSTS.E [R167+0x28200], [R248.64], !P5 ;  /* 0x28200000f8a77fae */ /* 0x0003e2000e921848 */
[C---:B------:R-:W-:Y:S02]  /*d8d0*/  IADD3 R24, R3.reuse, -0x156, RZ ;  /* 0xfffffeaa03187810 */ /* 0x040fe40007ffe0ff */
[C---:B------:R-:W-:Y:S01]  /*d8e0*/  IADD3 R25, R3.reuse, -0x152, RZ ;  /* 0xfffffeae03197810 */ /* 0x040fe20007ffe0ff */
[----:B------:R1:W-:Y:S01]  /*d8f0*/  LDGSTS.E [R167+0x28a00], [R246.64], !P6 ;  /* 0x28a00000f6a77fae */ /* 0x0003e2000f121848 */
[----:B------:R-:W-:Y:S02]  /*d900*/  ISETP.GE.U32.AND P3, PT, R24, 0x7ffffe2b, PT ;  /* 0x7ffffe2b1800780c */ /* 0x000fe40003f66070 */
[----:B------:R-:W-:Y:S01]  /*d910*/  IADD3 R24, R3, -0x15a, RZ ;  /* 0xfffffea603187810 */ /* 0x000fe20007ffe0ff */
[----:B------:R1:W-:Y:S01]  /*d920*/  LDGSTS.E [R167+0x29200], [R244.64], !P0 ;  /* 0x29200000f4a77fae */ /* 0x0003e2000c121848 */
[----:B------:R-:W-:-:S02]  /*d930*/  ISETP.GE.U32.AND P2, PT, R25, 0x7ffffe2f, PT ;  /* 0x7ffffe2f1900780c */ /* 0x000fc40003f46070 */
[----:B------:R-:W-:Y:S01]  /*d940*/  ISETP.GE.U32.AND P4, PT, R24, 0x7ffffe27, PT ;  /* 0x7ffffe271800780c */ /* 0x000fe20003f86070 */
[----:B------:R1:W-:Y:S01]  /*d950*/  LDGSTS.E [R167+0x29a00], [R242.64], !P1 ;  /* 0x29a00000f2a77fae */ /* 0x0003e2000c921848 */
[C---:B------:R-:W-:Y:S02]  /*d960*/  IADD3 R24, R3.reuse, -0x162, RZ ;  /* 0xfffffe9e03187810 */ /* 0x040fe40007ffe0ff */
[C---:B------:R-:W-:Y:S02]  /*d970*/  IADD3 R25, R3.reuse, -0x15e, RZ ;  /* 0xfffffea203197810 */ /* 0x040fe40007ffe0ff */
[----:B------:R-:W-:Y:S02]  /*d980*/  ISETP.GE.U32.AND P6, PT, R24, 0x7ffffe1f, PT ;  /* 0x7ffffe1f1800780c */ /* 0x000fe40003fc6070 */
[----:B------:R-:W-:Y:S02]  /*d990*/  IADD3 R24, R3, -0x166, RZ ;  /* 0xfffffe9a03187810 */ /* 0x000fe40007ffe0ff */
[----:B------:R-:W-:Y:S01]  /*d9a0*/  ISETP.GE.U32.AND P5, PT, R25, 0x7ffffe23, PT ;  /* 0x7ffffe231900780c */ /* 0x000fe20003fa6070 */
[----:B------:R1:W-:Y:S01]  /*d9b0*/  LDGSTS.E [R167+0x2a200], [R240.64], !P2 ;  /* 0x2a200000f0a77fae */ /* 0x0003e2000d121848 */
[----:B------:R-:W-:-:S02]  /*d9c0*/  ISETP.GE.U32.AND P0, PT, R24, 0x7ffffe1b, PT ;  /* 0x7ffffe1b1800780c */ /* 0x000fc40003f06070 */
[----:B------:R-:W-:Y:S01]  /*d9d0*/  IADD3 R24, R3, -0x16e, RZ ;  /* 0xfffffe9203187810 */ /* 0x000fe20007ffe0ff */
[----:B------:R-:W-:Y:S01]  /*d9e0*/  IMAD.WIDE R238, R27, 0x4, R238 ;  /* 0x000000041bee7825 */ /* 0x000fe200078e02ee */
[C---:B------:R-:W-:Y:S02]  /*d9f0*/  IADD3 R25, R3.reuse, -0x16a, RZ ;  /* 0xfffffe9603197810 */ /* 0x040fe40007ffe0ff */
[----:B------:R-:W-:Y:S02]  /*da00*/  ISETP.GE.U32.AND P2, PT, R24, 0x7ffffe13, PT ;  /* 0x7ffffe131800780c */ /* 0x000fe40003f46070 */
[----:B------:R-:W-:Y:S01]  /*da10*/  IADD3 R24, R3, -0x172, RZ ;  /* 0xfffffe8e03187810 */ /* 0x000fe20007ffe0ff */
[----:B------:R-:W-:Y:S01]  /*da20*/  IMAD.WIDE R236, R27, 0x4, R236 ;  /* 0x000000041bec7825 */ /* 0x000fe200078e02ec */
[----:B------:R1:W-:Y:S01]  /*da30*/  LDGSTS.E [R167+0x2aa00], [R238.64], !P3 ;  /* 0x2aa00000eea77fae */ /* 0x0003e2000d921848 */
[----:B------:R-:W-:Y:S02]  /*da40*/  ISETP.GE.U32.AND P1, PT, R25, 0x7ffffe17, PT ;  /* 0x7ffffe171900780c */ /* 0x000fe40003f26070 */
[----:B------:R-:W-:Y:S01]  /*da50*/  IMAD.WIDE R234, R27, 0x4, R234 ;  /* 0x000000041bea7825 */ /* 0x000fe200078e02ea */
        /* <DEDUP_REMOVED lines=9> */
[----:B------:R-:W-:Y:S02]  /*daf0*/  ISETP.GE.U32.AND P6, PT, R24, 0x7ffffe03, PT ;  /* 0x7ffffe031800780c */ /* 0x000fe40003fc6070 */
[----:B------:R-:W-:Y:S01]  /*db00*/  ISETP.GE.U32.AND P4, PT, R25, 0x7ffffe0b, PT ;  /* 0x7ffffe0b1900780c */ /* 0x000fe20003f86070 */
[----:B------:R1:W-:Y:S01]  /*db10*/  LDGSTS.E [R167+0x2ca00], [R230.64], !P0 ;  /* 0x2ca00000e6a77fae */ /* 0x0003e2000c121848 */
[----:B------:R-:W-:-:S02]  /*db20*/  IADD3 R24, R3, -0x107, RZ ;  /* 0xfffffef903187810 */ /* 0x000fc40007ffe0ff */
[----:B------:R-:W-:-:S04]  /*db30*/  IADD3 R25, R3, -0x103, RZ ;  /* 0xfffffefd03197810 */ /* 0x000fc80007ffe0ff */
[----:B------:R-:W-:Y:S02]  /*db40*/  ISETP.GE.U32.AND P0, PT, R25, 0x7ffffe7e, PT ;  /* 0x7ffffe7e1900780c */ /* 0x000fe40003f06070 */
[----:B------:R-:W-:Y:S01]  /*db50*/  IADD3 R25, R3, -0x10f, RZ ;  /* 0xfffffef103197810 */ /* 0x000fe20007ffe0ff */
[----:B--2---:R-:W-:-:S05]  /*db60*/  IMAD.WIDE R228, R27, 0x4, R228 ;  /* 0x000000041be47825 */ /* 0x004fca00078e02e4 */
[----:B------:R1:W-:Y:S01]  /*db70*/  LDGSTS.E [R167+0x2d200], [R228.64], !P1 ;  /* 0x2d200000e4a77fae */ /* 0x0003e2000c921848 */
[----:B------:R-:W-:Y:S01]  /*db80*/  ISETP.GE.U32.AND P1, PT, R24, 0x7ffffe7a, PT ;  /* 0x7ffffe7a1800780c */ /* 0x000fe20003f26070 */
[----:B---3--:R-:W-:Y:S01]  /*db90*/  IMAD.WIDE R226, R27, 0x4, R226 ;  /* 0x000000041be27825 */ /* 0x008fe200078e02e2 */
[----:B------:R-:W-:-:S03]  /*dba0*/  IADD3 R24, R3, -0x10b, RZ ;  /* 0xfffffef503187810 */ /* 0x000fc60007ffe0ff */
[C---:B----4-:R-:W-:Y:S01]  /*dbb0*/  IMAD.WIDE R224, R27.reuse, 0x4, R144 ;  /* 0x000000041be07825 */ /* 0x050fe200078e0290 */
[----:B------:R1:W-:Y:S01]  /*dbc0*/  LDGSTS.E [R167+0x2da00], [R226.64], !P2 ;  /* 0x2da00000e2a77fae */ /* 0x0003e2000d121848 */
[----:B------:R-:W-:Y:S02]  /*dbd0*/  ISETP.GE.U32.AND P2, PT, R24, 0x7ffffe76, PT ;  /* 0x7ffffe761800780c */ /* 0x000fe40003f46070 */
[----:B------:R-:W-:Y:S01]  /*dbe0*/  IMAD.WIDE R32, R27, 0x4, R32 ;  /* 0x000000041b207825 */ /* 0x000fe200078e0220 */
[----:B------:R-:W-:Y:S01]  /*dbf0*/  IADD3 R24, R3, -0x113, RZ ;  /* 0xfffffeed03187810 */ /* 0x000fe20007ffe0ff */
[----:B------:R1:W-:Y:S01]  /*dc00*/  LDGSTS.E [R167+0x2e200], [R224.64], !P3 ;  /* 0x2e200000e0a77fae */ /* 0x0003e2000d921848 */
[----:B------:R-:W-:-:S03]  /*dc10*/  ISETP.GE.U32.AND P3, PT, R25, 0x7ffffe72, PT ;  /* 0x7ffffe721900780c */ /* 0x000fc60003f66070 */
[----:B------:R1:W-:Y:S01]  /*dc20*/  LDGSTS.E [R167+0x2ea00], [R32.64], !P4 ;  /* 0x2ea0000020a77fae */ /* 0x0003e2000e121848 */
[----:B------:R-:W-:Y:S01]  /*dc30*/  ISETP.GE.U32.AND P4, PT, R24, 0x7ffffe6e, PT ;  /* 0x7ffffe6e1800780c */ /* 0x000fe20003f86070 */
[C---:B------:R-:W-:Y:S02]  /*dc40*/  IMAD.WIDE R24, R27.reuse, 0x4, R136 ;  /* 0x000000041b187825 */ /* 0x040fe400078e0288 */
[----:B------:R-:W2:Y:S04]  /*dc50*/  LDL.LU.64 R144, [R1+0x3e8] ;  /* 0x0003e80001907983 */ /* 0x000ea80000300a00 */
[----:B------:R-:W3:Y:S01]  /*dc60*/  LDL.LU.64 R136, [R1+0x128] ;  /* 0x0001280001887983 */ /* 0x000ee20000300a00 */
[----:B------:R-:W-:-:S04]  /*dc70*/  IMAD.WIDE R28, R27, 0x4, R28 ;  /* 0x000000041b1c7825 */ /* 0x000fc800078e021c */
[C---:B------:R-:W-:Y:S01]  /*dc80*/  IMAD.WIDE R124, R27.reuse, 0x4, R164 ;  /* 0x000000041b7c7825 */ /* 0x040fe200078e02a4 */
[----:B------:R1:W-:Y:S04]  /*dc90*/  LDGSTS.E [R167+0x2f200], [R28.64], !P5 ;  /* 0x2f2000001ca77fae */ /* 0x0003e8000e921848 */
[----:B------:R4:W-:Y:S01]  /*dca0*/  STL.64 [R1+0x10], R124 ;  /* 0x0000107c01007387 */ /* 0x0009e20000100a00 */
[----:B------:R-:W-:-:S03]  /*dcb0*/  IMAD.WIDE R128, R27, 0x4, R160 ;  /* 0x000000041b807825 */ /* 0x000fc600078e02a0 */
[----:B------:R1:W-:Y:S01]  /*dcc0*/  LDGSTS.E [R167+0x2fa00], [R24.64], !P6 ;  /* 0x2fa0000018a77fae */ /* 0x0003e2000f121848 */
[----:B------:R-:W-:-:S03]  /*dcd0*/  IMAD.WIDE R126, R27, 0x4, R170 ;  /* 0x000000041b7e7825 */ /* 0x000fc600078e02aa */
[----:B-1----:R-:W3:Y:S04]  /*dce0*/  LDL.LU.64 R166, [R1+0x3c0] ;  /* 0x0003c00001a67983 */ /* 0x002ee80000300a00 */
[----:B------:R-:W-:Y:S04]  /*dcf0*/  STL.64 [R1+0x18], R128 ;  /* 0x0000188001007387 */ /* 0x000fe80000100a00 */
[----:B------:R-:W3:Y:S01]  /*dd00*/  LDL.LU.64 R170, [R1+0x3a8] ;  /* 0x0003a80001aa7983 */ /* 0x000ee20000300a00 */
[----:B------:R-:W-:-:S03]  /*dd10*/  LOP3.LUT R165, R2, 0x40, RZ, 0x3c, !PT ;  /* 0x0000004002a57812 */ /* 0x000fc600078e3cff */
[----:B------:R-:W3:Y:S01]  /*dd20*/  LDL.LU.64 R160, [R1+0x390] ;  /* 0x0003900001a07983 */ /* 0x000ee20000300a00 */
[----:B------:R-:W-:-:S03]  /*dd30*/  IMAD.WIDE R132, R27, 0x4, R168 ;  /* 0x000000041b847825 */ /* 0x000fc600078e02a8 */
[----:B------:R4:W-:Y:S04]  /*dd40*/  LDGSTS.E [R165+0x20400], [R124.64], !P0 ;  /* 0x204000007ca57fae */ /* 0x0009e8000c121848 */
[----:B------:R-:W-:Y:S04]  /*dd50*/  STL.64 [R1+0x20], R126 ;  /* 0x0000207e01007387 */ /* 0x000fe80000100a00 */
[----:B------:R2:W-:Y:S01]  /*dd60*/  LDGSTS.E [R165+0x20c00], [R128.64], !P1 ;  /* 0x20c0000080a57fae */ /* 0x0005e2000c921848 */
[----:B----4-:R-:W-:-:S03]  /*dd70*/  IMAD.WIDE R124, R27, 0x4, R152 ;  /* 0x000000041b7c7825 */ /* 0x010fc600078e0298 */
[----:B------:R3:W-:Y:S04]  /*dd80*/  LDGSTS.E [R165+0x21400], [R126.64], !P2 ;  /* 0x214000007ea57fae */ /* 0x0007e8000d121848 */
[----:B------:R1:W-:Y:S04]  /*dd90*/  STL.64 [R1+0x28], R124 ;  /* 0x0000287c01007387 */ /* 0x0003e80000100a00 */
[----:B------:R-:W4:Y:S01]  /*dda0*/  LDL.LU.64 R152, [R1+0x378] ;  /* 0x0003780001987983 */ /* 0x000f220000300a00 */
[----:B------:R-:W-:-:S03]  /*ddb0*/  IADD3 R26, R3, -0x117, RZ ;  /* 0xfffffee9031a7810 */ /* 0x000fc60007ffe0ff */
[----:B------:R1:W-:Y:S04]  /*ddc0*/  LDGSTS.E [R165+0x21c00], [R124.64], !P3 ;  /* 0x21c000007ca57fae */ /* 0x0003e8000d921848 */
[----:B------:R2:W-:Y:S01]  /*ddd0*/  STL.64 [R1+0x118], R132 ;  /* 0x0001188401007387 */ /* 0x0005e20000100a00 */
[----:B------:R-:W-:-:S03]  /*dde0*/  ISETP.GE.U32.AND P5, PT, R26, 0x7ffffe6a, PT ;  /* 0x7ffffe6a1a00780c */ /* 0x000fc60003fa6070 */
[----:B------:R2:W-:Y:S04]  /*ddf0*/  LDGSTS.E [R165+0x22400], [R132.64], !P4 ;  /* 0x2240000084a57fae */ /* 0x0005e8000e121848 */
[----:B-1----:R-:W4:Y:S01]  /*de00*/  LDL.LU.64 R124, [R1+0x360] ;  /* 0x00036000017c7983 */ /* 0x002f220000300a00 */
[----:B--2---:R-:W-:-:S04]  /*de10*/  IMAD.WIDE R128, R27, 0x4, R144 ;  /* 0x000000041b807825 */ /* 0x004fc800078e0290 */
[C---:B---3--:R-:W-:Y:S01]  /*de20*/  IMAD.WIDE R126, R27.reuse, 0x4, R136 ;  /* 0x000000041b7e7825 */ /* 0x048fe200078e0288 */
[----:B------:R1:W-:Y:S04]  /*de30*/  LDGSTS.E [R165+0x22c00], [R128.64], !P5 ;  /* 0x22c0000080a57fae */ /* 0x0003e8000e921848 */
[----:B------:R-:W2:Y:S04]  /*de40*/  LDL.LU.64 R136, [R1+0x348] ;  /* 0x0003480001887983 */ /* 0x000ea80000300a00 */
[----:B------:R1:W-:Y:S04]  /*de50*/  STL.64 [R1+0x120], R128 ;  /* 0x0001208001007387 */ /* 0x0003e80000100a00 */
[----:B------:R3:W-:Y:S04]  /*de60*/  STL.64 [R1+0x128], R126 ;  /* 0x0001287e01007387 */ /* 0x0007e80000100a00 */
[----:B------:R-:W2:Y:S01]  /*de70*/  LDL.LU.64 R144, [R1+0x330] ;  /* 0x0003300001907983 */ /* 0x000ea20000300a00 */
[----:B------:R-:W-:-:S03]  /*de80*/  IMAD.WIDE R132, R27, 0x4, R166 ;  /* 0x000000041b847825 */ /* 0x000fc600078e02a6 */
[----:B------:R-:W2:Y:S04]  /*de90*/  LDL.LU.64 R166, [R1+0x318] ;  /* 0x0003180001a67983 */ /* 0x000ea80000300a00 */
[----:B------:R-:W-:Y:S01]  /*dea0*/  STL.64 [R1+0x180], R132 ;  /* 0x0001808401007387 */ /* 0x000fe20000100a00 */
[----:B-1----:R-:W-:-:S03]  /*deb0*/  IMAD.WIDE R128, R27, 0x4, R170 ;  /* 0x000000041b807825 */ /* 0x002fc600078e02aa */
[----:B------:R-:W2:Y:S01]  /*dec0*/  LDL.LU.64 R170, [R1+0x300] ;  /* 0x0003000001aa7983 */ /* 0x000ea20000300a00 */
[C---:B------:R-:W-:Y:S02]  /*ded0*/  IADD3 R252, R3.reuse, -0x11b, RZ ;  /* 0xfffffee503fc7810 */ /* 0x040fe40007ffe0ff */
[C---:B------:R-:W-:Y:S02]  /*dee0*/  IADD3 R26, R3.reuse, -0x11f, RZ ;  /* 0xfffffee1031a7810 */ /* 0x040fe40007ffe0ff */
[----:B------:R-:W-:Y:S02]  /*def0*/  ISETP.GE.U32.AND P6, PT, R252, 0x7ffffe66, PT ;  /* 0x7ffffe66fc00780c */ /* 0x000fe40003fc6070 */
[----:B------:R-:W-:Y:S02]  /*df00*/  ISETP.GE.U32.AND P0, PT, R26, 0x7ffffe62, PT ;  /* 0x7ffffe621a00780c */ /* 0x000fe40003f06070 */
[C---:B------:R-:W-:Y:S02]  /*df10*/  IADD3 R26, R3.reuse, -0x123, RZ ;  /* 0xfffffedd031a7810 */ /* 0x040fe40007ffe0ff */
[----:B------:R-:W-:-:S02]  /*df20*/  IADD3 R252, R3, -0x127, RZ ;  /* 0xfffffed903fc7810 */ /* 0x000fc40007ffe0ff */
[----:B------:R-:W-:Y:S02]  /*df30*/  ISETP.GE.U32.AND P1, PT, R26, 0x7ffffe5e, PT ;  /* 0x7ffffe5e1a00780c */ /* 0x000fe40003f26070 */
[----:B------:R-:W-:Y:S02]  /*df40*/  ISETP.GE.U32.AND P2, PT, R252, 0x7ffffe5a, PT ;  /* 0x7ffffe5afc00780c */ /* 0x000fe40003f46070 */
[C---:B------:R-:W-:Y:S01]  /*df50*/  IADD3 R26, R3.reuse, -0x12b, RZ ;  /* 0xfffffed5031a7810 */ /* 0x040fe20007ffe0ff */
[----:B------:R3:W-:Y:S03]  /*df60*/  LDGSTS.E [R165+0x23400], [R126.64], !P6 ;  /* 0x234000007ea57fae */ /* 0x0007e6000f121848 */
[----:B------:R-:W-:Y:S01]  /*df70*/  ISETP.GE.U32.AND P3, PT, R26, 0x7ffffe56, PT ;  /* 0x7ffffe561a00780c */ /* 0x000fe20003f66070 */
[----:B------:R4:W-:Y:S01]  /*df80*/  STL.64 [R1+0x198], R128 ;  /* 0x0001988001007387 */ /* 0x0009e20000100a00 */
[----:B------:R-:W-:-:S03]  /*df90*/  IADD3 R26, R3, -0x12f, RZ ;  /* 0xfffffed1031a7810 */ /* 0x000fc60007ffe0ff */
[----:B------:R1:W-:Y:S01]  /*dfa0*/  LDGSTS.E [R165+0x23c00], [R132.64], !P0 ;  /* 0x23c0000084a57fae */ /* 0x0003e2000c121848 */
[----:B---3--:R-:W-:-:S03]  /*dfb0*/  IMAD.WIDE R126, R27, 0x4, R160 ;  /* 0x000000041b7e7825 */ /* 0x008fc600078e02a0 */
[----:B------:R4:W-:Y:S04]  /*dfc0*/  LDGSTS.E [R165+0x24400], [R128.64], !P1 ;  /* 0x2440000080a57fae */ /* 0x0009e8000c921848 */
[----:B------:R3:W-:Y:S01]  /*dfd0*/  STL.64 [R1+0x1a0], R126 ;  /* 0x0001a07e01007387 */ /* 0x0007e20000100a00 */
[----:B------:R-:W-:-:S03]  /*dfe0*/  ISETP.GE.U32.AND P4, PT, R26, 0x7ffffe52, PT ;  /* 0x7ffffe521a00780c */ /* 0x000fc60003f86070 */
[----:B------:R-:W1:Y:S04]  /*dff0*/  LDL.LU.64 R168, [R1+0x2f0] ;  /* 0x0002f00001a87983 */ /* 0x000e680000300a00 */
[----:B------:R3:W-:Y:S01]  /*e000*/  LDGSTS.E [R165+0x24c00], [R126.64], !P2 ;  /* 0x24c000007ea57fae */ /* 0x0007e2000d121848 */
[----:B----4-:R-:W-:-:S03]  /*e010*/  IMAD.WIDE R128, R27, 0x4, R152 ;  /* 0x000000041b807825 */ /* 0x010fc600078e0298 */
[----:B------:R-:W2:Y:S01]  /*e020*/  LDL.LU.64 R160, [R1+0x248] ;  /* 0x0002480001a07983 */ /* 0x000ea20000300a00 */
[----:B------:R-:W-:-:S03]  /*e030*/  IADD3 R252, R3, -0x133, RZ ;  /* 0xfffffecd03fc7810 */ /* 0x000fc60007ffe0ff */
[----:B------:R-:W2:Y:S01]  /*e040*/  LDL.LU.64 R152, [R1+0x240] ;  /* 0x0002400001987983 */ /* 0x000ea20000300a00 */
[----:B---3--:R-:W-:-:S03]  /*e050*/  IMAD.WIDE R126, R27, 0x4, R124 ;  /* 0x000000041b7e7825 */ /* 0x008fc600078e027c */
[----:B------:R3:W-:Y:S01]  /*e060*/  STL.64 [R1+0x1a8], R128 ;  /* 0x0001a88001007387 */ /* 0x0007e20000100a00 */
[----:B------:R-:W-:-:S03]  /*e070*/  ISETP.GE.U32.AND P5, PT, R252, 0x7ffffe4e, PT ;  /* 0x7ffffe4efc00780c */ /* 0x000fc60003fa6070 */
[----:B------:R3:W-:Y:S04]  /*e080*/  LDGSTS.E [R165+0x25400], [R128.64], !P3 ;  /* 0x2540000080a57fae */ /* 0x0007e8000d921848 */
[----:B------:R2:W-:Y:S04]  /*e090*/  STL.64 [R1+0x1c8], R126 ;  /* 0x0001c87e01007387 */ /* 0x0005e80000100a00 */
[----:B------:R2:W-:Y:S02]  /*e0a0*/  LDGSTS.E [R165+0x25c00], [R126.64], !P4 ;  /* 0x25c000007ea57fae */ /* 0x0005e4000e121848 */
[----:B--2---:R-:W-:-:S05]  /*e0b0*/  IMAD.WIDE R124, R27, 0x4, R136 ;  /* 0x000000041b7c7825 */ /* 0x004fca00078e0288 */
[----:B------:R2:W-:Y:S04]  /*e0c0*/  STL.64 [R1+0x1d0], R124 ;  /* 0x0001d07c01007387 */ /* 0x0005e80000100a00 */
[----:B------:R-:W4:Y:S01]  /*e0d0*/  LDL.LU.64 R136, [R1+0x238] ;  /* 0x0002380001887983 */ /* 0x000f220000300a00 */
[----:B---3--:R-:W-:-:S03]  /*e0e0*/  IMAD.WIDE R128, R27, 0x4, R144 ;  /* 0x000000041b807825 */ /* 0x008fc600078e0290 */
[----:B------:R2:W-:Y:S04]  /*e0f0*/  LDGSTS.E [R165+0x26400], [R124.64], !P5 ;  /* 0x264000007ca57fae */ /* 0x0005e8000e921848 */
[----:B------:R3:W-:Y:S04]  /*e100*/  STL.64 [R1+0x1f0], R128 ;  /* 0x0001f08001007387 */ /* 0x0007e80000100a00 */
[----:B------:R-:W4:Y:S01]  /*e110*/  LDL.LU.64 R144, [R1+0x230] ;  /* 0x0002300001907983 */ /* 0x000f220000300a00 */
[----:B------:R-:W-:-:S03]  /*e120*/  IMAD.WIDE R126, R27, 0x4, R166 ;  /* 0x000000041b7e7825 */ /* 0x000fc600078e02a6 */
[----:B------:R-:W4:Y:S01]  /*e130*/  LDL.LU.64 R166, [R1+0x228] ;  /* 0x0002280001a67983 */ /* 0x000f220000300a00 */
[----:B--2---:R-:W-:-:S03]  /*e140*/  IMAD.WIDE R124, R27, 0x4, R170 ;  /* 0x000000041b7c7825 */ /* 0x004fc600078e02aa */
[----:B------:R2:W-:Y:S04]  /*e150*/  STL.64 [R1+0x208], R126 ;  /* 0x0002087e01007387 */ /* 0x0005e80000100a00 */
[----:B------:R1:W-:Y:S04]  /*e160*/  STL.64 [R1+0x210], R124 ;  /* 0x0002107c01007387 */ /* 0x0003e80000100a00 */
[----:B------:R-:W4:Y:S01]  /*e170*/  LDL.LU.64 R170, [R1+0x190] ;  /* 0x0001900001aa7983 */ /* 0x000f220000300a00 */
[----:B------:R-:W-:-:S04]  /*e180*/  IADD3 R26, R3, -0x137, RZ ;  /* 0xfffffec9031a7810 */ /* 0x000fc80007ffe0ff */
[----:B------:R-:W-:Y:S02]  /*e190*/  ISETP.GE.U32.AND P6, PT, R26, 0x7ffffe4a, PT ;  /* 0x7ffffe4a1a00780c */ /* 0x000fe40003fc6070 */
[C---:B------:R-:W-:Y:S02]  /*e1a0*/  IADD3 R26, R3.reuse, -0x13b, RZ ;  /* 0xfffffec5031a7810 */ /* 0x040fe40007ffe0ff */
[C---:B------:R-:W-:Y:S02]  /*e1b0*/  IADD3 R252, R3.reuse, -0x13f, RZ ;  /* 0xfffffec103fc7810 */ /* 0x040fe40007ffe0ff */
[----:B------:R-:W-:Y:S02]  /*e1c0*/  ISETP.GE.U32.AND P0, PT, R26, 0x7ffffe46, PT ;  /* 0x7ffffe461a00780c */ /* 0x000fe40003f06070 */
[----:B------:R-:W-:Y:S02]  /*e1d0*/  IADD3 R26, R3, -0x143, RZ ;  /* 0xfffffebd031a7810 */ /* 0x000fe40007ffe0ff */
[----:B------:R-:W-:-:S02]  /*e1e0*/  ISETP.GE.U32.AND P1, PT, R252, 0x7ffffe42, PT ;  /* 0x7ffffe42fc00780c */ /* 0x000fc40003f26070 */
[----:B------:R-:W-:Y:S01]  /*e1f0*/  ISETP.GE.U32.AND P2, PT, R26, 0x7ffffe3e, PT ;  /* 0x7ffffe3e1a00780c */ /* 0x000fe20003f46070 */
[----:B------:R3:W-:Y:S01]  /*e200*/  LDGSTS.E [R165+0x26c00], [R128.64], !P6 ;  /* 0x26c0000080a57fae */ /* 0x0007e2000f121848 */
[C---:B------:R-:W-:Y:S02]  /*e210*/  IADD3 R26, R3.reuse, -0x147, RZ ;  /* 0xfffffeb9031a7810 */ /* 0x040fe40007ffe0ff */
[----:B------:R-:W-:Y:S02]  /*e220*/  IADD3 R252, R3, -0x14b, RZ ;  /* 0xfffffeb503fc7810 */ /* 0x000fe40007ffe0ff */
[----:B------:R-:W-:Y:S01]  /*e230*/  ISETP.GE.U32.AND P3, PT, R26, 0x7ffffe3a, PT ;  /* 0x7ffffe3a1a00780c */ /* 0x000fe20003f66070 */
[----:B------:R2:W-:Y:S01]  /*e240*/  LDGSTS.E [R165+0x27400], [R126.64], !P0 ;  /* 0x274000007ea57fae */ /* 0x0005e2000c121848 */
[----:B------:R-:W-:-:S03]  /*e250*/  ISETP.GE.U32.AND P4, PT, R252, 0x7ffffe36, PT ;  /* 0x7ffffe36fc00780c */ /* 0x000fc60003f86070 */
[----:B------:R2:W-:Y:S01]  /*e260*/  LDGSTS.E [R165+0x27c00], [R124.64], !P1 ;  /* 0x27c000007ca57fae */ /* 0x0005e2000c921848 */
[----:B-1----:R-:W-:Y:S01]  /*e270*/  IMAD.WIDE R132, R27, 0x4, R168 ;  /* 0x000000041b847825 */ /* 0x002fe200078e02a8 */
[----:B------:R-:W-:-:S04]  /*e280*/  IADD3 R26, R3, -0x14f, RZ ;  /* 0xfffffeb1031a7810 */ /* 0x000fc80007ffe0ff */
[----:B------:R4:W-:Y:S01]  /*e290*/  STL.64 [R1+0x268], R132 ;  /* 0x0002688401007387 */ /* 0x0009e20000100a00 */
[----:B---3--:R-:W-:-:S03]  /*e2a0*/  IMAD.WIDE R128, R27, 0x4, R160 ;  /* 0x000000041b807825 */ /* 0x008fc600078e02a0 */
[----:B------:R4:W-:Y:S01]  /*e2b0*/  LDGSTS.E [R165+0x28400], [R132.64], !P2 ;  /* 0x2840000084a57fae */ /* 0x0009e2000d121848 */
[----:B--2---:R-:W-:-:S03]  /*e2c0*/  IMAD.WIDE R126, R27, 0x4, R152 ;  /* 0x000000041b7e7825 */ /* 0x004fc600078e0298 */
[----:B------:R-:W2:Y:S04]  /*e2d0*/  LDL.LU.64 R124, [R1+0x188] ;  /* 0x00018800017c7983 */ /* 0x000ea80000300a00 */
[----:B------:R-:W3:Y:S01]  /*e2e0*/  LDL.LU.64 R152, [R1+0x178] ;  /* 0x0001780001987983 */ /* 0x000ee20000300a00 */
[----:B------:R-:W-:-:S03]  /*e2f0*/  ISETP.GE.U32.AND P5, PT, R26, 0x7ffffe32, PT ;  /* 0x7ffffe321a00780c */ /* 0x000fc60003fa6070 */
[----:B------:R1:W-:Y:S01]  /*e300*/  STL.64 [R1+0x260], R128 ;  /* 0x0002608001007387 */ /* 0x0003e20000100a00 */
[----:B------:R-:W-:-:S03]  /*e310*/  IADD3 R26, R3, -0x153, RZ ;  /* 0xfffffead031a7810 */ /* 0x000fc60007ffe0ff */
[----:B------:R1:W-:Y:S04]  /*e320*/  STL.64 [R1+0x258], R126 ;  /* 0x0002587e01007387 */ /* 0x0003e80000100a00 */
[----:B------:R-:W3:Y:S01]  /*e330*/  LDL.LU.64 R168, [R1+0x170] ;  /* 0x0001700001a87983 */ /* 0x000ee20000300a00 */
[----:B------:R-:W-:-:S03]  /*e340*/  ISETP.GE.U32.AND P6, PT, R26, 0x7ffffe2e, PT ;  /* 0x7ffffe2e1a00780c */ /* 0x000fc60003fc6070 */
[----:B------:R1:W-:Y:S04]  /*e350*/  LDGSTS.E [R165+0x28c00], [R128.64], !P3 ;  /* 0x28c0000080a57fae */ /* 0x0003e8000d921848 */
[----:B------:R1:W-:Y:S01]  /*e360*/  LDGSTS.E [R165+0x29400], [R126.64], !P4 ;  /* 0x294000007ea57fae */ /* 0x0003e2000e121848 */
[----:B----4-:R-:W-:-:S03]  /*e370*/  IMAD.WIDE R132, R27, 0x4, R136 ;  /* 0x000000041b847825 */ /* 0x010fc600078e0288 */
[----:B------:R-:W4:Y:S04]  /*e380*/  LDL.LU.64 R136, [R1+0x168] ;  /* 0x0001680001887983 */ /* 0x000f280000300a00 */
[----:B------:R-:W-:Y:S04]  /*e390*/  STL.64 [R1+0x250], R132 ;  /* 0x0002508401007387 */ /* 0x000fe80000100a00 */
[----:B------:R2:W-:Y:S01]  /*e3a0*/  LDGSTS.E [R165+0x29c00], [R132.64], !P5 ;  /* 0x29c0000084a57fae */ /* 0x0005e2000e921848 */
[----:B-1----:R-:W-:-:S03]  /*e3b0*/  IMAD.WIDE R128, R27, 0x4, R144 ;  /* 0x000000041b807825 */ /* 0x002fc600078e0290 */
[----:B------:R-:W4:Y:S01]  /*e3c0*/  LDL.LU.64 R144, [R1+0x158] ;  /* 0x0001580001907983 */ /* 0x000f220000300a00 */
[----:B------:R-:W-:-:S03]  /*e3d0*/  IMAD.WIDE R126, R27, 0x4, R166 ;  /* 0x000000041b7e7825 */ /* 0x000fc600078e02a6 */
[----:B------:R1:W-:Y:S04]  /*e3e0*/  STL.64 [R1+0x248], R128 ;  /* 0x0002488001007387 */ /* 0x0003e80000100a00 */
[----:B------:R2:W-:Y:S04]  /*e3f0*/  STL.64 [R1+0x240], R126 ;  /* 0x0002407e01007387 */ /* 0x0005e80000100a00 */
[----:B------:R-:W4:Y:S04]  /*e400*/  LDL.LU.64 R166, [R1+0x150] ;  /* 0x0001500001a67983 */ /* 0x000f280000300a00 */
[----:B------:R-:W4:Y:S04]  /*e410*/  LDL.LU.64 R160, [R1+0x148] ;  /* 0x0001480001a07983 */ /* 0x000f280000300a00 */
[----:B------:R1:W-:Y:S02]  /*e420*/  LDGSTS.E [R165+0x2a400], [R128.64], !P6 ;  /* 0x2a40000080a57fae */ /* 0x0003e4000f121848 */
[----:B-1----:R-:W-:-:S02]  /*e430*/  IMAD.WIDE R128, R27, 0x4, R170 ;  /* 0x000000041b807825 */ /* 0x002fc400078e02aa */
[----:B------:R-:W4:Y:S01]  /*e440*/  LDL.LU.64 R170, [R1+0x138] ;  /* 0x0001380001aa7983 */ /* 0x000f220000300a00 */
[C---:B------:R-:W-:Y:S02]  /*e450*/  IADD3 R252, R3.reuse, -0x157, RZ ;  /* 0xfffffea903fc7810 */ /* 0x040fe40007ffe0ff */
[C---:B------:R-:W-:Y:S02]  /*e460*/  IADD3 R26, R3.reuse, -0x15b, RZ ;  /* 0xfffffea5031a7810 */ /* 0x040fe40007ffe0ff */
[----:B------:R-:W-:Y:S02]  /*e470*/  ISETP.GE.U32.AND P0, PT, R252, 0x7ffffe2a, PT ;  /* 0x7ffffe2afc00780c */ /* 0x000fe40003f06070 */
[----:B------:R-:W-:Y:S02]  /*e480*/  ISETP.GE.U32.AND P1, PT, R26, 0x7ffffe26, PT ;  /* 0x7ffffe261a00780c */ /* 0x000fe40003f26070 */
[C---:B------:R-:W-:Y:S02]  /*e490*/  IADD3 R26, R3.reuse, -0x15f, RZ ;  /* 0xfffffea1031a7810 */ /* 0x040fe40007ffe0ff */
[----:B------:R-:W-:-:S02]  /*e4a0*/  IADD3 R252, R3, -0x163, RZ ;  /* 0xfffffe9d03fc7810 */ /* 0x000fc40007ffe0ff */
[----:B------:R-:W-:Y:S02]  /*e4b0*/  ISETP.GE.U32.AND P2, PT, R26, 0x7ffffe22, PT ;  /* 0x7ffffe221a00780c */ /* 0x000fe40003f46070 */
[C---:B------:R-:W-:Y:S02]  /*e4c0*/  IADD3 R26, R3.reuse, -0x167, RZ ;  /* 0xfffffe99031a7810 */ /* 0x040fe40007ffe0ff */
[----:B------:R-:W-:Y:S01]  /*e4d0*/  ISETP.GE.U32.AND P3, PT, R252, 0x7ffffe1e, PT ;  /* 0x7ffffe1efc00780c */ /* 0x000fe20003f66070 */
[----:B------:R2:W-:Y:S01]  /*e4e0*/  LDGSTS.E [R165+0x2ac00], [R126.64], !P0 ;  /* 0x2ac000007ea57fae */ /* 0x0005e2000c121848 */
[----:B------:R-:W-:Y:S02]  /*e4f0*/  ISETP.GE.U32.AND P4, PT, R26, 0x7ffffe1a, PT ;  /* 0x7ffffe1a1a00780c */ /* 0x000fe40003f86070 */
[C---:B------:R-:W-:Y:S01]  /*e500*/  IADD3 R26, R3.reuse, -0x16b, RZ ;  /* 0xfffffe95031a7810 */ /* 0x040fe20007ffe0ff */
[----:B------:R1:W-:Y:S01]  /*e510*/  STL.64 [R1+0x238], R128 ;  /* 0x0002388001007387 */ /* 0x0003e20000100a00 */
[----:B------:R-:W-:-:S02]  /*e520*/  IADD3 R252, R3, -0x16f, RZ ;  /* 0xfffffe9103fc7810 */ /* 0x000fc40007ffe0ff */
[----:B------:R-:W-:Y:S01]  /*e530*/  ISETP.GE.U32.AND P5, PT, R26, 0x7ffffe16, PT ;  /* 0x7ffffe161a00780c */ /* 0x000fe20003fa6070 */
[----:B------:R1:W-:Y:S01]  /*e540*/  LDGSTS.E [R165+0x2b400], [R128.64], !P1 ;  /* 0x2b40000080a57fae */ /* 0x0003e2000c921848 */
[----:B------:R-:W-:Y:S01]  /*e550*/  ISETP.GE.U32.AND P6, PT, R252, 0x7ffffe12, PT ;  /* 0x7ffffe12fc00780c */ /* 0x000fe20003fc6070 */
[----:B--2---:R-:W-:-:S04]  /*e560*/  IMAD.WIDE R126, R27, 0x4, R124 ;  /* 0x000000041b7e7825 */ /* 0x004fc800078e027c */
[----:B---3--:R-:W-:Y:S01]  /*e570*/  IMAD.WIDE R124, R27, 0x4, R152 ;  /* 0x000000041b7c7825 */ /* 0x008fe200078e0298 */
[----:B------:R-:W-:Y:S01]  /*e580*/  IADD3 R26, R3, -0x173, RZ ;  /* 0xfffffe8d031a7810 */ /* 0x000fe20007ffe0ff */
[----:B------:R4:W-:Y:S02]  /*e590*/  STL.64 [R1+0x230], R126 ;  /* 0x0002307e01007387 */ /* 0x0009e40000100a00 */
[----:B-1----:R-:W-:Y:S02]  /*e5a0*/  IMAD.WIDE R128, R27, 0x4, R168 ;  /* 0x000000041b807825 */ /* 0x002fe400078e02a8 */
[----:B------:R1:W-:Y:S01]  /*e5b0*/  STL.64 [R1+0x178], R124 ;  /* 0x0001787c01007387 */ /* 0x0003e20000100a00 */
[----:B------:R-:W-:-:S03]  /*e5c0*/  ISETP.GE.U32.AND P0, PT, R26, 0x7ffffe0e, PT ;  /* 0x7ffffe0e1a00780c */ /* 0x000fc60003f06070 */
[----:B------:R4:W-:Y:S04]  /*e5d0*/  LDGSTS.E [R165+0x2bc00], [R126.64], !P2 ;  /* 0x2bc000007ea57fae */ /* 0x0009e8000d121848 */
[----:B------:R-:W2:Y:S04]  /*e5e0*/  LDL.LU.64 R152, [R1+0x130] ;  /* 0x0001300001987983 */ /* 0x000ea80000300a00 */
[----:B------:R1:W-:Y:S04]  /*e5f0*/  LDGSTS.E [R165+0x2c400], [R124.64], !P3 ;  /* 0x2c4000007ca57fae */ /* 0x0003e8000d921848 */
[----:B------:R3:W-:Y:S04]  /*e600*/  STL.64 [R1+0x228], R128 ;  /* 0x0002288001007387 */ /* 0x0007e80000100a00 */
[----:B------:R3:W-:Y:S01]  /*e610*/  LDGSTS.E [R165+0x2cc00], [R128.64], !P4 ;  /* 0x2cc0000080a57fae */ /* 0x0007e2000e121848 */
[----:B----4-:R-:W-:-:S03]  /*e620*/  IMAD.WIDE R126, R27, 0x4, R136 ;  /* 0x000000041b7e7825 */ /* 0x010fc600078e0288 */
[----:B------:R-:W4:Y:S04]  /*e630*/  LDL.LU.64 R136, [R1+0x480] ;  /* 0x0004800001887983 */ /* 0x000f280000300a00 */
[----:B------:R3:W-:Y:S01]  /*e640*/  LDGSTS.E [R165+0x2d400], [R126.64], !P5 ;  /* 0x2d4000007ea57fae */ /* 0x0007e2000e921848 */
[----:B-1----:R-:W-:-:S03]  /*e650*/  IMAD.WIDE R124, R27, 0x4, R144 ;  /* 0x000000041b7c7825 */ /* 0x002fc600078e0290 */
[----:B------:R-:W4:Y:S04]  /*e660*/  LDL.LU.64 R144, [R1+0x460] ;  /* 0x0004600001907983 */ /* 0x000f280000300a00 */
[----:B------:R-:W-:Y:S04]  /*e670*/  STL.64 [R1+0x220], R126 ;  /* 0x0002207e01007387 */ /* 0x000fe80000100a00 */
[----:B------:R1:W-:Y:S04]  /*e680*/  STL.64 [R1+0x218], R124 ;  /* 0x0002187c01007387 */ /* 0x0003e80000100a00 */
[----:B------:R1:W-:Y:S01]  /*e690*/  LDGSTS.E [R165+0x2dc00], [R124.64], !P6 ;  /* 0x2dc000007ca57fae */ /* 0x0003e2000f121848 */
[----:B---3--:R-:W-:-:S04]  /*e6a0*/  IMAD.WIDE R128, R27, 0x4, R160 ;  /* 0x000000041b807825 */ /* 0x008fc800078e02a0 */
[C---:B-1----:R-:W-:Y:S02]  /*e6b0*/  IMAD.WIDE R124, R27.reuse, 0x4, R166 ;  /* 0x000000041b7c7825 */ /* 0x042fe400078e02a6 */
[----:B------:R-:W3:Y:S04]  /*e6c0*/  LDL.LU.64 R166, [R1+0x440] ;  /* 0x0004400001a67983 */ /* 0x000ee80000300a00 */
[----:B------:R1:W-:Y:S01]  /*e6d0*/  STL.64 [R1+0x1f8], R124 ;  /* 0x0001f87c01007387 */ /* 0x0003e20000100a00 */
[----:B------:R-:W-:-:S03]  /*e6e0*/  IMAD.WIDE R126, R27, 0x4, R170 ;  /* 0x000000041b7e7825 */ /* 0x000fc600078e02aa */
[----:B------:R1:W-:Y:S04]  /*e6f0*/  LDGSTS.E [R165+0x2e400], [R124.64], !P0 ;  /* 0x2e4000007ca57fae */ /* 0x0003e8000c121848 */
[----:B-1----:R-:W3:Y:S04]  /*e700*/  LDL.LU.64 R124, [R1+0x420] ;  /* 0x00042000017c7983 */ /* 0x002ee80000300a00 */
[----:B------:R4:W-:Y:S04]  /*e710*/  STL.64 [R1+0x1e0], R128 ;  /* 0x0001e08001007387 */ /* 0x0009e80000100a00 */
[----:B------:R-:W3:Y:S01]  /*e720*/  LDL.LU.64 R170, [R1+0x400] ;  /* 0x0004000001aa7983 */ /* 0x000ee20000300a00 */
[----:B------:R-:W-:-:S02]  /*e730*/  IADD3 R26, R3, -0x177, RZ ;  /* 0xfffffe89031a7810 */ /* 0x000fc40007ffe0ff */
[C---:B------:R-:W-:Y:S02]  /*e740*/  IADD3 R252, R3.reuse, -0x17b, RZ ;  /* 0xfffffe8503fc7810 */ /* 0x040fe40007ffe0ff */
[----:B------:R-:W-:Y:S02]  /*e750*/  ISETP.GE.U32.AND P1, PT, R26, 0x7ffffe0a, PT ;  /* 0x7ffffe0a1a00780c */ /* 0x000fe40003f26070 */
[C---:B------:R-:W-:Y:S02]  /*e760*/  IADD3 R26, R3.reuse, -0x17f, RZ ;  /* 0xfffffe81031a7810 */ /* 0x040fe40007ffe0ff */
[----:B------:R-:W-:Y:S02]  /*e770*/  ISETP.GE.U32.AND P2, PT, R252, 0x7ffffe06, PT ;  /* 0x7ffffe06fc00780c */ /* 0x000fe40003f46070 */
[----:B------:R-:W-:Y:S02]  /*e780*/  ISETP.GE.U32.AND P3, PT, R26, 0x7ffffe02, PT ;  /* 0x7ffffe021a00780c */ /* 0x000fe40003f66070 */
[C---:B------:R-:W-:Y:S01]  /*e790*/  IADD3 R26, R3.reuse, -0x104, RZ ;  /* 0xfffffefc031a7810 */ /* 0x040fe20007ffe0ff */
[----:B------:R1:W-:Y:S01]  /*e7a0*/  STL.64 [R1+0x1c0], R126 ;  /* 0x0001c07e01007387 */ /* 0x0003e20000100a00 */
[----:B------:R-:W-:-:S02]  /*e7b0*/  IADD3 R252, R3, -0x108, RZ ;  /* 0xfffffef803fc7810 */ /* 0x000fc40007ffe0ff */
[----:B------:R-:W-:Y:S01]  /*e7c0*/  ISETP.GE.U32.AND P4, PT, R26, 0x7ffffe7d, PT ;  /* 0x7ffffe7d1a00780c */ /* 0x000fe20003f86070 */
[----:B------:R-:W3:Y:S01]  /*e7d0*/  LDL.LU.64 R160, [R1+0x160] ;  /* 0x0001600001a07983 */ /* 0x000ee20000300a00 */
[----:B------:R-:W-:-:S03]  /*e7e0*/  ISETP.GE.U32.AND P5, PT, R252, 0x7ffffe79, PT ;  /* 0x7ffffe79fc00780c */ /* 0x000fc60003fa6070 */
[----:B------:R4:W-:Y:S04]  /*e7f0*/  LDGSTS.E [R165+0x2ec00], [R128.64], !P1 ;  /* 0x2ec0000080a57fae */ /* 0x0009e8000c921848 */
[----:B------:R1:W-:Y:S01]  /*e800*/  LDGSTS.E [R165+0x2f400], [R126.64], !P2 ;  /* 0x2f4000007ea57fae */ /* 0x0003e2000d121848 */
[----:B--2---:R-:W-:-:S03]  /*e810*/  IMAD.WIDE R132, R27, 0x4, R152 ;  /* 0x000000041b847825 */ /* 0x004fc600078e0298 */
[----:B------:R-:W2:Y:S04]  /*e820*/  LDL.LU.64 R152, [R1+0x140] ;  /* 0x0001400001987983 */ /* 0x000ea80000300a00 */
[----:B------:R-:W-:Y:S04]  /*e830*/  STL.64 [R1+0x188], R132 ;  /* 0x0001888401007387 */ /* 0x000fe80000100a00 */
[----:B------:R1:W-:Y:S01]  /*e840*/  LDGSTS.E [R165+0x2fc00], [R132.64], !P3 ;  /* 0x2fc0000084a57fae */ /* 0x0003e2000d921848 */
[----:B----4-:R-:W-:-:S03]  /*e850*/  IMAD.WIDE R128, R27, 0x4, R136 ;  /* 0x000000041b807825 */ /* 0x010fc600078e0288 */
[----:B------:R-:W4:Y:S04]  /*e860*/  LDL.LU.64 R136, [R1+0x110] ;  /* 0x0001100001887983 */ /* 0x000f280000300a00 */
[----:B------:R3:W-:Y:S01]  /*e870*/  STL.64 [R1+0x1b8], R128 ;  /* 0x0001b88001007387 */ /* 0x0007e20000100a00 */
[----:B-1----:R-:W-:Y:S01]  /*e880*/  IMAD.WIDE R126, R27, 0x4, R144 ;  /* 0x000000041b7e7825 */ /* 0x002fe200078e0290 */
[----:B------:R-:W-:-:S04]  /*e890*/  LOP3.LUT R145, R2, 0x60, RZ, 0x3c, !PT ;  /* 0x0000006002917812 */ /* 0x000fc800078e3cff */
[----:B------:R1:W-:Y:S04]  /*e8a0*/  STL.64 [R1+0x1d8], R126 ;  /* 0x0001d87e01007387 */ /* 0x0003e80000100a00 */
[----:B------:R-:W4:Y:S04]  /*e8b0*/  LDL.LU.64 R168, [R1+0x108] ;  /* 0x0001080001a87983 */ /* 0x000f280000300a00 */
[----:B------:R3:W-:Y:S04]  /*e8c0*/  LDGSTS.E [R145+0x20600], [R128.64], !P4 ;  /* 0x2060000080917fae */ /* 0x0007e8000e121848 */
[----:B------:R-:W4:Y:S04]  /*e8d0*/  LDL.LU.64 R164, [R1+0x100] ;  /* 0x0001000001a47983 */ /* 0x000f280000300a00 */
[----:B------:R1:W-:Y:S01]  /*e8e0*/  LDGSTS.E [R145+0x20e00], [R126.64], !P5 ;  /* 0x20e000007e917fae */ /* 0x0003e2000e921848 */
[----:B---3--:R-:W-:-:S03]  /*e8f0*/  IMAD.WIDE R128, R27, 0x4, R166 ;  /* 0x000000041b807825 */ /* 0x008fc600078e02a6 */
[----:B------:R-:W3:Y:S04]  /*e900*/  LDL.LU.64 R166, [R1+0xf8] ;  /* 0x0000f80001a67983 */ /* 0x000ee80000300a00 */
[----:B------:R1:W-:Y:S02]  /*e910*/  STL.64 [R1+0x270], R128 ;  /* 0x0002708001007387 */ /* 0x0003e40000100a00 */
[----:B-1----:R-:W-:-:S04]  /*e920*/  IMAD.WIDE R126, R27, 0x4, R124 ;  /* 0x000000041b7e7825 */ /* 0x002fc800078e027c */
[----:B------:R-:W-:Y:S01]  /*e930*/  IMAD.WIDE R124, R27, 0x4, R170 ;  /* 0x000000041b7c7825 */ /* 0x000fe200078e02aa */
[----:B------:R2:W-:Y:S04]  /*e940*/  STL.64 [R1+0x288], R126 ;  /* 0x0002887e01007387 */ /* 0x0005e80000100a00 */
[----:B------:R4:W-:Y:S04]  /*e950*/  STL.64 [R1+0x290], R124 ;  /* 0x0002907c01007387 */ /* 0x0009e80000100a00 */
[----:B------:R-:W3:Y:S01]  /*e960*/  LDL.LU.64 R170, [R1+0xf0] ;  /* 0x0000f00001aa7983 */ /* 0x000ee20000300a00 */
        /* <DEDUP_REMOVED lines=13> */
[----:B------:R-:W-:Y:S01]  /*ea40*/  ISETP.GE.U32.AND P4, PT, R252, 0x7ffffe61, PT ;  /* 0x7ffffe61fc00780c */ /* 0x000fe20003f86070 */
[----:B-1----:R-:W-:Y:S01]  /*ea50*/  IMAD.WIDE R128, R27, 0x4, R160 ;  /* 0x000000041b807825 */ /* 0x002fe200078e02a0 */
[----:B------:R-:W-:Y:S01]  /*ea60*/  IADD3 R26, R3, -0x124, RZ ;  /* 0xfffffedc031a7810 */ /* 0x000fe20007ffe0ff */
[----:B------:R4:W-:Y:S04]  /*ea70*/  LDGSTS.E [R145+0x22600], [R124.64], !P1 ;  /* 0x226000007c917fae */ /* 0x0009e8000c921848 */
[----:B------:R1:W-:Y:S01]  /*ea80*/  STL.64 [R1+0x298], R128 ;  /* 0x0002988001007387 */ /* 0x0003e20000100a00 */
[----:B--2---:R-:W-:-:S03]  /*ea90*/  IMAD.WIDE R126, R27, 0x4, R152 ;  /* 0x000000041b7e7825 */ /* 0x004fc600078e0298 */
[----:B------:R-:W3:Y:S04]  /*eaa0*/  LDL.LU.64 R160, [R1+0xe8] ;  /* 0x0000e80001a07983 */ /* 0x000ee80000300a00 */
[----:B------:R-:W3:Y:S01]  /*eab0*/  LDL.LU.64 R152, [R1+0xe0] ;  /* 0x0000e00001987983 */ /* 0x000ee20000300a00 */
[----:B------:R-:W-:-:S03]  /*eac0*/  ISETP.GE.U32.AND P5, PT, R26, 0x7ffffe5d, PT ;  /* 0x7ffffe5d1a00780c */ /* 0x000fc60003fa6070 */
[----:B------:R-:W-:Y:S04]  /*ead0*/  STL.64 [R1+0x320], R126 ;  /* 0x0003207e01007387 */ /* 0x000fe80000100a00 */
[----:B------:R1:W-:Y:S04]  /*eae0*/  LDGSTS.E [R145+0x22e00], [R128.64], !P2 ;  /* 0x22e0000080917fae */ /* 0x0003e8000d121848 */
[----:B------:R3:W-:Y:S01]  /*eaf0*/  LDGSTS.E [R145+0x23600], [R126.64], !P3 ;  /* 0x236000007e917fae */ /* 0x0007e2000d921848 */
[----:B----4-:R-:W-:-:S05]  /*eb00*/  IMAD.WIDE R124, R27, 0x4, R136 ;  /* 0x000000041b7c7825 */ /* 0x010fca00078e0288 */
[----:B------:R4:W-:Y:S04]  /*eb10*/  STL.64 [R1+0x318], R124 ;  /* 0x0003187c01007387 */ /* 0x0009e80000100a00 */
[----:B------:R-:W2:Y:S04]  /*eb20*/  LDL.LU.64 R136, [R1+0xd8] ;  /* 0x0000d80001887983 */ /* 0x000ea80000300a00 */
[----:B------:R4:W-:Y:S01]  /*eb30*/  LDGSTS.E [R145+0x23e00], [R124.64], !P4 ;  /* 0x23e000007c917fae */ /* 0x0009e2000e121848 */
[----:B------:R-:W-:-:S05]  /*eb40*/  IMAD.WIDE R132, R27, 0x4, R168 ;  /* 0x000000041b847825 */ /* 0x000fca00078e02a8 */
[----:B------:R3:W-:Y:S01]  /*eb50*/  STL.64 [R1+0x310], R132 ;  /* 0x0003108401007387 */ /* 0x0007e20000100a00 */
[----:B-1----:R-:W-:-:S03]  /*eb60*/  IMAD.WIDE R128, R27, 0x4, R164 ;  /* 0x000000041b807825 */ /* 0x002fc600078e02a4 */
[----:B----4-:R-:W4:Y:S04]  /*eb70*/  LDL.LU.64 R124, [R1+0xd0] ;  /* 0x0000d000017c7983 */ /* 0x010f280000300a00 */
[----:B------:R-:W4:Y:S01]  /*eb80*/  LDL.LU.64 R164, [R1+0xc8] ;  /* 0x0000c80001a47983 */ /* 0x000f220000300a00 */
[----:B---3--:R-:W-:-:S03]  /*eb90*/  IMAD.WIDE R126, R27, 0x4, R166 ;  /* 0x000000041b7e7825 */ /* 0x008fc600078e02a6 */
[----:B------:R1:W-:Y:S04]  /*eba0*/  STL.64 [R1+0x308], R128 ;  /* 0x0003088001007387 */ /* 0x0003e80000100a00 */
[----:B------:R3:W-:Y:S04]  /*ebb0*/  STL.64 [R1+0x300], R126 ;  /* 0x0003007e01007387 */ /* 0x0007e80000100a00 */
[----:B------:R-:W4:Y:S04]  /*ebc0*/  LDL.LU.64 R168, [R1+0xc0] ;  /* 0x0000c00001a87983 */ /* 0x000f280000300a00 */
[----:B------:R1:W-:Y:S04]  /*ebd0*/  LDGSTS.E [R145+0x24600], [R132.64], !P5 ;  /* 0x2460000084917fae */ /* 0x0003e8000e921848 */
[----:B------:R-:W4:Y:S01]  /*ebe0*/  LDL.LU.64 R166, [R1+0xb8] ;  /* 0x0000b80001a67983 */ /* 0x000f220000300a00 */
[----:B-1----:R-:W-:-:S03]  /*ebf0*/  IMAD.WIDE R132, R27, 0x4, R170 ;  /* 0x000000041b847825 */ /* 0x002fc600078e02aa */
[----:B------:R-:W4:Y:S01]  /*ec00*/  LDL.LU.64 R170, [R1+0xb0] ;  /* 0x0000b00001aa7983 */ /* 0x000f220000300a00 */
[C---:B------:R-:W-:Y:S02]  /*ec10*/  IADD3 R26, R3.reuse, -0x128, RZ ;  /* 0xfffffed8031a7810 */ /* 0x040fe40007ffe0ff */
[C---:B------:R-:W-:Y:S02]  /*ec20*/  IADD3 R252, R3.reuse, -0x12c, RZ ;  /* 0xfffffed403fc7810 */ /* 0x040fe40007ffe0ff */
[----:B------:R-:W-:Y:S02]  /*ec30*/  ISETP.GE.U32.AND P6, PT, R26, 0x7ffffe59, PT ;  /* 0x7ffffe591a00780c */ /* 0x000fe40003fc6070 */
[----:B------:R-:W-:Y:S02]  /*ec40*/  IADD3 R26, R3, -0x130, RZ ;  /* 0xfffffed0031a7810 */ /* 0x000fe40007ffe0ff */
[----:B------:R-:W-:Y:S02]  /*ec50*/  ISETP.GE.U32.AND P0, PT, R252, 0x7ffffe55, PT ;  /* 0x7ffffe55fc00780c */ /* 0x000fe40003f06070 */
[----:B------:R-:W-:-:S02]  /*ec60*/  ISETP.GE.U32.AND P1, PT, R26, 0x7ffffe51, PT ;  /* 0x7ffffe511a00780c */ /* 0x000fc40003f26070 */
[C---:B------:R-:W-:Y:S02]  /*ec70*/  IADD3 R26, R3.reuse, -0x134, RZ ;  /* 0xfffffecc031a7810 */ /* 0x040fe40007ffe0ff */
[C---:B------:R-:W-:Y:S02]  /*ec80*/  IADD3 R252, R3.reuse, -0x138, RZ ;  /* 0xfffffec803fc7810 */ /* 0x040fe40007ffe0ff */
[----:B------:R-:W-:Y:S01]  /*ec90*/  ISETP.GE.U32.AND P2, PT, R26, 0x7ffffe4d, PT ;  /* 0x7ffffe4d1a00780c */ /* 0x000fe20003f46070 */
[----:B------:R1:W-:Y:S01]  /*eca0*/  LDGSTS.E [R145+0x24e00], [R128.64], !P6 ;  /* 0x24e0000080917fae */ /* 0x0003e2000f121848 */
[----:B------:R-:W-:Y:S02]  /*ecb0*/  IADD3 R26, R3, -0x13c, RZ ;  /* 0xfffffec4031a7810 */ /* 0x000fe40007ffe0ff */
[----:B------:R-:W-:Y:S01]  /*ecc0*/  ISETP.GE.U32.AND P3, PT, R252, 0x7ffffe49, PT ;  /* 0x7ffffe49fc00780c */ /* 0x000fe20003f66070 */
[----:B------:R3:W-:Y:S01]  /*ecd0*/  LDGSTS.E [R145+0x25600], [R126.64], !P0 ;  /* 0x256000007e917fae */ /* 0x0007e2000c121848 */
[----:B------:R-:W-:-:S02]  /*ece0*/  ISETP.GE.U32.AND P4, PT, R26, 0x7ffffe45, PT ;  /* 0x7ffffe451a00780c */ /* 0x000fc40003f86070 */
[C---:B------:R-:W-:Y:S01]  /*ecf0*/  IADD3 R26, R3.reuse, -0x140, RZ ;  /* 0xfffffec0031a7810 */ /* 0x040fe20007ffe0ff */
[----:B------:R-:W-:Y:S01]  /*ed00*/  STL.64 [R1+0x2f8], R132 ;  /* 0x0002f88401007387 */ /* 0x000fe20000100a00 */
[----:B------:R-:W-:Y:S02]  /*ed10*/  IADD3 R252, R3, -0x144, RZ ;  /* 0xfffffebc03fc7810 */ /* 0x000fe40007ffe0ff */
[----:B------:R-:W-:Y:S01]  /*ed20*/  ISETP.GE.U32.AND P5, PT, R26, 0x7ffffe41, PT ;  /* 0x7ffffe411a00780c */ /* 0x000fe20003fa6070 */
[----:B------:R2:W-:Y:S01]  /*ed30*/  LDGSTS.E [R145+0x25e00], [R132.64], !P1 ;  /* 0x25e0000084917fae */ /* 0x0005e2000c921848 */
[----:B-1----:R-:W-:-:S04]  /*ed40*/  IMAD.WIDE R128, R27, 0x4, R160 ;  /* 0x000000041b807825 */ /* 0x002fc800078e02a0 */
[----:B---3--:R-:W-:Y:S01]  /*ed50*/  IMAD.WIDE R126, R27, 0x4, R152 ;  /* 0x000000041b7e7825 */ /* 0x008fe200078e0298 */
[----:B------:R2:W-:Y:S01]  /*ed60*/  STL.64 [R1+0x2f0], R128 ;  /* 0x0002f08001007387 */ /* 0x0005e20000100a00 */
[----:B------:R-:W-:-:S03]  /*ed70*/  ISETP.GE.U32.AND P6, PT, R252, 0x7ffffe3d, PT ;  /* 0x7ffffe3dfc00780c */ /* 0x000fc60003fc6070 */
[----:B------:R4:W-:Y:S04]  /*ed80*/  STL.64 [R1+0x2e8], R126 ;  /* 0x0002e87e01007387 */ /* 0x0009e80000100a00 */
[----:B------:R-:W3:Y:S04]  /*ed90*/  LDL.LU.64 R160, [R1+0xa8] ;  /* 0x0000a80001a07983 */ /* 0x000ee80000300a00 */
[----:B------:R2:W-:Y:S04]  /*eda0*/  LDGSTS.E [R145+0x26600], [R128.64], !P2 ;  /* 0x2660000080917fae */ /* 0x0005e8000d121848 */
[----:B------:R4:W-:Y:S04]  /*edb0*/  LDGSTS.E [R145+0x26e00], [R126.64], !P3 ;  /* 0x26e000007e917fae */ /* 0x0009e8000d921848 */
[----:B------:R-:W3:Y:S01]  /*edc0*/  LDL.LU.64 R152, [R1+0xa0] ;  /* 0x0000a00001987983 */ /* 0x000ee20000300a00 */
[----:B--2---:R-:W-:-:S03]  /*edd0*/  IMAD.WIDE R128, R27, 0x4, R136 ;  /* 0x000000041b807825 */ /* 0x004fc600078e0288 */
[----:B------:R-:W2:Y:S04]  /*ede0*/  LDL.LU.64 R136, [R1+0x98] ;  /* 0x0000980001887983 */ /* 0x000ea80000300a00 */
[----:B------:R1:W-:Y:S04]  /*edf0*/  STL.64 [R1+0x2e0], R128 ;  /* 0x0002e08001007387 */ /* 0x0003e80000100a00 */
[----:B------:R1:W-:Y:S01]  /*ee00*/  LDGSTS.E [R145+0x27600], [R128.64], !P4 ;  /* 0x2760000080917fae */ /* 0x0003e2000e121848 */
[----:B----4-:R-:W-:-:S04]  /*ee10*/  IMAD.WIDE R126, R27, 0x4, R124 ;  /* 0x000000041b7e7825 */ /* 0x010fc800078e027c */
[C---:B------:R-:W-:Y:S01]  /*ee20*/  IMAD.WIDE R124, R27.reuse, 0x4, R164 ;  /* 0x000000041b7c7825 */ /* 0x040fe200078e02a4 */
[----:B------:R4:W-:Y:S04]  /*ee30*/  STL.64 [R1+0x2d8], R126 ;  /* 0x0002d87e01007387 */ /* 0x0009e80000100a00 */
[----:B------:R4:W-:Y:S04]  /*ee40*/  STL.64 [R1+0x2d0], R124 ;  /* 0x0002d07c01007387 */ /* 0x0009e80000100a00 */
[----:B------:R4:W-:Y:S04]  /*ee50*/  LDGSTS.E [R145+0x27e00], [R126.64], !P5 ;  /* 0x27e000007e917fae */ /* 0x0009e8000e921848 */
[----:B------:R-:W2:Y:S01]  /*ee60*/  LDL.LU.64 R164, [R1+0x90] ;  /* 0x0000900001a47983 */ /* 0x000ea20000300a00 */
[----:B-1----:R-:W-:-:S03]  /*ee70*/  IMAD.WIDE R128, R27, 0x4, R168 ;  /* 0x000000041b807825 */ /* 0x002fc600078e02a8 */
[----:B------:R1:W-:Y:S04]  /*ee80*/  LDGSTS.E [R145+0x28600], [R124.64], !P6 ;  /* 0x286000007c917fae */ /* 0x0003e8000f121848 */
[----:B------:R-:W-:Y:S01]  /*ee90*/  STL.64 [R1+0x2c8], R128 ;  /* 0x0002c88001007387 */ /* 0x000fe20000100a00 */
[----:B----4-:R-:W-:-:S03]  /*eea0*/  IMAD.WIDE R126, R27, 0x4, R166 ;  /* 0x000000041b7e7825 */ /* 0x010fc600078e02a6 */
        /* <DEDUP_REMOVED lines=9> */
[C---:B------:R-:W-:Y:S01]  /*ef40*/  IADD3 R26, R3.reuse, -0x154, RZ ;  /* 0xfffffeac031a7810 */ /* 0x040fe20007ffe0ff */
[----:B------:R-:W-:Y:S01]  /*ef50*/  STL.64 [R1+0x2c0], R126 ;  /* 0x0002c07e01007387 */ /* 0x000fe20000100a00 */
[C---:B------:R-:W-:Y:S02]  /*ef60*/  IADD3 R252, R3.reuse, -0x15c, RZ ;  /* 0xfffffea403fc7810 */ /* 0x040fe40007ffe0ff */
[----:B------:R-:W-:Y:S01]  /*ef70*/  ISETP.GE.U32.AND P3, PT, R26, 0x7ffffe2d, PT ;  /* 0x7ffffe2d1a00780c */ /* 0x000fe20003f66070 */
[----:B------:R1:W-:Y:S01]  /*ef80*/  LDGSTS.E [R145+0x28e00], [R128.64], !P0 ;  /* 0x28e0000080917fae */ /* 0x0003e2000c121848 */
[----:B------:R-:W-:-:S03]  /*ef90*/  IADD3 R26, R3, -0x158, RZ ;  /* 0xfffffea8031a7810 */ /* 0x000fc60007ffe0ff */
[----:B------:R3:W-:Y:S01]  /*efa0*/  STL.64 [R1+0x2b8], R124 ;  /* 0x0002b87c01007387 */ /* 0x0007e20000100a00 */
[----:B------:R-:W-:-:S03]  /*efb0*/  ISETP.GE.U32.AND P4, PT, R26, 0x7ffffe29, PT ;  /* 0x7ffffe291a00780c */ /* 0x000fc60003f86070 */
[----:B------:R2:W-:Y:S01]  /*efc0*/  LDGSTS.E [R145+0x29600], [R126.64], !P1 ;  /* 0x296000007e917fae */ /* 0x0005e2000c921848 */
[----:B------:R-:W-:-:S03]  /*efd0*/  ISETP.GE.U32.AND P5, PT, R252, 0x7ffffe25, PT ;  /* 0x7ffffe25fc00780c */ /* 0x000fc60003fa6070 */
[----:B------:R3:W-:Y:S02]  /*efe0*/  LDGSTS.E [R145+0x29e00], [R124.64], !P2 ;  /* 0x29e000007c917fae */ /* 0x0007e4000d121848 */
[----:B---3--:R-:W-:-:S05]  /*eff0*/  IMAD.WIDE R124, R27, 0x4, R160 ;  /* 0x000000041b7c7825 */ /* 0x008fca00078e02a0 */
[----:B------:R3:W-:Y:S04]  /*f000*/  STL.64 [R1+0x2b0], R124 ;  /* 0x0002b07c01007387 */ /* 0x0007e80000100a00 */
[----:B------:R-:W4:Y:S01]  /*f010*/  LDL.LU.64 R156, [R1+0x78] ;  /* 0x00007800019c7983 */ /* 0x000f220000300a00 */
[----:B-1----:R-:W-:-:S03]  /*f020*/  IMAD.WIDE R128, R27, 0x4, R152 ;  /* 0x000000041b807825 */ /* 0x002fc600078e0298 */
[----:B------:R-:W4:Y:S04]  /*f030*/  LDL.LU.64 R158, [R1+0x70] ;  /* 0x00007000019e7983 */ /* 0x000f280000300a00 */
[----:B------:R4:W-:Y:S04]  /*f040*/  STL.64 [R1+0xd0], R128 ;  /* 0x0000d08001007387 */ /* 0x0009e80000100a00 */
[----:B------:R3:W-:Y:S04]  /*f050*/  LDGSTS.E [R145+0x2a600], [R124.64], !P3 ;  /* 0x2a6000007c917fae */ /* 0x0007e8000d921848 */
[----:B------:R4:W-:Y:S04]  /*f060*/  LDGSTS.E [R145+0x2ae00], [R128.64], !P4 ;  /* 0x2ae0000080917fae */ /* 0x0009e8000e121848 */
[----:B---3--:R-:W3:Y:S01]  /*f070*/  LDL.LU.64 R124, [R1+0x68] ;  /* 0x00006800017c7983 */ /* 0x008ee20000300a00 */
[----:B--2---:R-:W-:-:S05]  /*f080*/  IMAD.WIDE R126, R27, 0x4, R136 ;  /* 0x000000041b7e7825 */ /* 0x004fca00078e0288 */
[----:B------:R1:W-:Y:S04]  /*f090*/  STL.64 [R1+0x110], R126 ;  /* 0x0001107e01007387 */ /* 0x0003e80000100a00 */
[----:B------:R1:W-:Y:S04]  /*f0a0*/  LDGSTS.E [R145+0x2b600], [R126.64], !P5 ;  /* 0x2b6000007e917fae */ /* 0x0003e8000e921848 */
[----:B------:R-:W2:Y:S04]  /*f0b0*/  LDL.LU.64 R168, [R1+0x60] ;  /* 0x0000600001a87983 */ /* 0x000ea80000300a00 */
[----:B------:R-:W2:Y:S04]  /*f0c0*/  LDL.LU.64 R160, [R1+0x58] ;  /* 0x0000580001a07983 */ /* 0x000ea80000300a00 */
[----:B------:R-:W2:Y:S01]  /*f0d0*/  LDL.LU.64 R152, [R1+0x50] ;  /* 0x0000500001987983 */ /* 0x000ea20000300a00 */
[----:B------:R-:W-:-:S05]  /*f0e0*/  IMAD.WIDE R132, R27, 0x4, R164 ;  /* 0x000000041b847825 */ /* 0x000fca00078e02a4 */
[----:B------:R1:W-:Y:S01]  /*f0f0*/  STL.64 [R1+0x2a8], R132 ;  /* 0x0002a88401007387 */ /* 0x0003e20000100a00 */
[----:B----4-:R-:W-:-:S05]  /*f100*/  IMAD.WIDE R128, R27, 0x4, R166 ;  /* 0x000000041b807825 */ /* 0x010fca00078e02a6 */
[----:B------:R4:W-:Y:S01]  /*f110*/  STL.64 [R1+0x2a0], R128 ;  /* 0x0002a08001007387 */ /* 0x0009e20000100a00 */
[----:B-1----:R-:W-:-:S05]  /*f120*/  IMAD.WIDE R126, R27, 0x4, R170 ;  /* 0x000000041b7e7825 */ /* 0x002fca00078e02aa */
[----:B------:R1:W-:Y:S04]  /*f130*/  STL.64 [R1+0x388], R126 ;  /* 0x0003887e01007387 */ /* 0x0003e80000100a00 */
[----:B------:R-:W2:Y:S04]  /*f140*/  LDL.LU.64 R136, [R1+0x48] ;  /* 0x0000480001887983 */ /* 0x000ea80000300a00 */
[----:B------:R-:W2:Y:S04]  /*f150*/  LDL.LU.64 R164, [R1+0x40] ;  /* 0x0000400001a47983 */ /* 0x000ea80000300a00 */
[----:B------:R-:W2:Y:S04]  /*f160*/  LDL.LU.64 R166, [R1+0x38] ;  /* 0x0000380001a67983 */ /* 0x000ea80000300a00 */
[----:B------:R-:W2:Y:S01]  /*f170*/  LDL.LU.64 R170, [R1+0x30] ;  /* 0x0000300001aa7983 */ /* 0x000ea20000300a00 */
[----:B------:R-:W-:-:S04]  /*f180*/  IADD3 R26, R3, -0x160, RZ ;  /* 0xfffffea0031a7810 */ /* 0x000fc80007ffe0ff */
[----:B------:R-:W-:Y:S02]  /*f190*/  ISETP.GE.U32.AND P6, PT, R26, 0x7ffffe21, PT ;  /* 0x7ffffe211a00780c */ /* 0x000fe40003fc6070 */
[----:B------:R-:W-:-:S04]  /*f1a0*/  IADD3 R26, R3, -0x164, RZ ;  /* 0xfffffe9c031a7810 */ /* 0x000fc80007ffe0ff */
[----:B------:R-:W-:Y:S02]  /*f1b0*/  ISETP.GE.U32.AND P0, PT, R26, 0x7ffffe1d, PT ;  /* 0x7ffffe1d1a00780c */ /* 0x000fe40003f06070 */
[C---:B------:R-:W-:Y:S02]  /*f1c0*/  IADD3 R26, R3.reuse, -0x16c, RZ ;  /* 0xfffffe94031a7810 */ /* 0x040fe40007ffe0ff */
[C---:B------:R-:W-:Y:S02]  /*f1d0*/  IADD3 R252, R3.reuse, -0x168, RZ ;  /* 0xfffffe9803fc7810 */ /* 0x040fe40007ffe0ff */
[----:B------:R-:W-:Y:S01]  /*f1e0*/  ISETP.GE.U32.AND P2, PT, R26, 0x7ffffe15, PT ;  /* 0x7ffffe151a00780c */ /* 0x000fe20003f46070 */
[----:B------:R1:W-:Y:S01]  /*f1f0*/  LDGSTS.E [R145+0x2be00], [R132.64], !P6 ;  /* 0x2be0000084917fae */ /* 0x0003e2000f121848 */
[----:B------:R-:W-:Y:S02]  /*f200*/  IADD3 R26, R3, -0x170, RZ ;  /* 0xfffffe90031a7810 */ /* 0x000fe40007ffe0ff */
[----:B------:R-:W-:-:S02]  /*f210*/  ISETP.GE.U32.AND P1, PT, R252, 0x7ffffe19, PT ;  /* 0x7ffffe19fc00780c */ /* 0x000fc40003f26070 */
[----:B------:R-:W-:Y:S01]  /*f220*/  ISETP.GE.U32.AND P3, PT, R26, 0x7ffffe11, PT ;  /* 0x7ffffe111a00780c */ /* 0x000fe20003f66070 */
[----:B------:R4:W-:Y:S01]  /*f230*/  LDGSTS.E [R145+0x2c600], [R128.64], !P0 ;  /* 0x2c60000080917fae */ /* 0x0009e2000c121848 */
[----:B------:R-:W-:-:S04]  /*f240*/  IADD3 R26, R3, -0x178, RZ ;  /* 0xfffffe88031a7810 */ /* 0x000fc80007ffe0ff */
[----:B------:R-:W-:Y:S02]  /*f250*/  ISETP.GE.U32.AND P5, PT, R26, 0x7ffffe09, PT ;  /* 0x7ffffe091a00780c */ /* 0x000fe40003fa6070 */
[C---:B------:R-:W-:Y:S02]  /*f260*/  IADD3 R26, R3.reuse, -0x17c, RZ ;  /* 0xfffffe84031a7810 */ /* 0x040fe40007ffe0ff */
[C---:B------:R-:W-:Y:S01]  /*f270*/  IADD3 R252, R3.reuse, -0x174, RZ ;  /* 0xfffffe8c03fc7810 */ /* 0x040fe20007ffe0ff */
[----:B------:R4:W-:Y:S01]  /*f280*/  LDGSTS.E [R145+0x2ce00], [R126.64], !P1 ;  /* 0x2ce000007e917fae */ /* 0x0009e2000c921848 */
[----:B------:R-:W-:Y:S02]  /*f290*/  ISETP.GE.U32.AND P6, PT, R26, 0x7ffffe05, PT ;  /* 0x7ffffe051a00780c */ /* 0x000fe40003fc6070 */
[----:B------:R-:W-:Y:S01]  /*f2a0*/  IADD3 R26, R3, -0x182, RZ ;  /* 0xfffffe7e031a7810 */ /* 0x000fe20007ffe0ff */
[----:B-1----:R-:W-:Y:S01]  /*f2b0*/  IMAD.WIDE R132, R27, 0x4, R156 ;  /* 0x000000041b847825 */ /* 0x002fe200078e029c */
[----:B------:R-:W-:-:S02]  /*f2c0*/  ISETP.GE.U32.AND P4, PT, R252, 0x7ffffe0d, PT ;  /* 0x7ffffe0dfc00780c */ /* 0x000fc40003f86070 */
[----:B------:R-:W-:Y:S01]  /*f2d0*/  ISETP.GE.U32.AND P1, PT, R26, 0x7ffffdff, PT ;  /* 0x7ffffdff1a00780c */ /* 0x000fe20003f26070 */
[----:B----4-:R-:W-:Y:S01]  /*f2e0*/  IMAD.WIDE R128, R27, 0x4, R158 ;  /* 0x000000041b807825 */ /* 0x010fe200078e029e */
[C---:B------:R-:W-:Y:S01]  /*f2f0*/  IADD3 R26, R3.reuse, -0x180, RZ ;  /* 0xfffffe80031a7810 */ /* 0x040fe20007ffe0ff */
[----:B------:R2:W-:Y:S01]  /*f300*/  LDGSTS.E [R145+0x2d600], [R132.64], !P2 ;  /* 0x2d60000084917fae */ /* 0x0005e2000d121848 */
[----:B------:R-:W-:Y:S02]  /*f310*/  IADD3 R126, R3, -0x183, RZ ;  /* 0xfffffe7d037e7810 */ /* 0x000fe40007ffe0ff */
[----:B------:R-:W-:Y:S01]  /*f320*/  ISETP.GE.U32.AND P2, PT, R26, 0x7ffffe01, PT ;  /* 0x7ffffe011a00780c */ /* 0x000fe20003f46070 */
[----:B------:R-:W-:Y:S04]  /*f330*/  STL.64 [R1+0x390], R132 ;  /* 0x0003908401007387 */ /* 0x000fe80000100a00 */
[----:B------:R1:W-:Y:S01]  /*f340*/  LDGSTS.E [R145+0x2de00], [R128.64], !P3 ;  /* 0x2de0000080917fae */ /* 0x0003e2000d921848 */
[----:B------:R-:W-:-:S03]  /*f350*/  ISETP.GE.U32.AND P3, PT, R126, 0x7ffffdfe, PT ;  /* 0x7ffffdfe7e00780c */ /* 0x000fc60003f66070 */
[----:B------:R1:W-:Y:S01]  /*f360*/  STL.64 [R1+0x3b8], R128 ;  /* 0x0003b88001007387 */ /* 0x0003e20000100a00 */
[----:B---3--:R-:W-:-:S05]  /*f370*/  IMAD.WIDE R124, R27, 0x4, R124 ;  /* 0x000000041b7c7825 */ /* 0x008fca00078e027c */
[----:B------:R3:W-:Y:S04]  /*f380*/  STL.64 [R1+0x3b0], R124 ;  /* 0x0003b07c01007387 */ /* 0x0007e80000100a00 */
[----:B------:R3:W-:Y:S01]  /*f390*/  LDGSTS.E [R145+0x2e600], [R124.64], !P4 ;  /* 0x2e6000007c917fae */ /* 0x0007e2000e121848 */
[----:B-1----:R-:W-:Y:S01]  /*f3a0*/  IADD3 R128, R3, -0x185, RZ ;  /* 0xfffffe7b03807810 */ /* 0x002fe20007ffe0ff */
        /* <DEDUP_REMOVED lines=11> */
[----:B--2---:R-:W-:-:S04]  /*f460*/  IMAD.WIDE R132, R27, 0x4, R168 ;  /* 0x000000041b847825 */ /* 0x004fc800078e02a8 */
[C---:B------:R-:W-:Y:S01]  /*f470*/  IMAD.WIDE R126, R27.reuse, 0x4, R160 ;  /* 0x000000041b7e7825 */ /* 0x040fe200078e02a0 */
[----:B------:R-:W-:Y:S03]  /*f480*/  STL.64 [R1+0x3a8], R132 ;  /* 0x0003a88401007387 */ /* 0x000fe60000100a00 */
[----:B---3--:R-:W-:Y:S01]  /*f490*/  IMAD.WIDE R124, R27, 0x4, R152 ;  /* 0x000000041b7c7825 */ /* 0x008fe200078e0298 */
[----:B------:R1:W-:Y:S04]  /*f4a0*/  LDGSTS.E [R145+0x2ee00], [R132.64], !P5 ;  /* 0x2ee0000084917fae */ /* 0x0003e8000e921848 */
[----:B------:R-:W-:Y:S04]  /*f4b0*/  STL.64 [R1+0x3a0], R126 ;  /* 0x0003a07e01007387 */ /* 0x000fe80000100a00 */
[----:B------:R1:W-:Y:S01]  /*f4c0*/  LDGSTS.E [R145+0x2f600], [R126.64], !P6 ;  /* 0x2f6000007e917fae */ /* 0x0003e2000f121848 */
[----:B------:R-:W-:-:S03]  /*f4d0*/  IMAD.WIDE R152, R6, 0x4, R16 ;  /* 0x0000000406987825 */ /* 0x000fc600078e0210 */
[----:B------:R2:W-:Y:S01]  /*f4e0*/  STL.64 [R1+0x398], R124 ;  /* 0x0003987c01007387 */ /* 0x0005e20000100a00 */
[----:B------:R-:W-:-:S03]  /*f4f0*/  ISETP.GE.U32.AND P5, PT, R128, 0x7ffffdfc, PT ;  /* 0x7ffffdfc8000780c */ /* 0x000fc60003fa6070 */
[----:B------:R2:W-:Y:S01]  /*f500*/  LDGSTS.E [R145+0x2fe00], [R124.64], !P2 ;  /* 0x2fe000007c917fae */ /* 0x0005e2000d121848 */
[----:B------:R-:W-:-:S04]  /*f510*/  IMAD.WIDE R128, R6, 0x4, R4 ;  /* 0x0000000406807825 */ /* 0x000fc800078e0204 */
[----:B--2---:R-:W-:-:S04]  /*f520*/  IMAD.WIDE R124, R6, 0x4, R14 ;  /* 0x00000004067c7825 */ /* 0x004fc800078e020e */
[----:B------:R-:W-:-:S04]  /*f530*/  IMAD.WIDE R168, R6, 0x4, R106 ;  /* 0x0000000406a87825 */ /* 0x000fc800078e026a */
[----:B-1----:R-:W-:-:S04]  /*f540*/  IMAD.WIDE R144, R6, 0x4, R108 ;  /* 0x0000000406907825 */ /* 0x002fc800078e026c */
[----:B------:R-:W-:-:S04]  /*f550*/  IMAD.WIDE R126, R6, 0x4, R136 ;  /* 0x00000004067e7825 */ /* 0x000fc800078e0288 */
[C---:B------:R-:W-:Y:S01]  /*f560*/  IMAD.WIDE R132, R6.reuse, 0x4, R164 ;  /* 0x0000000406847825 */ /* 0x040fe200078e02a4 */
[----:B------:R-:W-:Y:S03]  /*f570*/  STL.64 [R1+0x170], R126 ;  /* 0x0001707e01007387 */ /* 0x000fe60000100a00 */
[C---:B------:R-:W-:Y:S01]  /*f580*/  IMAD.WIDE R140, R6.reuse, 0x4, R166 ;  /* 0x00000004068c7825 */ /* 0x040fe200078e02a6 */
[----:B------:R-:W-:Y:S03]  /*f590*/  STL.64 [R1+0x168], R132 ;  /* 0x0001688401007387 */ /* 0x000fe60000100a00 */
[C---:B------:R-:W-:Y:S01]  /*f5a0*/  IMAD.WIDE R150, R6.reuse, 0x4, R170 ;  /* 0x0000000406967825 */ /* 0x040fe200078e02aa */
[----:B------:R-:W-:Y:S03]  /*f5b0*/  STL.64 [R1+0x158], R140 ;  /* 0x0001588c01007387 */ /* 0x000fe60000100a00 */
[C---:B------:R-:W-:Y:S01]  /*f5c0*/  IMAD.WIDE R136, R6.reuse, 0x4, R18 ;  /* 0x0000000406887825 */ /* 0x040fe200078e0212 */
[----:B------:R-:W-:Y:S03]  /*f5d0*/  STL.64 [R1+0x148], R150 ;  /* 0x0001489601007387 */ /* 0x000fe60000100a00 */
[C---:B------:R-:W-:Y:S01]  /*f5e0*/  IMAD.WIDE R170, R6.reuse, 0x4, R20 ;  /* 0x0000000406aa7825 */ /* 0x040fe200078e0214 */
[----:B------:R-:W-:Y:S04]  /*f5f0*/  STL.64 [R1+0x140], R124 ;  /* 0x0001407c01007387 */ /* 0x000fe80000100a00 */
[----:B------:R-:W-:Y:S01]  /*f600*/  STL.64 [R1+0x138], R152 ;  /* 0x0001389801007387 */ /* 0x000fe20000100a00 */
[----:B------:R-:W-:-:S03]  /*f610*/  IMAD.WIDE R164, R6, 0x4, R36 ;  /* 0x0000000406a47825 */ /* 0x000fc600078e0224 */
[----:B------:R-:W-:Y:S04]  /*f620*/  STL.64 [R1+0x108], R136 ;  /* 0x0001088801007387 */ /* 0x000fe80000100a00 */
[----:B------:R-:W-:Y:S04]  /*f630*/  STL.64 [R1+0xe8], R128 ;  /* 0x0000e88001007387 */ /* 0x000fe80000100a00 */
[----:B------:R-:W-:Y:S01]  /*f640*/  STL.64 [R1+0xf0], R170 ;  /* 0x0000f0aa01007387 */ /* 0x000fe20000100a00 */
[----:B------:R-:W-:-:S03]  /*f650*/  IMAD.WIDE R20, R6, 0x4, R38 ;  /* 0x0000000406147825 */ /* 0x000fc600078e0226 */
[----:B------:R-:W-:Y:S04]  /*f660*/  STL.64 [R1+0xe0], R134 ;  /* 0x0000e08601007387 */ /* 0x000fe80000100a00 */
[----:B------:R-:W-:Y:S04]  /*f670*/  STL.64 [R1+0xd8], R142 ;  /* 0x0000d88e01007387 */ /* 0x000fe80000100a00 */
[----:B------:R-:W-:Y:S01]  /*f680*/  STL.64 [R1+0xc8], R156 ;  /* 0x0000c89c01007387 */ /* 0x000fe20000100a00 */
[----:B------:R-:W-:-:S03]  /*f690*/  IMAD.WIDE R160, R6, 0x4, R48 ;  /* 0x0000000406a07825 */ /* 0x000fc600078e0230 */
[----:B------:R-:W-:Y:S01]  /*f6a0*/  STL.64 [R1+0xb0], R168 ;  /* 0x0000b0a801007387 */ /* 0x000fe20000100a00 */
[----:B------:R-:W-:-:S03]  /*f6b0*/  IMAD.WIDE R4, R6, 0x4, R50 ;  /* 0x0000000406047825 */ /* 0x000fc600078e0232 */
[----:B------:R-:W-:Y:S04]  /*f6c0*/  STL.64 [R1+0xa8], R144 ;  /* 0x0000a89001007387 */ /* 0x000fe80000100a00 */
[----:B------:R-:W-:Y:S01]  /*f6d0*/  STL.64 [R1+0xa0], R164 ;  /* 0x0000a0a401007387 */ /* 0x000fe20000100a00 */
[----:B------:R-:W-:-:S03]  /*f6e0*/  IMAD.WIDE R166, R6, 0x4, R52 ;  /* 0x0000000406a67825 */ /* 0x000fc600078e0234 */
[----:B------:R-:W-:Y:S04]  /*f6f0*/  STL.64 [R1+0x88], R40 ;  /* 0x0000882801007387 */ /* 0x000fe80000100a00 */
[----:B------:R-:W-:Y:S04]  /*f700*/  STL.64 [R1+0x80], R42 ;  /* 0x0000802a01007387 */ /* 0x000fe80000100a00 */
[----:B------:R-:W-:Y:S04]  /*f710*/  STL.64 [R1+0x90], R20 ;  /* 0x0000901401007387 */ /* 0x000fe80000100a00 */
[----:B------:R-:W-:Y:S04]  /*f720*/  STL.64 [R1+0x78], R148 ;  /* 0x0000789401007387 */ /* 0x000fe80000100a00 */
[----:B------:R-:W-:Y:S01]  /*f730*/  STL.64 [R1+0x70], R158 ;  /* 0x0000709e01007387 */ /* 0x000fe20000100a00 */
[----:B------:R-:W-:-:S03]  /*f740*/  IMAD.WIDE R18, R6, 0x4, R54 ;  /* 0x0000000406127825 */ /* 0x000fc600078e0236 */
[----:B------:R-:W-:Y:S04]  /*f750*/  STL.64 [R1+0x68], R160 ;  /* 0x000068a001007387 */ /* 0x000fe80000100a00 */
[----:B------:R-:W-:Y:S04]  /*f760*/  STL.64 [R1+0x60], R4 ;  /* 0x0000600401007387 */ /* 0x000fe80000100a00 */
[----:B------:R1:W-:Y:S04]  /*f770*/  STL.64 [R1+0x48], R12 ;  /* 0x0000480c01007387 */ /* 0x0003e80000100a00 */
[----:B------:R-:W-:Y:S04]  /*f780*/  STL.64 [R1+0x58], R166 ;  /* 0x000058a601007387 */ /* 0x000fe80000100a00 */
[----:B------:R2:W-:Y:S01]  /*f790*/  STL.64 [R1+0x40], R10 ;  /* 0x0000400a01007387 */ /* 0x0005e20000100a00 */
[----:B-1----:R-:W-:-:S03]  /*f7a0*/  IMAD.WIDE R12, R6, 0x4, R60 ;  /* 0x00000004060c7825 */ /* 0x002fc600078e023c */
[----:B------:R-:W-:Y:S01]  /*f7b0*/  STL.64 [R1+0x50], R18 ;  /* 0x0000501201007387 */ /* 0x000fe20000100a00 */
[----:B------:R-:W-:Y:S02]  /*f7c0*/  ISETP.NE.U32.AND P2, PT, R7, RZ, PT ;  /* 0x000000ff0700720c */ /* 0x000fe40003f45070 */
[----:B------:R-:W-:Y:S01]  /*f7d0*/  IADD3 R252, R3, -0x181, RZ ;  /* 0xfffffe7f03fc7810 */ /* 0x000fe20007ffe0ff */
[C---:B------:R-:W-:Y:S01]  /*f7e0*/  IMAD.WIDE R194, R6.reuse, 0x4, R194 ;  /* 0x0000000406c27825 */ /* 0x040fe200078e02c2 */
[----:B------:R-:W0:Y:S03]  /*f7f0*/  LDGDEPBAR ;  /* 0x00000000000079af */ /* 0x000e260000000000 */
[C---:B--2---:R-:W-:Y:S01]  /*f800*/  IMAD.WIDE R10, R6.reuse, 0x4, R62 ;  /* 0x00000004060a7825 */ /* 0x044fe200078e023e */
[----:B------:R1:W-:Y:S04]  /*f810*/  STL.64 [R1+0x38], R12 ;  /* 0x0000380c01007387 */ /* 0x0003e80000100a00 */
[----:B------:R2:W-:Y:S04]  /*f820*/  STL.64 [R1+0x30], R10 ;  /* 0x0000300a01007387 */ /* 0x0005e80000100a00 */
[----:B------:R-:W3:Y:S01]  /*f830*/  LDL.64 R176, [R1+0x48] ;  /* 0x0000480001b07983 */ /* 0x000ee20000100a00 */
[----:B------:R-:W-:-:S03]  /*f840*/  IMAD.WIDE R62, R6, 0x4, R180 ;  /* 0x00000004063e7825 */ /* 0x000fc600078e02b4 */
[----:B------:R-:W4:Y:S04]  /*f850*/  LDL.64 R180, [R1+0x40] ;  /* 0x0000400001b47983 */ /* 0x000f280000100a00 */
[----:B------:R-:W4:Y:S01]  /*f860*/  LDL.64 R188, [R1+0x38] ;  /* 0x0000380001bc7983 */ /* 0x000f220000100a00 */
[----:B------:R-:W-:-:S03]  /*f870*/  IMAD.WIDE R48, R6, 0x4, R218 ;  /* 0x0000000406307825 */ /* 0x000fc600078e02da */
[----:B------:R-:W4:Y:S01]  /*f880*/  LDL.64 R218, [R1+0x30] ;  /* 0x0000300001da7983 */ /* 0x000f220000100a00 */
[----:B------:R-:W-:Y:S02]  /*f890*/  ISETP.GE.U32.AND P0, PT, R252, 0x7ffffe00, PT ;  /* 0x7ffffe00fc00780c */ /* 0x000fe40003f06070 */
[C---:B------:R-:W-:Y:S01]  /*f8a0*/  IADD3 R252, R3.reuse, -0x184, RZ ;  /* 0xfffffe7c03fc7810 */ /* 0x040fe20007ffe0ff */
[----:B-1----:R-:W-:Y:S01]  /*f8b0*/  IMAD.WIDE R12, R6, 0x4, R200 ;  /* 0x00000004060c7825 */ /* 0x002fe200078e02c8 */
[----:B------:R1:W-:Y:S02]  /*f8c0*/  LDGSTS.E [R2+0x50000], [R126.64], P2 ;  /* 0x500000007e027fae */ /* 0x0003e40009121848 */
[----:B------:R-:W-:Y:S01]  /*f8d0*/  ISETP.GE.U32.AND P4, PT, R252, 0x7ffffdfd, PT ;  /* 0x7ffffdfdfc00780c */ /* 0x000fe20003f86070 */
[----:B------:R-:W-:Y:S01]  /*f8e0*/  IMAD.MOV.U32 R200, RZ, RZ, R40 ;  /* 0x000000ffffc87224 */ /* 0x000fe200078e0028 */
[----:B------:R-:W-:Y:S01]  /*f8f0*/  IADD3 R252, R3, -0x189, RZ ;  /* 0xfffffe7703fc7810 */ /* 0x000fe20007ffe0ff */
[----:B------:R-:W-:Y:S01]  /*f900*/  IMAD.MOV.U32 R201, RZ, RZ, R41 ;  /* 0x000000ffffc97224 */ /* 0x000fe200078e0029 */
[----:B------:R1:W-:Y:S01]  /*f910*/  LDGSTS.E [R2+0x51000], [R128.64], P2 ;  /* 0x5100000080027fae */ /* 0x0003e20009121848 */
[----:B--2---:R-:W-:Y:S01]  /*f920*/  IMAD.WIDE R10, R6, 0x4, R198 ;  /* 0x00000004060a7825 */ /* 0x004fe200078e02c6 */
[----:B------:R-:W-:-:S02]  /*f930*/  ISETP.GE.U32.AND P6, PT, R252, 0x7ffffdf8, PT ;  /* 0x7ffffdf8fc00780c */ /* 0x000fc40003fc6070 */
[----:B------:R2:W-:Y:S01]  /*f940*/  LDGSTS.E [R2+0x52000], [R200.64], P2 ;  /* 0x52000000c8027fae */ /* 0x0005e20009121848 */
[----:B------:R-:W-:Y:S02]  /*f950*/  IMAD.MOV.U32 R198, RZ, RZ, R42 ;  /* 0x000000ffffc67224 */ /* 0x000fe400078e002a */
[----:B------:R-:W-:Y:S01]  /*f960*/  IMAD.MOV.U32 R199, RZ, RZ, R43 ;  /* 0x000000ffffc77224 */ /* 0x000fe200078e002b */
[----:B-1----:R2:W5:Y:S01]  /*f970*/  LDL.LU.64 R126, [R1+0x678] ;  /* 0x00067800017e7983 */ /* 0x0025620000300a00 */
[----:B------:R-:W-:Y:S01]  /*f980*/  IMAD.WIDE R42, R6, 0x4, R212 ;  /* 0x00000004062a7825 */ /* 0x000fe200078e02d4 */
[----:B------:R-:W-:Y:S02]  /*f990*/  LOP3.LUT R252, R2, 0x10, RZ, 0x3c, !PT ;  /* 0x0000001002fc7812 */ /* 0x000fe400078e3cff */
[----:B------:R2:W5:Y:S01]  /*f9a0*/  LDL.LU.64 R128, [R1+0x670] ;  /* 0x0006700001807983 */ /* 0x0005620000300a00 */
[----:B------:R-:W-:-:S04]  /*f9b0*/  IMAD.WIDE R82, R6, 0x4, R82 ;  /* 0x0000000406527825 */ /* 0x000fc800078e0252 */
[----:B------:R-:W-:-:S04]  /*f9c0*/  IMAD.WIDE R44, R6, 0x4, R214 ;  /* 0x00000004062c7825 */ /* 0x000fc800078e02d6 */
[----:B------:R-:W-:-:S04]  /*f9d0*/  IMAD.WIDE R60, R6, 0x4, R184 ;  /* 0x00000004063c7825 */ /* 0x000fc800078e02b8 */
[----:B------:R-:W-:Y:S01]  /*f9e0*/  IMAD.WIDE R16, R6, 0x4, R204 ;  /* 0x0000000406107825 */ /* 0x000fe200078e02cc */
[----:B------:R-:W-:-:S03]  /*f9f0*/  LOP3.LUT R205, R2, 0x20, RZ, 0x3c, !PT ;  /* 0x0000002002cd7812 */ /* 0x000fc600078e3cff */
        /* <DEDUP_REMOVED lines=19> */
[----:B------:R-:W-:Y:S01]  /*fb30*/  IMAD.WIDE R106, R6, 0x4, R174 ;  /* 0x00000004066a7825 */ /* 0x000fe200078e02ae */
[----:B---3--:R2:W-:Y:S04]  /*fb40*/  LDGSTS.E [R2+0x53000], [R176.64], P2 ;  /* 0x53000000b0027fae */ /* 0x0085e80009121848 */
[----:B------:R2:W-:Y:S04]  /*fb50*/  LDGSTS.E [R2+0x54000], [R194.64], P2 ;  /* 0x54000000c2027fae */ /* 0x0005e80009121848 */
[----:B------:R2:W-:Y:S04]  /*fb60*/  LDGSTS.E [R2+0x55000], [R42.64], P2 ;  /* 0x550000002a027fae */ /* 0x0005e80009121848 */
[----:B------:R2:W-:Y:S04]  /*fb70*/  LDGSTS.E [R2+0x56000], [R58.64], P2 ;  /* 0x560000003a027fae */ /* 0x0005e80009121848 */
[----:B------:R2:W-:Y:S04]  /*fb80*/  LDGSTS.E [R2+0x57000], [R82.64], P2 ;  /* 0x5700000052027fae */ /* 0x0005e80009121848 */
[----:B------:R1:W-:Y:S04]  /*fb90*/  LDGSTS.E [R252+0x50200], [R132.64], P2 ;  /* 0x5020000084fc7fae */ /* 0x0003e80009121848 */
[----:B------:R1:W-:Y:S04]  /*fba0*/  LDGSTS.E [R252+0x51200], [R134.64], P2 ;  /* 0x5120000086fc7fae */ /* 0x0003e80009121848 */
[----:B------:R1:W-:Y:S04]  /*fbb0*/  LDGSTS.E [R252+0x52200], [R198.64], P2 ;  /* 0x52200000c6fc7fae */ /* 0x0003e80009121848 */
[----:B----4-:R1:W-:Y:S04]  /*fbc0*/  LDGSTS.E [R252+0x53200], [R180.64], P2 ;  /* 0x53200000b4fc7fae */ /* 0x0103e80009121848 */
[----:B------:R1:W-:Y:S04]  /*fbd0*/  LDGSTS.E [R252+0x54200], [R10.64], P2 ;  /* 0x542000000afc7fae */ /* 0x0003e80009121848 */
[----:B------:R1:W-:Y:S04]  /*fbe0*/  LDGSTS.E [R252+0x55200], [R44.64], P2 ;  /* 0x552000002cfc7fae */ /* 0x0003e80009121848 */
[----:B------:R1:W-:Y:S04]  /*fbf0*/  LDGSTS.E [R252+0x56200], [R60.64], P2 ;  /* 0x562000003cfc7fae */ /* 0x0003e80009121848 */
[----:B------:R1:W-:Y:S04]  /*fc00*/  LDGSTS.E [R252+0x57200], [R84.64], P2 ;  /* 0x5720000054fc7fae */ /* 0x0003e80009121848 */
[----:B------:R3:W-:Y:S04]  /*fc10*/  LDGSTS.E [R205+0x50400], [R140.64], P2 ;  /* 0x504000008ccd7fae */ /* 0x0007e80009121848 */
[----:B------:R4:W-:Y:S04]  /*fc20*/  LDGSTS.E [R205+0x51400], [R142.64], P2 ;  /* 0x514000008ecd7fae */ /* 0x0009e80009121848 */
[----:B------:R2:W-:Y:S01]  /*fc30*/  LDGSTS.E [R205+0x52400], [R148.64], P2 ;  /* 0x5240000094cd7fae */ /* 0x0005e20009121848 */
[----:B-1----:R-:W-:-:S03]  /*fc40*/  LOP3.LUT R252, R2, 0x30, RZ, 0x3c, !PT ;  /* 0x0000003002fc7812 */ /* 0x002fc600078e3cff */
        /* <DEDUP_REMOVED lines=23> */
[----:B------:R1:W5:Y:S04]  /*fdc0*/  LDL.LU.64 R132, [R1+0x668] ;  /* 0x0006680001847983 */ /* 0x0003680000300a00 */
[----:B------:R1:W-:Y:S04]  /*fdd0*/  LDGSTS.E [R252+0x51a00], [R144.64], P2 ;  /* 0x51a0000090fc7fae */ /* 0x0003e80009121848 */
[----:B------:R1:W5:Y:S04]  /*fde0*/  LDL.LU.64 R134, [R1+0x660] ;  /* 0x0006600001867983 */ /* 0x0003680000300a00 */
[----:B------:R1:W-:Y:S04]  /*fdf0*/  LDGSTS.E [R252+0x52a00], [R4.64], P2 ;  /* 0x52a0000004fc7fae */ /* 0x0003e80009121848 */
[----:B---3--:R3:W5:Y:S04]  /*fe00*/  LDL.LU.64 R140, [R1+0x658] ;  /* 0x00065800018c7983 */ /* 0x0087680000300a00 */
[----:B------:R2:W-:Y:S01]  /*fe10*/  LDGSTS.E [R252+0x53a00], [R182.64], P2 ;  /* 0x53a00000b6fc7fae */ /* 0x0005e20009121848 */
[----:B-1----:R-:W-:-:S03]  /*fe20*/  LOP3.LUT R5, R2, 0x60, RZ, 0x3c, !PT ;  /* 0x0000006002057812 */ /* 0x002fc600078e3cff */
[----:B----4-:R3:W5:Y:S04]  /*fe30*/  LDL.LU.64 R142, [R1+0x650] ;  /* 0x00065000018e7983 */ /* 0x0107680000300a00 */
[----:B------:R1:W-:Y:S04]  /*fe40*/  LDGSTS.E [R252+0x54a00], [R36.64], P2 ;  /* 0x54a0000024fc7fae */ /* 0x0003e80009121848 */
[----:B--2---:R3:W5:Y:S04]  /*fe50*/  LDL.LU.64 R148, [R1+0x648] ;  /* 0x0006480001947983 */ /* 0x0047680000300a00 */
[----:B------:R1:W-:Y:S04]  /*fe60*/  LDGSTS.E [R252+0x55a00], [R52.64], P2 ;  /* 0x55a0000034fc7fae */ /* 0x0003e80009121848 */
[----:B------:R3:W5:Y:S04]  /*fe70*/  LDL.LU.64 R150, [R1+0x640] ;  /* 0x0006400001967983 */ /* 0x0007680000300a00 */
[----:B------:R1:W-:Y:S04]  /*fe80*/  LDGSTS.E [R252+0x56a00], [R72.64], P2 ;  /* 0x56a0000048fc7fae */ /* 0x0003e80009121848 */
[----:B------:R3:W5:Y:S04]  /*fe90*/  LDL.LU.64 R156, [R1+0x638] ;  /* 0x00063800019c7983 */ /* 0x0007680000300a00 */
[----:B------:R1:W-:Y:S04]  /*fea0*/  LDGSTS.E [R252+0x57a00], [R104.64], P2 ;  /* 0x57a0000068fc7fae */ /* 0x0003e80009121848 */
[----:B------:R3:W5:Y:S04]  /*feb0*/  LDL.LU.64 R158, [R1+0x630] ;  /* 0x00063000019e7983 */ /* 0x0007680000300a00 */
[----:B------:R2:W-:Y:S04]  /*fec0*/  LDGSTS.E [R5+0x50c00], [R136.64], P2 ;  /* 0x50c0000088057fae */ /* 0x0005e80009121848 */
[----:B------:R3:W5:Y:S01]  /*fed0*/  LDL.LU.64 R124, [R1+0x628] ;  /* 0x00062800017c7983 */ /* 0x0007620000300a00 */
[----:B-1----:R-:W-:-:S03]  /*fee0*/  LOP3.LUT R252, R2, 0x70, RZ, 0x3c, !PT ;  /* 0x0000007002fc7812 */ /* 0x002fc600078e3cff */
[----:B------:R1:W-:Y:S04]  /*fef0*/  LDGSTS.E [R5+0x51c00], [R164.64], P2 ;  /* 0x51c00000a4057fae */ /* 0x0003e80009121848 */
[----:B------:R3:W5:Y:S04]  /*ff00*/  LDL.LU.64 R168, [R1+0x620] ;  /* 0x0006200001a87983 */ /* 0x0007680000300a00 */
[----:B------:R4:W-:Y:S04]  /*ff10*/  LDGSTS.E [R5+0x52c00], [R166.64], P2 ;  /* 0x52c00000a6057fae */ /* 0x0009e80009121848 */
[----:B------:R3:W5:Y:S04]  /*ff20*/  LDL.LU.64 R160, [R1+0x618] ;  /* 0x0006180001a07983 */ /* 0x0007680000300a00 */
[----:B------:R1:W-:Y:S04]  /*ff30*/  LDGSTS.E [R5+0x53c00], [R186.64], P2 ;  /* 0x53c00000ba057fae */ /* 0x0003e80009121848 */
[----:B------:R3:W5:Y:S04]  /*ff40*/  LDL.LU.64 R152, [R1+0x610] ;  /* 0x0006100001987983 */ /* 0x0007680000300a00 */
[----:B------:R1:W-:Y:S04]  /*ff50*/  LDGSTS.E [R5+0x54c00], [R38.64], P2 ;  /* 0x54c0000026057fae */ /* 0x0003e80009121848 */
[----:B------:R3:W5:Y:S04]  /*ff60*/  LDL.LU.64 R144, [R1+0x608] ;  /* 0x0006080001907983 */ /* 0x0007680000300a00 */
[----:B------:R1:W-:Y:S04]  /*ff70*/  LDGSTS.E [R5+0x55c00], [R54.64], P2 ;  /* 0x55c0000036057fae */ /* 0x0003e80009121848 */
[----:B--2---:R3:W5:Y:S04]  /*ff80*/  LDL.LU.64 R136, [R1+0x600] ;  /* 0x0006000001887983 */ /* 0x0047680000300a00 */
[----:B------:R2:W-:Y:S04]  /*ff90*/  LDGSTS.E [R5+0x56c00], [R74.64], P2 ;  /* 0x56c000004a057fae */ /* 0x0005e80009121848 */
[----:B-1----:R3:W5:Y:S04]  /*ffa0*/  LDL.LU.64 R164, [R1+0x5f8] ;  /* 0x0005f80001a47983 */ /* 0x0027680000300a00 */
[----:B------:R2:W-:Y:S04]  /*ffb0*/  LDGSTS.E [R5+0x57c00], [R106.64], P2 ;  /* 0x57c000006a057fae */ /* 0x0005e80009121848 */
[----:B----4-:R-:W4:Y:S04]  /*ffc0*/  LDL.LU.64 R166, [R1+0x5f0] ;  /* 0x0005f00001a67983 */ /* 0x010f280000300a00 */
[----:B------:R1:W-:Y:S01]  /*ffd0*/  LDGSTS.E [R252+0x50e00], [R170.64], P2 ;  /* 0x50e00000aafc7fae */ /* 0x0003e20009121848 */
[----:B------:R-:W-:-:S03]  /*ffe0*/  IMAD.WIDE R190, R6, 0x4, R190 ;  /* 0x0000000406be7825 */ /* 0x000fc600078e02be */
[----:B------:R4:W-:Y:S01]  /*fff0*/  LDGSTS.E [R252+0x51e00], [R20.64], P2 ;  /* 0x51e0000014fc7fae */ /* 0x0009e20009121848 */
[----:B------:R-:W-:-:S03]  /*10000*/  IMAD.WIDE R40, R6, 0x4, R210 ;  /* 0x0000000406287825 */ /* 0x000fc600078e02d2 */
[----:B------:R3:W-:Y:S04]  /*10010*/  LDGSTS.E [R252+0x52e00], [R18.64], P2 ;  /* 0x52e0000012fc7fae */ /* 0x0007e80009121848 */
[----:B-1----:R-:W2:Y:S01]  /*10020*/  LDL.LU.64 R170, [R1+0x5e8] ;  /* 0x0005e80001aa7983 */ /* 0x002ea20000300a00 */
[----:B------:R-:W-:-:S03]  /*10030*/  IMAD.WIDE R56, R6, 0x4, R192 ;  /* 0x0000000406387825 */ /* 0x000fc600078e02c0 */
[----:B------:R3:W-:Y:S01]  /*10040*/  LDGSTS.E [R252+0x53e00], [R190.64], P2 ;  /* 0x53e00000befc7fae */ /* 0x0007e20009121848 */
[----:B------:R-:W-:-:S03]  /*10050*/  IMAD.WIDE R80, R6, 0x4, R80 ;  /* 0x0000000406507825 */ /* 0x000fc600078e0250 */
[----:B------:R3:W-:Y:S01]  /*10060*/  LDGSTS.E [R252+0x54e00], [R40.64], P2 ;  /* 0x54e0000028fc7fae */ /* 0x0007e20009121848 */
[----:B------:R-:W-:-:S03]  /*10070*/  IMAD.WIDE R108, R6, 0x4, R172 ;  /* 0x00000004066c7825 */ /* 0x000fc600078e02ac */
[----:B------:R3:W-:Y:S04]  /*10080*/  LDGSTS.E [R252+0x55e00], [R56.64], P2 ;  /* 0x55e0000038fc7fae */ /* 0x0007e80009121848 */
[----:B------:R3:W-:Y:S04]  /*10090*/  LDGSTS.E [R252+0x56e00], [R80.64], P2 ;  /* 0x56e0000050fc7fae */ /* 0x0007e80009121848 */
[----:B------:R3:W-:Y:S04]  /*100a0*/  LDGSTS.E [R252+0x57e00], [R108.64], P2 ;  /* 0x57e000006cfc7fae */ /* 0x0007e80009121848 */
[----:B------:R-:W0:Y:S01]  /*100b0*/  LDGDEPBAR ;  /* 0x00000000000079af */ /* 0x000e220000000000 */
[----:B------:R-:W-:-:S02]  /*100c0*/  IADD3 R7, R3, -0x18d, RZ ;  /* 0xfffffe7303077810 */ /* 0x000fc40007ffe0ff */
[----:B------:R-:W-:Y:S02]  /*100d0*/  IADD3 R172, R3, -0x195, RZ ;  /* 0xfffffe6b03ac7810 */ /* 0x000fe40007ffe0ff */
[----:B------:R-:W-:Y:S02]  /*100e0*/  ISETP.GE.U32.AND P2, PT, R7, 0x7ffffdf4, PT ;  /* 0x7ffffdf40700780c */ /* 0x000fe40003f46070 */
[----:B------:R-:W-:Y:S01]  /*100f0*/  IADD3 R7, R3, -0x191, RZ ;  /* 0xfffffe6f03077810 */ /* 0x000fe20007ffe0ff */
[----:B----4-:R-:W-:-:S04]  /*10100*/  IMAD.WIDE R20, R27, 0x4, R166 ;  /* 0x000000041b147825 */ /* 0x010fc800078e02a6 */
[----:B--2---:R-:W-:-:S04]  /*10110*/  IMAD.WIDE R4, R27, 0x4, R170 ;  /* 0x000000041b047825 */ /* 0x004fc800078e02aa */
[----:B---3--:R-:W-:Y:S01]  /*10120*/  BAR.SYNC.DEFER_BLOCKING 0x0 ;  /* 0x0000000000007b1d */ /* 0x008fe20000010000 */
[----:B-----5:R-:W-:Y:S01]  /*10130*/  IMAD.WIDE R18, R27, 0x4, R164 ;  /* 0x000000041b127825 */ /* 0x020fe200078e02a4 */
[----:B------:R-:W-:-:S03]  /*10140*/  IADD3 R164, R3, -0x199, RZ ;  /* 0xfffffe6703a47810 */ /* 0x000fc60007ffe0ff */
[C---:B------:R-:W-:Y:S01]  /*10150*/  IMAD.WIDE R136, R27.reuse, 0x4, R136 ;  /* 0x000000041b887825 */ /* 0x040fe200078e0288 */
[----:B------:R-:W-:Y:S03]  /*10160*/  STL.64 [R1+0x5e8], R4 ;  /* 0x0005e80401007387 */ /* 0x000fe60000100a00 */
[C---:B------:R-:W-:Y:S01]  /*10170*/  IMAD.WIDE R144, R27.reuse, 0x4, R144 ;  /* 0x000000041b907825 */ /* 0x040fe200078e0290 */
[----:B------:R-:W-:Y:S03]  /*10180*/  STL.64 [R1+0x5f0], R20 ;  /* 0x0005f01401007387 */ /* 0x000fe60000100a00 */
[C---:B------:R-:W-:Y:S01]  /*10190*/  IMAD.WIDE R152, R27.reuse, 0x4, R152 ;  /* 0x000000041b987825 */ /* 0x040fe200078e0298 */
[----:B------:R1:W-:Y:S03]  /*101a0*/  STL.64 [R1+0x5f8], R18 ;  /* 0x0005f81201007387 */ /* 0x0003e60000100a00 */
[C---:B------:R-:W-:Y:S01]  /*101b0*/  IMAD.WIDE R160, R27.reuse, 0x4, R160 ;  /* 0x000000041ba07825 */ /* 0x040fe200078e02a0 */
[----:B------:R-:W-:Y:S03]  /*101c0*/  STL.64 [R1+0x600], R136 ;  /* 0x0006008801007387 */ /* 0x000fe60000100a00 */
[C---:B------:R-:W-:Y:S01]  /*101d0*/  IMAD.WIDE R168, R27.reuse, 0x4, R168 ;  /* 0x000000041ba87825 */ /* 0x040fe200078e02a8 */
[----:B------:R-:W-:Y:S03]  /*101e0*/  STL.64 [R1+0x608], R144 ;  /* 0x0006089001007387 */ /* 0x000fe60000100a00 */
[----:B------:R-:W-:Y:S01]  /*101f0*/  IMAD.WIDE R124, R27, 0x4, R124 ;  /* 0x000000041b7c7825 */ /* 0x000fe200078e027c */
[----:B------:R-:W-:Y:S01]  /*10200*/  @!PT LDS RZ, [RZ] ;  /* 0x00000000fffff984 */ /* 0x000fe20000000800 */
[----:B------:R-:W-:Y:S01]  /*10210*/  @!PT LDS RZ, [RZ] ;  /* 0x00000000fffff984 */ /* 0x000fe20000000800 */
[----:B------:R-:W-:Y:S01]  /*10220*/  @!PT LDS RZ, [RZ] ;  /* 0x00000000fffff984 */ /* 0x000fe20000000800 */
[----:B------:R2:W-:Y:S01]  /*10230*/  LDGSTS.E [R2+0x30000], [R4.64], !P0 ;  /* 0x3000000004027fae */ /* 0x0005e2000c121848 */
[----:B------:R-:W-:-:S02]  /*10240*/  ISETP.GE.U32.AND P0, PT, R7, 0x7ffffdf0, PT ;  /* 0x7ffffdf00700780c */ /* 0x000fc40003f06070 */
[----:B------:R-:W-:Y:S01]  /*10250*/  IADD3 R7, R3, -0x19d, RZ ;  /* 0xfffffe6303077810 */ /* 0x000fe20007ffe0ff */
[----:B------:R3:W-:Y:S01]  /*10260*/  LDGSTS.E [R2+0x30800], [R20.64], !P5 ;  /* 0x3080000014027fae */ /* 0x0007e2000e921848 */
[----:B------:R-:W-:Y:S01]  /*10270*/  ISETP.GE.U32.AND P5, PT, R172, 0x7ffffdec, PT ;  /* 0x7ffffdecac00780c */ /* 0x000fe20003fa6070 */
[C---:B------:R-:W-:Y:S02]  /*10280*/  IMAD.WIDE R184, R27.reuse, 0x4, R158 ;  /* 0x000000041bb87825 */ /* 0x040fe400078e029e */
        /* <DEDUP_REMOVED lines=34> */
[----:B-1----:R-:W-:Y:S01]  /*104b0*/  IMAD.WIDE R18, R27, 0x4, R126 ;  /* 0x000000041b127825 */ /* 0x002fe200078e027e */
[----:B------:R-:W-:Y:S01]  /*104c0*/  IADD3 R148, R3, -0x1c1, RZ ;  /* 0xfffffe3f03947810 */ /* 0x000fe20007ffe0ff */
[----:B------:R1:W-:Y:S01]  /*104d0*/  LDGSTS.E [R2+0x35800], [R196.64], !P2 ;  /* 0x35800000c4027fae */ /* 0x0003e2000d121848 */
[----:B------:R-:W-:Y:S01]  /*104e0*/  ISETP.GE.U32.AND P2, PT, R7, 0x7ffffdc4, PT ;  /* 0x7ffffdc40700780c */ /* 0x000fe20003f46070 */
[----:B--2---:R-:W-:Y:S01]  /*104f0*/  IMAD.WIDE R4, R27, 0x4, R122 ;  /* 0x000000041b047825 */ /* 0x004fe200078e027a */
[----:B------:R-:W-:Y:S01]  /*10500*/  IADD3 R7, R3, -0x1c5, RZ ;  /* 0xfffffe3b03077810 */ /* 0x000fe20007ffe0ff */
[----:B------:R2:W-:Y:S01]  /*10510*/  LDGSTS.E [R2+0x36000], [R198.64], !P0 ;  /* 0x36000000c6027fae */ /* 0x0005e2000c121848 */
[----:B------:R-:W-:Y:S01]  /*10520*/  ISETP.GE.U32.AND P0, PT, R148, 0x7ffffdc0, PT ;  /* 0x7ffffdc09400780c */ /* 0x000fe20003f06070 */
[----:B------:R-:W-:Y:S01]  /*10530*/  IMAD.WIDE R8, R27, 0x4, R8 ;  /* 0x000000041b087825 */ /* 0x000fe200078e0208 */
[----:B------:R-:W-:Y:S01]  /*10540*/  IADD3 R140, R3, -0x1c9, RZ ;  /* 0xfffffe37038c7810 */ /* 0x000fe20007ffe0ff */
[----:B------:R1:W-:Y:S01]  /*10550*/  LDGSTS.E [R2+0x36800], [R200.64], !P5 ;  /* 0x36800000c8027fae */ /* 0x0003e2000e921848 */
[----:B------:R-:W-:-:S02]  /*10560*/  ISETP.GE.U32.AND P5, PT, R7, 0x7ffffdbc, PT ;  /* 0x7ffffdbc0700780c */ /* 0x000fc40003fa6070 */
[C---:B------:R-:W-:Y:S01]  /*10570*/  IADD3 R7, R3.reuse, -0x1cd, RZ ;  /* 0xfffffe3303077810 */ /* 0x040fe20007ffe0ff */
[----:B------:R1:W-:Y:S01]  /*10580*/  LDGSTS.E [R2+0x37000], [R208.64], !P6 ;  /* 0x37000000d0027fae */ /* 0x0003e2000f121848 */
[----:B------:R-:W-:Y:S02]  /*10590*/  ISETP.GE.U32.AND P6, PT, R140, 0x7ffffdb8, PT ;  /* 0x7ffffdb88c00780c */ /* 0x000fe40003fc6070 */
[C---:B------:R-:W-:Y:S01]  /*105a0*/  IADD3 R132, R3.reuse, -0x1d1, RZ ;  /* 0xfffffe2f03847810 */ /* 0x040fe20007ffe0ff */
[----:B------:R-:W-:Y:S01]  /*105b0*/  STL.64 [R1+0x610], R152 ;  /* 0x0006109801007387 */ /* 0x000fe20000100a00 */
[----:B------:R-:W-:-:S03]  /*105c0*/  IADD3 R126, R3, -0x1d9, RZ ;  /* 0xfffffe27037e7810 */ /* 0x000fc60007ffe0ff */
[----:B------:R1:W-:Y:S01]  /*105d0*/  LDGSTS.E [R2+0x37800], [R216.64], !P2 ;  /* 0x37800000d8027fae */ /* 0x0003e2000d121848 */
[----:B------:R-:W-:Y:S02]  /*105e0*/  ISETP.GE.U32.AND P2, PT, R7, 0x7ffffdb4, PT ;  /* 0x7ffffdb40700780c */ /* 0x000fe40003f46070 */
[----:B------:R-:W-:Y:S01]  /*105f0*/  IADD3 R7, R3, -0x1d5, RZ ;  /* 0xfffffe2b03077810 */ /* 0x000fe20007ffe0ff */
[----:B------:R-:W-:Y:S04]  /*10600*/  STL.64 [R1+0x618], R160 ;  /* 0x000618a001007387 */ /* 0x000fe80000100a00 */
[----:B------:R-:W-:Y:S04]  /*10610*/  STL.64 [R1+0x620], R168 ;  /* 0x000620a801007387 */ /* 0x000fe80000100a00 */
[----:B------:R-:W-:Y:S04]  /*10620*/  STL.64 [R1+0x628], R124 ;  /* 0x0006287c01007387 */ /* 0x000fe80000100a00 */
[----:B------:R-:W-:Y:S04]  /*10630*/  STL.64 [R1+0x630], R184 ;  /* 0x000630b801007387 */ /* 0x000fe80000100a00 */
[----:B------:R-:W-:Y:S04]  /*10640*/  STL.64 [R1+0x638], R192 ;  /* 0x000638c001007387 */ /* 0x000fe80000100a00 */
[----:B------:R1:W-:Y:S01]  /*10650*/  LDGSTS.E [R2+0x38000], [R166.64], !P0 ;  /* 0x38000000a6027fae */ /* 0x0003e2000c121848 */
[----:B------:R-:W-:-:S03]  /*10660*/  ISETP.GE.U32.AND P0, PT, R132, 0x7ffffdb0, PT ;  /* 0x7ffffdb08400780c */ /* 0x000fc60003f06070 */
[----:B------:R-:W-:Y:S04]  /*10670*/  STL.64 [R1+0x640], R196 ;  /* 0x000640c401007387 */ /* 0x000fe80000100a00 */
        /* <DEDUP_REMOVED lines=8> */
[----:B------:R-:W-:Y:S04]  /*10700*/  STL.64 [R1+0x160], R128 ;  /* 0x0001608001007387 */ /* 0x000fe80000100a00 */
[----:B------:R1:W-:Y:S04]  /*10710*/  STL.64 [R1+0x1b0], R18 ;  /* 0x0001b01201007387 */ /* 0x0003e80000100a00 */
[----:B------:R1:W-:Y:S01]  /*10720*/  LDGSTS.E [R2+0x39000], [R18.64], !P6 ;  /* 0x3900000012027fae */ /* 0x0003e2000f121848 */
[----:B------:R-:W-:-:S03]  /*10730*/  ISETP.GE.U32.AND P6, PT, R126, 0x7ffffda8, PT ;  /* 0x7ffffda87e00780c */ /* 0x000fc60003fc6070 */
[----:B------:R2:W-:Y:S04]  /*10740*/  STL.64 [R1+0x200], R4 ;  /* 0x0002000401007387 */ /* 0x0005e80000100a00 */
[----:B------:R2:W-:Y:S01]  /*10750*/  LDGSTS.E [R2+0x39800], [R4.64], !P2 ;  /* 0x3980000004027fae */ /* 0x0005e2000d121848 */
[----:B------:R-:W-:Y:S02]  /*10760*/  ISETP.GE.U32.AND P2, PT, R7, 0x7ffffda4, PT ;  /* 0x7ffffda40700780c */ /* 0x000fe40003f46070 */
[----:B------:R-:W-:Y:S01]  /*10770*/  IADD3 R7, R3, -0x1e5, RZ ;  /* 0xfffffe1b03077810 */ /* 0x000fe20007ffe0ff */
[----:B-1----:R-:W-:Y:S01]  /*10780*/  IMAD.WIDE R18, R27, 0x4, R120 ;  /* 0x000000041b127825 */ /* 0x002fe200078e0278 */
[----:B------:R-:W-:-:S04]  /*10790*/  IADD3 R120, R3, -0x1e1, RZ ;  /* 0xfffffe1f03787810 */ /* 0x000fc80007ffe0ff */
[----:B------:R1:W-:Y:S01]  /*107a0*/  LDGSTS.E [R2+0x3a000], [R18.64], !P0 ;  /* 0x3a00000012027fae */ /* 0x0003e2000c121848 */
[----:B------:R-:W-:Y:S01]  /*107b0*/  ISETP.GE.U32.AND P0, PT, R120, 0x7ffffda0, PT ;  /* 0x7ffffda07800780c */ /* 0x000fe20003f06070 */
[----:B--2---:R-:W-:Y:S02]  /*107c0*/  IMAD.WIDE R4, R27, 0x4, R118 ;  /* 0x000000041b047825 */ /* 0x004fe400078e0276 */
[----:B------:R1:W-:Y:S04]  /*107d0*/  STL.64 [R1+0x280], R18 ;  /* 0x0002801201007387 */ /* 0x0003e80000100a00 */
[----:B------:R2:W-:Y:S01]  /*107e0*/  LDGSTS.E [R2+0x3a800], [R4.64], !P5 ;  /* 0x3a80000004027fae */ /* 0x0005e2000e921848 */
[----:B------:R-:W-:Y:S02]  /*107f0*/  ISETP.GE.U32.AND P5, PT, R7, 0x7ffffd9c, PT ;  /* 0x7ffffd9c0700780c */ /* 0x000fe40003fa6070 */
[----:B------:R-:W-:Y:S01]  /*10800*/  IADD3 R7, R3, -0x1ed, RZ ;  /* 0xfffffe1303077810 */ /* 0x000fe20007ffe0ff */
[----:B------:R2:W-:Y:S01]  /*10810*/  STL.64 [R1+0x330], R4 ;  /* 0x0003300401007387 */ /* 0x0005e20000100a00 */
[----:B-1----:R-:W-:Y:S01]  /*10820*/  IMAD.WIDE R18, R27, 0x4, R116 ;  /* 0x000000041b127825 */ /* 0x002fe200078e0274 */
[----:B------:R-:W-:-:S04]  /*10830*/  IADD3 R116, R3, -0x1e9, RZ ;  /* 0xfffffe1703747810 */ /* 0x000fc80007ffe0ff */
[----:B------:R1:W-:Y:S01]  /*10840*/  STL.64 [R1+0x340], R18 ;  /* 0x0003401201007387 */ /* 0x0003e20000100a00 */
[----:B--2---:R-:W-:-:S03]  /*10850*/  IMAD.WIDE R4, R27, 0x4, R112 ;  /* 0x000000041b047825 */ /* 0x004fc600078e0270 */
        /* <DEDUP_REMOVED lines=38> */
[----:B------:R-:W-:Y:S01]  /*10ac0*/  STL.64 [R1+0x4b8], R18 ;  /* 0x0004b81201007387 */ /* 0x000fe20000100a00 */
[----:B--2---:R-:W-:-:S03]  /*10ad0*/  IMAD.WIDE R4, R27, 0x4, R64 ;  /* 0x000000041b047825 */ /* 0x004fc600078e0240 */
[----:B------:R1:W-:Y:S01]  /*10ae0*/  LDGSTS.E [R2+0x3f000], [R18.64], !P6 ;  /* 0x3f00000012027fae */ /* 0x0003e2000f121848 */
[----:B------:R-:W-:-:S03]  /*10af0*/  ISETP.GE.U32.AND P6, PT, R66, 0x7ffffdf7, PT ;  /* 0x7ffffdf74200780c */ /* 0x000fc60003fc6070 */
[----:B------:R2:W-:Y:S04]  /*10b00*/  STL.64 [R1+0x4c0], R4 ;  /* 0x0004c00401007387 */ /* 0x0005e80000100a00 */
[----:B------:R-:W3:Y:S04]  /*10b10*/  LDL.LU.64 R202, [R1+0x8] ;  /* 0x0000080001ca7983 */ /* 0x000ee80000300a00 */
[----:B------:R-:W4:Y:S01]  /*10b20*/  LDL.LU.64 R206, [R1] ;  /* 0x0000000001ce7983 */ /* 0x000f220000300a00 */
[----:B------:R-:W-:-:S03]  /*10b30*/  IADD3 R64, R3, -0x192, RZ ;  /* 0xfffffe6e03407810 */ /* 0x000fc60007ffe0ff */
[----:B------:R2:W-:Y:S01]  /*10b40*/  LDGSTS.E [R2+0x3f800], [R4.64], !P2 ;  /* 0x3f80000004027fae */ /* 0x0005e2000d121848 */
[----:B------:R-:W-:Y:S01]  /*10b50*/  ISETP.GE.U32.AND P2, PT, R7, 0x7ffffdf3, PT ;  /* 0x7ffffdf30700780c */ /* 0x000fe20003f46070 */
[C---:B------:R-:W-:Y:S02]  /*10b60*/  IMAD.WIDE R22, R27.reuse, 0x4, R22 ;  /* 0x000000041b167825 */ /* 0x040fe400078e0216 */
[----:B------:R1:W-:Y:S01]  /*10b70*/  LDGSTS.E [R205+0x30200], [R8.64], !P1 ;  /* 0x3020000008cd7fae */ /* 0x0003e2000c921848 */
        /* <DEDUP_REMOVED lines=8> */
[----:B------:R-:W-:Y:S01]  /*10c00*/  IADD3 R7, R3, -0x19e, RZ ;  /* 0xfffffe6203077810 */ /* 0x000fe20007ffe0ff */
[----:B------:R-:W-:Y:S01]  /*10c10*/  IMAD.WIDE R146, R27, 0x4, R146 ;  /* 0x000000041b927825 */ /* 0x000fe200078e0292 */
[----:B------:R-:W-:Y:S01]  /*10c20*/  ISETP.GE.U32.AND P6, PT, R64, 0x7ffffde7, PT ;  /* 0x7ffffde74000780c */ /* 0x000fe20003fc6070 */
[----:B------:R1:W-:Y:S01]  /*10c30*/  LDGSTS.E [R205+0x31a00], [R138.64], !P2 ;  /* 0x31a000008acd7fae */ /* 0x0003e2000d121848 */
[----:B------:R-:W-:-:S02]  /*10c40*/  IADD3 R64, R3, -0x1a2, RZ ;  /* 0xfffffe5e03407810 */ /* 0x000fc40007ffe0ff */
[----:B------:R-:W-:Y:S01]  /*10c50*/  ISETP.GE.U32.AND P2, PT, R7, 0x7ffffde3, PT ;  /* 0x7ffffde30700780c */ /* 0x000fe20003f46070 */
[----:B------:R1:W-:Y:S01]  /*10c60*/  LDGSTS.E [R205+0x32200], [R146.64], !P1 ;  /* 0x3220000092cd7fae */ /* 0x0003e2000c921848 */
[----:B------:R-:W-:Y:S01]  /*10c70*/  IMAD.WIDE R154, R27, 0x4, R154 ;  /* 0x000000041b9a7825 */ /* 0x000fe200078e029a */
        /* <DEDUP_REMOVED lines=14> */
[----:B------:R-:W-:-:S02]  /*10d60*/  IMAD.WIDE R100, R27, 0x4, R100 ;  /* 0x000000041b647825 */ /* 0x000fc400078e0264 */
        /* <DEDUP_REMOVED lines=16> */
[----:B------:R-:W-:Y:S02]  /*10e70*/  ISETP.GE.U32.AND P1, PT, R64, 0x7ffffdbf, PT ;  /* 0x7ffffdbf4000780c */ /* 0x000fe40003f26070 */
[C---:B------:R-:W-:Y:S01]  /*10e80*/  IADD3 R7, R3.reuse, -0x1c6, RZ ;  /* 0xfffffe3a03077810 */ /* 0x040fe20007ffe0ff */
[----:B------:R1:W-:Y:S01]  /*10e90*/  STL.64 [R1+0x668], R8 ;  /* 0x0006680801007387 */ /* 0x0003e20000100a00 */
[----:B------:R-:W-:-:S03]  /*10ea0*/  IADD3 R64, R3, -0x1ca, RZ ;  /* 0xfffffe3603407810 */ /* 0x000fc60007ffe0ff */
[----:B------:R-:W-:Y:S01]  /*10eb0*/  STL.64 [R1+0x670], R22 ;  /* 0x0006701601007387 */ /* 0x000fe20000100a00 */
[----:B------:R-:W-:-:S03]  /*10ec0*/  IMAD.WIDE R250, R27, 0x4, R250 ;  /* 0x000000041bfa7825 */ /* 0x000fc600078e02fa */
[----:B------:R-:W-:Y:S01]  /*10ed0*/  STL.64 [R1+0x678], R30 ;  /* 0x0006781e01007387 */ /* 0x000fe20000100a00 */
[----:B------:R-:W-:-:S03]  /*10ee0*/  IMAD.WIDE R248, R27, 0x4, R248 ;  /* 0x000000041bf87825 */ /* 0x000fc600078e02f8 */
[----:B------:R-:W-:Y:S04]  /*10ef0*/  STL.64 [R1+0x680], R138 ;  /* 0x0006808a01007387 */ /* 0x000fe80000100a00 */
[----:B------:R-:W-:Y:S04]  /*10f00*/  STL.64 [R1+0x688], R146 ;  /* 0x0006889201007387 */ /* 0x000fe80000100a00 */
[----:B------:R-:W-:Y:S04]  /*10f10*/  STL.64 [R1+0x690], R154 ;  /* 0x0006909a01007387 */ /* 0x000fe80000100a00 */
[----:B------:R-:W-:Y:S04]  /*10f20*/  STL.64 [R1+0x698], R162 ;  /* 0x000698a201007387 */ /* 0x000fe80000100a00 */
[----:B------:R-:W-:Y:S04]  /*10f30*/  STL.64 [R1+0x6a0], R130 ;  /* 0x0006a08201007387 */ /* 0x000fe80000100a00 */
[----:B------:R-:W-:Y:S01]  /*10f40*/  STL.64 [R1+0x6a8], R114 ;  /* 0x0006a87201007387 */ /* 0x000fe20000100a00 */
[----:B--2---:R-:W-:-:S03]  /*10f50*/  IMAD.WIDE R4, R27, 0x4, R246 ;  /* 0x000000041b047825 */ /* 0x004fc600078e02f6 */
[----:B------:R-:W-:Y:S04]  /*10f60*/  STL.64 [R1+0x6b0], R100 ;  /* 0x0006b06401007387 */ /* 0x000fe80000100a00 */
[----:B------:R-:W-:Y:S01]  /*10f70*/  STL.64 [R1+0x6b8], R90 ;  /* 0x0006b85a01007387 */ /* 0x000fe20000100a00 */
[----:B-1----:R-:W-:-:S03]  /*10f80*/  IMAD.WIDE R8, R27, 0x4, R244 ;  /* 0x000000041b087825 */ /* 0x002fc600078e02f4 */
[----:B------:R-:W-:Y:S04]  /*10f90*/  STL.64 [R1+0x6c0], R76 ;  /* 0x0006c04c01007387 */ /* 0x000fe80000100a00 */
[----:B------:R-:W-:Y:S01]  /*10fa0*/  STL.64 [R1+0x6c8], R34 ;  /* 0x0006c82201007387 */ /* 0x000fe20000100a00 */
[----:B---3--:R-:W-:-:S04]  /*10fb0*/  IMAD.WIDE R202, R27, 0x4, R202 ;  /* 0x000000041bca7825 */ /* 0x008fc800078e02ca */
[----:B----4-:R-:W-:Y:S01]  /*10fc0*/  IMAD.WIDE R210, R27, 0x4, R206 ;  /* 0x000000041bd27825 */ /* 0x010fe200078e02ce */
[----:B------:R1:W-:Y:S01]  /*10fd0*/  LDGSTS.E [R205+0x36a00], [R202.64], !P0 ;  /* 0x36a00000cacd7fae */ /* 0x0003e2000c121848 */
[----:B------:R-:W-:Y:S02]  /*10fe0*/  ISETP.GE.U32.AND P0, PT, R7, 0x7ffffdbb, PT ;  /* 0x7ffffdbb0700780c */ /* 0x000fe40003f06070 */
[C---:B------:R-:W-:Y:S01]  /*10ff0*/  IADD3 R7, R3.reuse, -0x1ce, RZ ;  /* 0xfffffe3203077810 */ /* 0x040fe20007ffe0ff */
[----:B------:R1:W-:Y:S01]  /*11000*/  LDGSTS.E [R205+0x37200], [R210.64], !P6 ;  /* 0x37200000d2cd7fae */ /* 0x0003e2000f121848 */
[----:B------:R-:W-:Y:S02]  /*11010*/  ISETP.GE.U32.AND P6, PT, R64, 0x7ffffdb7, PT ;  /* 0x7ffffdb74000780c */ /* 0x000fe40003fc6070 */
[----:B------:R-:W-:Y:S01]  /*11020*/  IADD3 R64, R3, -0x1d2, RZ ;  /* 0xfffffe2e03407810 */ /* 0x000fe20007ffe0ff */
[----:B------:R1:W-:Y:S01]  /*11030*/  LDGSTS.E [R205+0x37a00], [R250.64], !P2 ;  /* 0x37a00000facd7fae */ /* 0x0003e2000d121848 */
[----:B------:R-:W-:-:S03]  /*11040*/  ISETP.GE.U32.AND P2, PT, R7, 0x7ffffdb3, PT ;  /* 0x7ffffdb30700780c */ /* 0x000fc60003f46070 */
[----:B------:R1:W-:Y:S01]  /*11050*/  LDGSTS.E [R205+0x38200], [R248.64], !P1 ;  /* 0x38200000f8cd7fae */ /* 0x0003e2000c921848 */
[----:B------:R-:W-:Y:S02]  /*11060*/  ISETP.GE.U32.AND P1, PT, R64, 0x7ffffdaf, PT ;  /* 0x7ffffdaf4000780c */ /* 0x000fe40003f26070 */
[C---:B------:R-:W-:Y:S01]  /*11070*/  IADD3 R7, R3.reuse, -0x1d6, RZ ;  /* 0xfffffe2a03077810 */ /* 0x040fe20007ffe0ff */
[----:B------:R-:W-:Y:S01]  /*11080*/  STL.64 [R1+0x6d0], R202 ;  /* 0x0006d0ca01007387 */ /* 0x000fe20000100a00 */
[----:B------:R-:W-:-:S03]  /*11090*/  IADD3 R64, R3, -0x1da, RZ ;  /* 0xfffffe2603407810 */ /* 0x000fc60007ffe0ff */
[----:B------:R-:W-:Y:S04]  /*110a0*/  STL.64 [R1+0x6d8], R210 ;  /* 0x0006d8d201007387 */ /* 0x000fe80000100a00 */
[----:B------:R-:W-:Y:S04]  /*110b0*/  STL.64 [R1+0x6e0], R250 ;  /* 0x0006e0fa01007387 */ /* 0x000fe80000100a00 */
[----:B------:R-:W-:Y:S04]  /*110c0*/  STL.64 [R1+0x6e8], R248 ;  /* 0x0006e8f801007387 */ /* 0x000fe80000100a00 */
[----:B------:R2:W-:Y:S04]  /*110d0*/  STL.64 [R1+0x8], R4 ;  /* 0x0000080401007387 */ /* 0x0005e80000100a00 */
[----:B------:R2:W-:Y:S01]  /*110e0*/  LDGSTS.E [R205+0x38a00], [R4.64], !P0 ;  /* 0x38a0000004cd7fae */ /* 0x0005e2000c121848 */
[----:B------:R-:W-:-:S02]  /*110f0*/  ISETP.GE.U32.AND P0, PT, R7, 0x7ffffdab, PT ;  /* 0x7ffffdab0700780c */ /* 0x000fc40003f06070 */
[----:B------:R-:W-:Y:S01]  /*11100*/  IADD3 R7, R3, -0x1de, RZ ;  /* 0xfffffe2203077810 */ /* 0x000fe20007ffe0ff */
[----:B------:R3:W-:Y:S04]  /*11110*/  STL.64 [R1+0x98], R8 ;  /* 0x0000980801007387 */ /* 0x0007e80000100a00 */
[----:B------:R3:W-:Y:S01]  /*11120*/  LDGSTS.E [R205+0x39200], [R8.64], !P6 ;  /* 0x3920000008cd7fae */ /* 0x0007e2000f121848 */
[----:B------:R-:W-:Y:S01]  /*11130*/  ISETP.GE.U32.AND P6, PT, R64, 0x7ffffda7, PT ;  /* 0x7ffffda74000780c */ /* 0x000fe20003fc6070 */
[----:B--2---:R-:W-:Y:S01]  /*11140*/  IMAD.WIDE R4, R27, 0x4, R242 ;  /* 0x000000041b047825 */ /* 0x004fe200078e02f2 */
[----:B------:R-:W-:-:S04]  /*11150*/  IADD3 R64, R3, -0x1e2, RZ ;  /* 0xfffffe1e03407810 */ /* 0x000fc80007ffe0ff */
[----:B------:R2:W-:Y:S01]  /*11160*/  LDGSTS.E [R205+0x39a00], [R4.64], !P2 ;  /* 0x39a0000004cd7fae */ /* 0x0005e2000d121848 */
[----:B---3--:R-:W-:Y:S01]  /*11170*/  IMAD.WIDE R8, R27, 0x4, R240 ;  /* 0x000000041b087825 */ /* 0x008fe200078e02f0 */
[----:B------:R-:W-:Y:S02]  /*11180*/  ISETP.GE.U32.AND P2, PT, R7, 0x7ffffda3, PT ;  /* 0x7ffffda30700780c */ /* 0x000fe40003f46070 */
[----:B------:R2:W-:Y:S04]  /*11190*/  STL.64 [R1+0xc0], R4 ;  /* 0x0000c00401007387 */ /* 0x0005e80000100a00 */
[----:B------:R3:W-:Y:S01]  /*111a0*/  LDGSTS.E [R205+0x3a200], [R8.64], !P1 ;  /* 0x3a20000008cd7fae */ /* 0x0007e2000c921848 */
[----:B------:R-:W-:-:S03]  /*111b0*/  ISETP.GE.U32.AND P1, PT, R64, 0x7ffffd9f, PT ;  /* 0x7ffffd9f4000780c */ /* 0x000fc60003f26070 */
[----:B------:R3:W-:Y:S01]  /*111c0*/  STL.64 [R1+0x100], R8 ;  /* 0x0001000801007387 */ /* 0x0007e20000100a00 */
[----:B--2---:R-:W-:-:S05]  /*111d0*/  IMAD.WIDE R4, R27, 0x4, R238 ;  /* 0x000000041b047825 */ /* 0x004fca00078e02ee */
[----:B------:R2:W-:Y:S01]  /*111e0*/  STL.64 [R1+0x150], R4 ;  /* 0x0001500401007387 */ /* 0x0005e20000100a00 */
[----:B---3--:R-:W-:-:S03]  /*111f0*/  IMAD.WIDE R8, R27, 0x4, R236 ;  /* 0x000000041b087825 */ /* 0x008fc600078e02ec */
[----:B------:R2:W-:Y:S04]  /*11200*/  LDGSTS.E [R205+0x3aa00], [R4.64], !P0 ;  /* 0x3aa0000004cd7fae */ /* 0x0005e8000c121848 */
[----:B------:R3:W-:Y:S04]  /*11210*/  STL.64 [R1+0x190], R8 ;  /* 0x0001900801007387 */ /* 0x0007e80000100a00 */
[----:B------:R3:W-:Y:S01]  /*11220*/  LDGSTS.E [R205+0x3b200], [R8.64], !P6 ;  /* 0x3b20000008cd7fae */ /* 0x0007e2000f121848 */
[----:B--2---:R-:W-:-:S05]  /*11230*/  IMAD.WIDE R4, R27, 0x4, R234 ;  /* 0x000000041b047825 */ /* 0x004fca00078e02ea */
[----:B------:R2:W-:Y:S01]  /*11240*/  STL.64 [R1+0x1e8], R4 ;  /* 0x0001e80401007387 */ /* 0x0005e20000100a00 */
[----:B---3--:R-:W-:-:S03]  /*11250*/  IMAD.WIDE R8, R27, 0x4, R232 ;  /* 0x000000041b087825 */ /* 0x008fc600078e02e8 */
[----:B------:R2:W-:Y:S04]  /*11260*/  LDGSTS.E [R205+0x3ba00], [R4.64], !P2 ;  /* 0x3ba0000004cd7fae */ /* 0x0005e8000d121848 */
[----:B------:R3:W-:Y:S04]  /*11270*/  STL.64 [R1+0x278], R8 ;  /* 0x0002780801007387 */ /* 0x0007e80000100a00 */
[----:B------:R3:W-:Y:S01]  /*11280*/  LDGSTS.E [R205+0x3c200], [R8.64], !P1 ;  /* 0x3c20000008cd7fae */ /* 0x0007e2000c921848 */
[----:B--2---:R-:W-:-:S03]  /*11290*/  IMAD.WIDE R4, R27, 0x4, R230 ;  /* 0x000000041b047825 */ /* 0x004fc600078e02e6 */
[----:B------:R-:W2:Y:S04]  /*112a0*/  LDL.LU.64 R174, [R1+0x10] ;  /* 0x0000100001ae7983 */ /* 0x000ea80000300a00 */
[----:B------:R4:W-:Y:S01]  /*112b0*/  STL.64 [R1+0x328], R4 ;  /* 0x0003280401007387 */ /* 0x0009e20000100a00 */
[----:B---3--:R-:W-:-:S03]  /*112c0*/  IMAD.WIDE R8, R27, 0x4, R228 ;  /* 0x000000041b087825 */ /* 0x008fc600078e02e4 */
[----:B------:R-:W3:Y:S04]  /*112d0*/  LDL.LU.64 R212, [R1+0x18] ;  /* 0x0000180001d47983 */ /* 0x000ee80000300a00 */
[----:B------:R1:W-:Y:S04]  /*112e0*/  STL.64 [R1+0x338], R8 ;  /* 0x0003380801007387 */ /* 0x0003e80000100a00 */
[----:B------:R-:W3:Y:S01]  /*112f0*/  LDL.LU.64 R220, [R1+0x20] ;  /* 0x0000200001dc7983 */ /* 0x000ee20000300a00 */
[C---:B------:R-:W-:Y:S02]  /*11300*/  IADD3 R7, R3.reuse, -0x1e6, RZ ;  /* 0xfffffe1a03077810 */ /* 0x040fe40007ffe0ff */
[----:B------:R-:W-:-:S02]  /*11310*/  IADD3 R64, R3, -0x1ea, RZ ;  /* 0xfffffe1603407810 */ /* 0x000fc40007ffe0ff */
[----:B------:R-:W-:Y:S02]  /*11320*/  ISETP.GE.U32.AND P0, PT, R7, 0x7ffffd9b, PT ;  /* 0x7ffffd9b0700780c */ /* 0x000fe40003f06070 */
[----:B------:R-:W-:Y:S02]  /*11330*/  IADD3 R7, R3, -0x1ee, RZ ;  /* 0xfffffe1203077810 */ /* 0x000fe40007ffe0ff */
[----:B------:R-:W-:Y:S02]  /*11340*/  ISETP.GE.U32.AND P6, PT, R64, 0x7ffffd97, PT ;  /* 0x7ffffd974000780c */ /* 0x000fe40003fc6070 */
[----:B------:R-:W-:Y:S02]  /*11350*/  ISETP.GE.U32.AND P2, PT, R7, 0x7ffffd93, PT ;  /* 0x7ffffd930700780c */ /* 0x000fe40003f46070 */
[C---:B------:R-:W-:Y:S02]  /*11360*/  IADD3 R64, R3.reuse, -0x1f2, RZ ;  /* 0xfffffe0e03407810 */ /* 0x040fe40007ffe0ff */
[----:B------:R-:W-:-:S03]  /*11370*/  IADD3 R7, R3, -0x1f6, RZ ;  /* 0xfffffe0a03077810 */ /* 0x000fc60007ffe0ff */
[----:B------:R4:W-:Y:S01]  /*11380*/  LDGSTS.E [R205+0x3ca00], [R4.64], !P0 ;  /* 0x3ca0000004cd7fae */ /* 0x0009e2000c121848 */
[----:B------:R-:W-:Y:S02]  /*11390*/  ISETP.GE.U32.AND P1, PT, R64, 0x7ffffd8f, PT ;  /* 0x7ffffd8f4000780c */ /* 0x000fe40003f26070 */
[----:B------:R-:W-:Y:S01]  /*113a0*/  ISETP.GE.U32.AND P0, PT, R7, 0x7ffffd8b, PT ;  /* 0x7ffffd8b0700780c */ /* 0x000fe20003f06070 */
[----:B------:R1:W-:Y:S01]  /*113b0*/  LDGSTS.E [R205+0x3d200], [R8.64], !P6 ;  /* 0x3d20000008cd7fae */ /* 0x0003e2000f121848 */
[C---:B------:R-:W-:Y:S02]  /*113c0*/  IADD3 R64, R3.reuse, -0x1fa, RZ ;  /* 0xfffffe0603407810 */ /* 0x040fe40007ffe0ff */
[----:B------:R-:W-:Y:S01]  /*113d0*/  IADD3 R7, R3, -0x1fe, RZ ;  /* 0xfffffe0203077810 */ /* 0x000fe20007ffe0ff */
[----:B----4-:R-:W-:Y:S01]  /*113e0*/  IMAD.WIDE R4, R27, 0x4, R226 ;  /* 0x000000041b047825 */ /* 0x010fe200078e02e2 */
[----:B------:R-:W-:-:S03]  /*113f0*/  ISETP.GE.U32.AND P6, PT, R64, 0x7ffffd87, PT ;  /* 0x7ffffd874000780c */ /* 0x000fc60003fc6070 */
[----:B-1----:R-:W-:Y:S01]  /*11400*/  IMAD.WIDE R8, R27, 0x4, R224 ;  /* 0x000000041b087825 */ /* 0x002fe200078e02e0 */
[----:B------:R1:W-:Y:S04]  /*11410*/  STL.64 [R1+0x350], R4 ;  /* 0x0003500401007387 */ /* 0x0003e80000100a00 */
[----:B------:R1:W-:Y:S01]  /*11420*/  LDGSTS.E [R205+0x3da00], [R4.64], !P2 ;  /* 0x3da0000004cd7fae */ /* 0x0003e2000d121848 */
[----:B------:R-:W-:-:S03]  /*11430*/  ISETP.GE.U32.AND P2, PT, R7, 0x7ffffd83, PT ;  /* 0x7ffffd830700780c */ /* 0x000fc60003f46070 */
[----:B------:R-:W4:Y:S04]  /*11440*/  LDL.LU.64 R166, [R1+0x28] ;  /* 0x0000280001a67983 */ /* 0x000f280000300a00 */
[----:B------:R1:W-:Y:S02]  /*11450*/  STL.64 [R1+0x360], R8 ;  /* 0x0003600801007387 */ /* 0x0003e40000100a00 */
[C---:B-1----:R-:W-:Y:S02]  /*11460*/  IMAD.WIDE R4, R27.reuse, 0x4, R32 ;  /* 0x000000041b047825 */ /* 0x042fe400078e0220 */
[----:B------:R1:W-:Y:S04]  /*11470*/  LDGSTS.E [R205+0x3e200], [R8.64], !P1 ;  /* 0x3e20000008cd7fae */ /* 0x0003e8000c921848 */
[----:B------:R1:W-:Y:S04]  /*11480*/  STL.64 [R1+0x370], R4 ;  /* 0x0003700401007387 */ /* 0x0003e80000100a00 */
[----:B------:R-:W4:Y:S04]  /*11490*/  LDL.LU.64 R222, [R1+0x118] ;  /* 0x0001180001de7983 */ /* 0x000f280000300a00 */
[----:B------:R-:W4:Y:S01]  /*114a0*/  LDL.LU.64 R206, [R1+0x120] ;  /* 0x0001200001ce7983 */ /* 0x000f220000300a00 */
[----:B-1----:R-:W-:-:S03]  /*114b0*/  IMAD.WIDE R8, R27, 0x4, R28 ;  /* 0x000000041b087825 */ /* 0x002fc600078e021c */
[----:B------:R1:W-:Y:S04]  /*114c0*/  LDGSTS.E [R205+0x3ea00], [R4.64], !P0 ;  /* 0x3ea0000004cd7fae */ /* 0x0003e8000c121848 */
[----:B------:R-:W-:Y:S04]  /*114d0*/  STL.64 [R1+0x3f8], R8 ;  /* 0x0003f80801007387 */ /* 0x000fe80000100a00 */
[----:B------:R1:W-:Y:S02]  /*114e0*/  LDGSTS.E [R205+0x3f200], [R8.64], !P6 ;  /* 0x3f20000008cd7fae */ /* 0x0003e4000f121848 */
[----:B-1----:R-:W-:-:S05]  /*114f0*/  IMAD.WIDE R4, R27, 0x4, R24 ;  /* 0x000000041b047825 */ /* 0x002fca00078e0218 */
[----:B------:R1:W-:Y:S04]  /*11500*/  STL.64 [R1+0x440], R4 ;  /* 0x0004400401007387 */ /* 0x0003e80000100a00 */
[----:B------:R1:W-:Y:S04]  /*11510*/  LDGSTS.E [R205+0x3fa00], [R4.64], !P2 ;  /* 0x3fa0000004cd7fae */ /* 0x0003e8000d121848 */
[----:B-1----:R-:W4:Y:S01]  /*11520*/  LDL.LU.64 R204, [R1+0x128] ;  /* 0x0001280001cc7983 */ /* 0x002f220000300a00 */
[----:B--2---:R-:W-:-:S04]  /*11530*/  IMAD.WIDE R174, R27, 0x4, R174 ;  /* 0x000000041bae7825 */ /* 0x004fc800078e02ae */
[----:B---3--:R-:W-:-:S04]  /*11540*/  IMAD.WIDE R170, R27, 0x4, R212 ;  /* 0x000000041baa7825 */ /* 0x008fc800078e02d4 */
[C---:B------:R-:W-:Y:S01]  /*11550*/  IMAD.WIDE R132, R27.reuse, 0x4, R220 ;  /* 0x000000041b847825 */ /* 0x040fe200078e02dc */
[----:B------:R-:W2:Y:S04]  /*11560*/  LDL.LU.64 R212, [R1+0x180] ;  /* 0x0001800001d47983 */ /* 0x000ea80000300a00 */
[----:B------:R-:W-:Y:S04]  /*11570*/  STL.64 [R1+0x6f0], R174 ;  /* 0x0006f0ae01007387 */ /* 0x000fe80000100a00 */
[----:B------:R-:W3:Y:S04]  /*11580*/  LDL.LU.64 R220, [R1+0x198] ;  /* 0x0001980001dc7983 */ /* 0x000ee80000300a00 */
[----:B------:R-:W3:Y:S04]  /*11590*/  LDL.LU.64 R4, [R1+0x1a0] ;  /* 0x0001a00001047983 */ /* 0x000ee80000300a00 */
[----:B------:R-:W-:Y:S01]  /*115a0*/  STL.64 [R1+0x6f8], R170 ;  /* 0x0006f8aa01007387 */ /* 0x000fe20000100a00 */
[----:B----4-:R-:W-:-:S04]  /*115b0*/  IMAD.WIDE R140, R27, 0x4, R166 ;  /* 0x000000041b8c7825 */ /* 0x010fc800078e02a6 */
[C---:B------:R-:W-:Y:S01]  /*115c0*/  IMAD.WIDE R148, R27.reuse, 0x4, R222 ;  /* 0x000000041b947825 */ /* 0x040fe200078e02de */
[----:B------:R-:W4:Y:S03]  /*115d0*/  LDL.LU.64 R166, [R1+0x1a8] ;  /* 0x0001a80001a67983 */ /* 0x000f260000300a00 */
[----:B------:R-:W-:Y:S01]  /*115e0*/  IMAD.WIDE R156, R27, 0x4, R206 ;  /* 0x000000041b9c7825 */ /* 0x000fe200078e02ce */
[----:B------:R-:W4:Y:S04]  /*115f0*/  LDL.LU.64 R222, [R1+0x1c8] ;  /* 0x0001c80001de7983 */ /* 0x000f280000300a00 */
[----:B------:R-:W4:Y:S01]  /*11600*/  LDL.LU.64 R206, [R1+0x1d0] ;  /* 0x0001d00001ce7983 */ /* 0x000f220000300a00 */
[----:B------:R-:W-:-:S02]  /*11610*/  IADD3 R7, R3, -0x18b, RZ ;  /* 0xfffffe7503077810 */ /* 0x000fc40007ffe0ff */
[----:B------:R-:W-:Y:S01]  /*11620*/  IADD3 R24, R3, -0x193, RZ ;  /* 0xfffffe6d03187810 */ /* 0x000fe20007ffe0ff */
[----:B------:R1:W-:Y:S01]  /*11630*/  LDGSTS.E [R215+0x30400], [R174.64], !P3 ;  /* 0x30400000aed77fae */ /* 0x0003e2000d921848 */
[----:B------:R-:W-:-:S04]  /*11640*/  IMAD.WIDE R164, R27, 0x4, R204 ;  /* 0x000000041ba47825 */ /* 0x000fc800078e02cc */
[C---:B--2---:R-:W-:Y:S01]  /*11650*/  IMAD.WIDE R128, R27.reuse, 0x4, R212 ;  /* 0x000000041b807825 */ /* 0x044fe200078e02d4 */
[----:B------:R-:W2:Y:S04]  /*11660*/  LDL.LU.64 R204, [R1+0x1f0] ;  /* 0x0001f00001cc7983 */ /* 0x000ea80000300a00 */
[----:B------:R-:W2:Y:S01]  /*11670*/  LDL.LU.64 R212, [R1+0x208] ;  /* 0x0002080001d47983 */ /* 0x000ea20000300a00 */
[----:B---3--:R-:W-:-:S04]  /*11680*/  IMAD.WIDE R112, R27, 0x4, R220 ;  /* 0x000000041b707825 */ /* 0x008fc800078e02dc */
[C---:B------:R-:W-:Y:S01]  /*11690*/  IMAD.WIDE R94, R27.reuse, 0x4, R4 ;  /* 0x000000041b5e7825 */ /* 0x040fe200078e0204 */
[----:B------:R-:W3:Y:S04]  /*116a0*/  LDL.LU.64 R220, [R1+0x210] ;  /* 0x0002100001dc7983 */ /* 0x000ee80000300a00 */
[----:B------:R-:W2:Y:S04]  /*116b0*/  LDL.LU.64 R4, [R1+0x268] ;  /* 0x0002680001047983 */ /* 0x000ea80000300a00 */
[----:B------:R-:W3:Y:S01]  /*116c0*/  LDL.LU.64 R20, [R1+0x260] ;  /* 0x0002600001147983 */ /* 0x000ee20000300a00 */
[----:B----4-:R-:W-:-:S04]  /*116d0*/  IMAD.WIDE R88, R27, 0x4, R166 ;  /* 0x000000041b587825 */ /* 0x010fc800078e02a6 */
[C---:B------:R-:W-:Y:S01]  /*116e0*/  IMAD.WIDE R32, R27.reuse, 0x4, R206 ;  /* 0x000000041b207825 */ /* 0x040fe200078e02ce */
[----:B------:R-:W4:Y:S04]  /*116f0*/  LDL.LU.64 R166, [R1+0x258] ;  /* 0x0002580001a67983 */ /* 0x000f280000300a00 */
[----:B------:R-:W4:Y:S01]  /*11700*/  LDL.LU.64 R206, [R1+0x250] ;  /* 0x0002500001ce7983 */ /* 0x000f220000300a00 */
[----:B------:R-:W-:-:S03]  /*11710*/  IMAD.WIDE R66, R27, 0x4, R222 ;  /* 0x000000041b427825 */ /* 0x000fc600078e02de */
[----:B------:R-:W4:Y:S04]  /*11720*/  LDL.LU.64 R222, [R1+0x248] ;  /* 0x0002480001de7983 */ /* 0x000f280000300a00 */
[----:B------:R-:W4:Y:S01]  /*11730*/  LDL.LU.64 R172, [R1+0x240] ;  /* 0x0002400001ac7983 */ /* 0x000f220000300a00 */
[----:B------:R-:W-:Y:S02]  /*11740*/  ISETP.GE.U32.AND P0, PT, R7, 0x7ffffdf6, PT ;  /* 0x7ffffdf60700780c */ /* 0x000fe40003f06070 */
[----:B------:R-:W-:Y:S01]  /*11750*/  IADD3 R7, R3, -0x18f, RZ ;  /* 0xfffffe7103077810 */ /* 0x000fe20007ffe0ff */
[----:B------:R1:W-:Y:S03]  /*11760*/  LDGSTS.E [R215+0x30c00], [R170.64], !P5 ;  /* 0x30c00000aad77fae */ /* 0x0003e6000e921848 */
[----:B------:R-:W-:Y:S01]  /*11770*/  ISETP.GE.U32.AND P2, PT, R7, 0x7ffffdf2, PT ;  /* 0x7ffffdf20700780c */ /* 0x000fe20003f46070 */
[----:B--2---:R-:W-:Y:S01]  /*11780*/  IMAD.WIDE R228, R27, 0x4, R4 ;  /* 0x000000041be47825 */ /* 0x004fe200078e0204 */
[----:B------:R-:W-:Y:S01]  /*11790*/  ISETP.GE.U32.AND P3, PT, R24, 0x7ffffdee, PT ;  /* 0x7ffffdee1800780c */ /* 0x000fe20003f66070 */
[----:B------:R-:W2:Y:S01]  /*117a0*/  LDL.LU.64 R4, [R1+0x238] ;  /* 0x0002380001047983 */ /* 0x000ea20000300a00 */
[----:B------:R-:W-:-:S02]  /*117b0*/  IADD3 R7, R3, -0x197, RZ ;  /* 0xfffffe6903077810 */ /* 0x000fc40007ffe0ff */
[----:B------:R-:W-:Y:S01]  /*117c0*/  IADD3 R24, R3, -0x19b, RZ ;  /* 0xfffffe6503187810 */ /* 0x000fe20007ffe0ff */
[----:B------:R1:W-:Y:S01]  /*117d0*/  LDGSTS.E [R215+0x31400], [R132.64], !P0 ;  /* 0x3140000084d77fae */ /* 0x0003e2000c121848 */
[----:B------:R-:W-:Y:S02]  /*117e0*/  ISETP.GE.U32.AND P5, PT, R7, 0x7ffffdea, PT ;  /* 0x7ffffdea0700780c */ /* 0x000fe40003fa6070 */
[----:B------:R-:W-:-:S03]  /*117f0*/  IADD3 R7, R3, -0x19f, RZ ;  /* 0xfffffe6103077810 */ /* 0x000fc60007ffe0ff */
[----:B------:R1:W-:Y:S01]  /*11800*/  LDGSTS.E [R215+0x31c00], [R140.64], !P2 ;  /* 0x31c000008cd77fae */ /* 0x0003e2000d121848 */
[----:B------:R-:W-:Y:S02]  /*11810*/  ISETP.GE.U32.AND P0, PT, R24, 0x7ffffde6, PT ;  /* 0x7ffffde61800780c */ /* 0x000fe40003f06070 */
[----:B------:R-:W-:Y:S01]  /*11820*/  ISETP.GE.U32.AND P2, PT, R7, 0x7ffffde2, PT ;  /* 0x7ffffde20700780c */ /* 0x000fe20003f46070 */
[----:B------:R1:W-:Y:S01]  /*11830*/  LDGSTS.E [R215+0x32400], [R148.64], !P3 ;  /* 0x3240000094d77fae */ /* 0x0003e2000d921848 */
[C---:B------:R-:W-:Y:S02]  /*11840*/  IADD3 R24, R3.reuse, -0x1a3, RZ ;  /* 0xfffffe5d03187810 */ /* 0x040fe40007ffe0ff */
[----:B------:R-:W-:Y:S01]  /*11850*/  IADD3 R7, R3, -0x1a7, RZ ;  /* 0xfffffe5903077810 */ /* 0x000fe20007ffe0ff */
[----:B------:R-:W-:Y:S01]  /*11860*/  IMAD.WIDE R204, R27, 0x4, R204 ;  /* 0x000000041bcc7825 */ /* 0x000fe200078e02cc */
[----:B------:R-:W-:Y:S01]  /*11870*/  ISETP.GE.U32.AND P3, PT, R24, 0x7ffffdde, PT ;  /* 0x7ffffdde1800780c */ /* 0x000fe20003f66070 */
        /* <DEDUP_REMOVED lines=16> */
[----:B------:R-:W-:Y:S02]  /*11980*/  IADD3 R7, R3, -0x1bf, RZ ;  /* 0xfffffe4103077810 */ /* 0x000fe40007ffe0ff */
[----:B------:R-:W-:Y:S01]  /*11990*/  ISETP.GE.U32.AND P0, PT, R24, 0x7ffffdc6, PT ;  /* 0x7ffffdc61800780c */ /* 0x000fe20003f06070 */
[----:B------:R1:W-:Y:S01]  /*119a0*/  LDGSTS.E [R215+0x35c00], [R66.64], !P2 ;  /* 0x35c0000042d77fae */ /* 0x0003e2000d121848 */
[----:B------:R-:W-:-:S02]  /*119b0*/  ISETP.GE.U32.AND P2, PT, R7, 0x7ffffdc2, PT ;  /* 0x7ffffdc20700780c */ /* 0x000fc40003f46070 */
[C---:B------:R-:W-:Y:S01]  /*119c0*/  IADD3 R24, R3.reuse, -0x1c3, RZ ;  /* 0xfffffe3d03187810 */ /* 0x040fe20007ffe0ff */
[----:B------:R1:W-:Y:S01]  /*119d0*/  LDGSTS.E [R215+0x36400], [R32.64], !P3 ;  /* 0x3640000020d77fae */ /* 0x0003e2000d921848 */
[----:B------:R-:W-:Y:S01]  /*119e0*/  IADD3 R7, R3, -0x1c7, RZ ;  /* 0xfffffe3903077810 */ /* 0x000fe20007ffe0ff */
[----:B------:R-:W-:Y:S01]  /*119f0*/  IMAD.WIDE R212, R27, 0x4, R212 ;  /* 0x000000041bd47825 */ /* 0x000fe200078e02d4 */
[----:B------:R-:W-:Y:S01]  /*11a00*/  ISETP.GE.U32.AND P3, PT, R24, 0x7ffffdbe, PT ;  /* 0x7ffffdbe1800780c */ /* 0x000fe20003f66070 */
[----:B------:R1:W-:Y:S01]  /*11a10*/  LDGSTS.E [R215+0x36c00], [R204.64], !P5 ;  /* 0x36c00000ccd77fae */ /* 0x0003e2000e921848 */
[----:B------:R-:W-:Y:S01]  /*11a20*/  IADD3 R24, R3, -0x1cb, RZ ;  /* 0xfffffe3503187810 */ /* 0x000fe20007ffe0ff */
[----:B---3--:R-:W-:Y:S01]  /*11a30*/  IMAD.WIDE R220, R27, 0x4, R220 ;  /* 0x000000041bdc7825 */ /* 0x008fe200078e02dc */
[----:B------:R-:W-:Y:S01]  /*11a40*/  ISETP.GE.U32.AND P5, PT, R7, 0x7ffffdba, PT ;  /* 0x7ffffdba0700780c */ /* 0x000fe20003fa6070 */
[----:B------:R1:W-:Y:S01]  /*11a50*/  LDGSTS.E [R215+0x37400], [R212.64], !P0 ;  /* 0x37400000d4d77fae */ /* 0x0003e2000c121848 */
[----:B------:R-:W-:-:S02]  /*11a60*/  IADD3 R7, R3, -0x1cf, RZ ;  /* 0xfffffe3103077810 */ /* 0x000fc40007ffe0ff */
[----:B------:R-:W-:Y:S01]  /*11a70*/  ISETP.GE.U32.AND P0, PT, R24, 0x7ffffdb6, PT ;  /* 0x7ffffdb61800780c */ /* 0x000fe20003f06070 */
[----:B------:R1:W-:Y:S01]  /*11a80*/  LDGSTS.E [R215+0x37c00], [R220.64], !P2 ;  /* 0x37c00000dcd77fae */ /* 0x0003e2000d121848 */
[----:B------:R-:W-:-:S03]  /*11a90*/  ISETP.GE.U32.AND P2, PT, R7, 0x7ffffdb2, PT ;  /* 0x7ffffdb20700780c */ /* 0x000fc60003f46070 */
[----:B------:R-:W3:Y:S01]  /*11aa0*/  LDL.64 R136, [R1+0x230] ;  /* 0x0002300001887983 */ /* 0x000ee20000100a00 */
[----:B------:R-:W-:Y:S01]  /*11ab0*/  IADD3 R24, R3, -0x1d3, RZ ;  /* 0xfffffe2d03187810 */ /* 0x000fe20007ffe0ff */
[----:B------:R-:W-:Y:S01]  /*11ac0*/  IMAD.WIDE R236, R27, 0x4, R20 ;  /* 0x000000041bec7825 */ /* 0x000fe200078e0214 */
[----:B------:R-:W-:Y:S01]  /*11ad0*/  IADD3 R7, R3, -0x1d7, RZ ;  /* 0xfffffe2903077810 */ /* 0x000fe20007ffe0ff */
[----:B------:R1:W-:Y:S02]  /*11ae0*/  LDGSTS.E [R215+0x38400], [R228.64], !P3 ;  /* 0x38400000e4d77fae */ /* 0x0003e4000d921848 */
[----:B----4-:R-:W-:Y:S01]  /*11af0*/  IMAD.WIDE R244, R27, 0x4, R166 ;  /* 0x000000041bf47825 */ /* 0x010fe200078e02a6 */
[----:B------:R-:W-:Y:S01]  /*11b00*/  ISETP.GE.U32.AND P3, PT, R24, 0x7ffffdae, PT ;  /* 0x7ffffdae1800780c */ /* 0x000fe20003f66070 */
[----:B------:R-:W4:Y:S01]  /*11b10*/  LDL.LU.64 R166, [R1+0x178] ;  /* 0x0001780001a67983 */ /* 0x000f220000300a00 */
[----:B------:R-:W-:Y:S01]  /*11b20*/  IADD3 R24, R3, -0x1db, RZ ;  /* 0xfffffe2503187810 */ /* 0x000fe20007ffe0ff */
[----:B------:R-:W-:-:S02]  /*11b30*/  IMAD.WIDE R8, R27, 0x4, R206 ;  /* 0x000000041b087825 */ /* 0x000fc400078e02ce */
[----:B------:R-:W4:Y:S04]  /*11b40*/  LDL.LU.64 R206, [R1+0x228] ;  /* 0x0002280001ce7983 */ /* 0x000f280000300a00 */
[----:B------:R1:W-:Y:S01]  /*11b50*/  LDGSTS.E [R215+0x38c00], [R236.64], !P5 ;  /* 0x38c00000ecd77fae */ /* 0x0003e2000e921848 */
[----:B------:R-:W-:Y:S01]  /*11b60*/  ISETP.GE.U32.AND P5, PT, R7, 0x7ffffdaa, PT ;  /* 0x7ffffdaa0700780c */ /* 0x000fe20003fa6070 */
[----:B------:R-:W-:Y:S02]  /*11b70*/  IMAD.WIDE R20, R27, 0x4, R222 ;  /* 0x000000041b147825 */ /* 0x000fe400078e02de */
[----:B------:R1:W-:Y:S01]  /*11b80*/  LDGSTS.E [R215+0x39400], [R244.64], !P0 ;  /* 0x39400000f4d77fae */ /* 0x0003e2000c121848 */
[----:B------:R-:W-:-:S03]  /*11b90*/  ISETP.GE.U32.AND P0, PT, R24, 0x7ffffda6, PT ;  /* 0x7ffffda61800780c */ /* 0x000fc60003f06070 */
[----:B------:R1:W-:Y:S04]  /*11ba0*/  STL.64 [R1], R8 ;  /* 0x0000000801007387 */ /* 0x0003e80000100a00 */
[----:B------:R-:W4:Y:S04]  /*11bb0*/  LDL.LU.64 R18, [R1+0x220] ;  /* 0x0002200001127983 */ /* 0x000f280000300a00 */
[----:B------:R1:W-:Y:S04]  /*11bc0*/  LDGSTS.E [R215+0x39c00], [R8.64], !P2 ;  /* 0x39c0000008d77fae */ /* 0x0003e8000d121848 */
[----:B------:R-:W4:Y:S04]  /*11bd0*/  LDL.LU.64 R222, [R1+0x218] ;  /* 0x0002180001de7983 */ /* 0x000f280000300a00 */
[----:B------:R1:W-:Y:S02]  /*11be0*/  STL.64 [R1+0x20], R20 ;  /* 0x0000201401007387 */ /* 0x0003e40000100a00 */
[----:B-1----:R-:W-:-:S02]  /*11bf0*/  IMAD.WIDE R8, R27, 0x4, R172 ;  /* 0x000000041b087825 */ /* 0x002fc400078e02ac */
[----:B------:R1:W-:Y:S04]  /*11c00*/  LDGSTS.E [R215+0x3a400], [R20.64], !P3 ;  /* 0x3a40000014d77fae */ /* 0x0003e8000d921848 */
[----:B------:R-:W4:Y:S04]  /*11c10*/  LDL.LU.64 R172, [R1+0x1f8] ;  /* 0x0001f80001ac7983 */ /* 0x000f280000300a00 */
[----:B------:R-:W-:Y:S04]  /*11c20*/  STL.64 [R1+0xb8], R8 ;  /* 0x0000b80801007387 */ /* 0x000fe80000100a00 */
[----:B-1----:R-:W4:Y:S04]  /*11c30*/  LDL.LU.64 R20, [R1+0x1e0] ;  /* 0x0001e00001147983 */ /* 0x002f280000300a00 */
[----:B------:R3:W-:Y:S01]  /*11c40*/  LDGSTS.E [R215+0x3ac00], [R8.64], !P5 ;  /* 0x3ac0000008d77fae */ /* 0x0007e2000e921848 */
[----:B--2---:R-:W-:-:S05]  /*11c50*/  IMAD.WIDE R4, R27, 0x4, R4 ;  /* 0x000000041b047825 */ /* 0x004fca00078e0204 */
[----:B------:R1:W-:Y:S04]  /*11c60*/  STL.64 [R1+0xf8], R4 ;  /* 0x0000f80401007387 */ /* 0x0003e80000100a00 */
[----:B------:R1:W-:Y:S04]  /*11c70*/  LDGSTS.E [R215+0x3b400], [R4.64], !P0 ;  /* 0x3b40000004d77fae */ /* 0x0003e8000c121848 */
[----:B-1----:R-:W2:Y:S01]  /*11c80*/  LDL.LU.64 R4, [R1+0x1c0] ;  /* 0x0001c00001047983 */ /* 0x002ea20000300a00 */
[C---:B------:R-:W-:Y:S02]  /*11c90*/  IADD3 R7, R3.reuse, -0x1df, RZ ;  /* 0xfffffe2103077810 */ /* 0x040fe40007ffe0ff */
[----:B------:R-:W-:-:S02]  /*11ca0*/  IADD3 R24, R3, -0x1e3, RZ ;  /* 0xfffffe1d03187810 */ /* 0x000fc40007ffe0ff */
[----:B------:R-:W-:Y:S02]  /*11cb0*/  ISETP.GE.U32.AND P2, PT, R7, 0x7ffffda2, PT ;  /* 0x7ffffda20700780c */ /* 0x000fe40003f46070 */
[----:B------:R-:W-:Y:S02]  /*11cc0*/  IADD3 R7, R3, -0x1e7, RZ ;  /* 0xfffffe1903077810 */ /* 0x000fe40007ffe0ff */
[----:B------:R-:W-:Y:S02]  /*11cd0*/  ISETP.GE.U32.AND P3, PT, R24, 0x7ffffd9e, PT ;  /* 0x7ffffd9e1800780c */ /* 0x000fe40003f66070 */
[----:B------:R-:W-:Y:S02]  /*11ce0*/  ISETP.GE.U32.AND P5, PT, R7, 0x7ffffd9a, PT ;  /* 0x7ffffd9a0700780c */ /* 0x000fe40003fa6070 */
[C---:B------:R-:W-:Y:S02]  /*11cf0*/  IADD3 R24, R3.reuse, -0x1eb, RZ ;  /* 0xfffffe1503187810 */ /* 0x040fe40007ffe0ff */
[----:B------:R-:W-:-:S02]  /*11d00*/  IADD3 R7, R3, -0x1ef, RZ ;  /* 0xfffffe1103077810 */ /* 0x000fc40007ffe0ff */
[----:B------:R-:W-:Y:S02]  /*11d10*/  ISETP.GE.U32.AND P0, PT, R24, 0x7ffffd96, PT ;  /* 0x7ffffd961800780c */ /* 0x000fe40003f06070 */
[----:B------:R-:W-:Y:S01]  /*11d20*/  IADD3 R24, R3, -0x1f3, RZ ;  /* 0xfffffe0d03187810 */ /* 0x000fe20007ffe0ff */
[----:B---3--:R-:W-:-:S05]  /*11d30*/  IMAD.WIDE R8, R27, 0x4, R136 ;  /* 0x000000041b087825 */ /* 0x008fca00078e0288 */
[----:B------:R1:W-:Y:S01]  /*11d40*/  LDGSTS.E [R215+0x3bc00], [R8.64], !P2 ;  /* 0x3bc0000008d77fae */ /* 0x0003e2000d121848 */
[----:B------:R-:W-:Y:S01]  /*11d50*/  ISETP.GE.U32.AND P2, PT, R7, 0x7ffffd92, PT ;  /* 0x7ffffd920700780c */ /* 0x000fe20003f46070 */
[C---:B----4-:R-:W-:Y:S02]  /*11d60*/  IMAD.WIDE R22, R27.reuse, 0x4, R166 ;  /* 0x000000041b167825 */ /* 0x050fe400078e02a6 */
[----:B------:R1:W-:Y:S04]  /*11d70*/  STL.64 [R1+0x118], R8 ;  /* 0x0001180801007387 */ /* 0x0003e80000100a00 */
[----:B------:R-:W3:Y:S04]  /*11d80*/  LDL.LU.64 R166, [R1+0x188] ;  /* 0x0001880001a67983 */ /* 0x000ee80000300a00 */
[----:B------:R4:W-:Y:S01]  /*11d90*/  LDGSTS.E [R215+0x3c400], [R22.64], !P3 ;  /* 0x3c40000016d77fae */ /* 0x0009e2000d921848 */
[----:B------:R-:W-:Y:S01]  /*11da0*/  ISETP.GE.U32.AND P3, PT, R24, 0x7ffffd8e, PT ;  /* 0x7ffffd8e1800780c */ /* 0x000fe20003f66070 */
[----:B-1----:R-:W-:-:S02]  /*11db0*/  IMAD.WIDE R8, R27, 0x4, R206 ;  /* 0x000000041b087825 */ /* 0x002fc400078e02ce */
[----:B------:R-:W-:Y:S04]  /*11dc0*/  STL.64 [R1+0x178], R22 ;  /* 0x0001781601007387 */ /* 0x000fe80000100a00 */
[----:B------:R-:W3:Y:S01]  /*11dd0*/  LDL.LU.64 R206, [R1+0x1b8] ;  /* 0x0001b80001ce7983 */ /* 0x000ee20000300a00 */
[----:B------:R-:W-:-:S03]  /*11de0*/  IMAD.WIDE R18, R27, 0x4, R18 ;  /* 0x000000041b127825 */ /* 0x000fc600078e0212 */
[----:B------:R1:W-:Y:S04]  /*11df0*/  STL.64 [R1+0x198], R8 ;  /* 0x0001980801007387 */ /* 0x0003e80000100a00 */
[----:B------:R1:W-:Y:S04]  /*11e00*/  LDGSTS.E [R215+0x3cc00], [R8.64], !P5 ;  /* 0x3cc0000008d77fae */ /* 0x0003e8000e921848 */
[----:B------:R4:W-:Y:S04]  /*11e10*/  STL.64 [R1+0x1a0], R18 ;  /* 0x0001a01201007387 */ /* 0x0009e80000100a00 */
[----:B------:R4:W-:Y:S01]  /*11e20*/  LDGSTS.E [R215+0x3d400], [R18.64], !P0 ;  /* 0x3d40000012d77fae */ /* 0x0009e2000c121848 */
[----:B-1----:R-:W-:-:S03]  /*11e30*/  IMAD.WIDE R8, R27, 0x4, R222 ;  /* 0x000000041b087825 */ /* 0x002fc600078e02de */
[----:B------:R-:W3:Y:S01]  /*11e40*/  LDL.LU.64 R222, [R1+0x1d8] ;  /* 0x0001d80001de7983 */ /* 0x000ee20000300a00 */
[----:B----4-:R-:W-:-:S03]  /*11e50*/  IMAD.WIDE R22, R27, 0x4, R172 ;  /* 0x000000041b167825 */ /* 0x010fc600078e02ac */
[----:B------:R1:W-:Y:S04]  /*11e60*/  STL.64 [R1+0x1a8], R8 ;  /* 0x0001a80801007387 */ /* 0x0003e80000100a00 */
[----:B------:R1:W-:Y:S04]  /*11e70*/  LDGSTS.E [R215+0x3dc00], [R8.64], !P2 ;  /* 0x3dc0000008d77fae */ /* 0x0003e8000d121848 */
[----:B------:R-:W4:Y:S04]  /*11e80*/  LDL.LU.64 R18, [R1+0x270] ;  /* 0x0002700001127983 */ /* 0x000f280000300a00 */
[----:B------:R2:W-:Y:S01]  /*11e90*/  STL.64 [R1+0x1c8], R22 ;  /* 0x0001c81601007387 */ /* 0x0005e20000100a00 */
[----:B-1----:R-:W-:-:S03]  /*11ea0*/  IMAD.WIDE R8, R27, 0x4, R20 ;  /* 0x000000041b087825 */ /* 0x002fc600078e0214 */
[----:B------:R2:W-:Y:S04]  /*11eb0*/  LDGSTS.E [R215+0x3e400], [R22.64], !P3 ;  /* 0x3e40000016d77fae */ /* 0x0005e8000d921848 */
[----:B------:R-:W4:Y:S04]  /*11ec0*/  LDL.LU.64 R20, [R1+0x288] ;  /* 0x0002880001147983 */ /* 0x000f280000300a00 */
[----:B------:R3:W-:Y:S01]  /*11ed0*/  STL.64 [R1+0x218], R8 ;  /* 0x0002180801007387 */ /* 0x0007e20000100a00 */
[----:B--2---:R-:W-:-:S03]  /*11ee0*/  IMAD.WIDE R22, R27, 0x4, R4 ;  /* 0x000000041b167825 */ /* 0x004fc600078e0204 */
[----:B------:R-:W2:Y:S01]  /*11ef0*/  LDL.LU.64 R4, [R1+0x290] ;  /* 0x0002900001047983 */ /* 0x000ea20000300a00 */
[C---:B------:R-:W-:Y:S02]  /*11f00*/  IADD3 R7, R3.reuse, -0x1f7, RZ ;  /* 0xfffffe0903077810 */ /* 0x040fe40007ffe0ff */
[----:B------:R-:W-:Y:S02]  /*11f10*/  IADD3 R24, R3, -0x1fb, RZ ;  /* 0xfffffe0503187810 */ /* 0x000fe40007ffe0ff */
[----:B------:R-:W-:Y:S02]  /*11f20*/  ISETP.GE.U32.AND P5, PT, R7, 0x7ffffd8a, PT ;  /* 0x7ffffd8a0700780c */ /* 0x000fe40003fa6070 */
[----:B------:R-:W-:Y:S02]  /*11f30*/  IADD3 R7, R3, -0x1ff, RZ ;  /* 0xfffffe0103077810 */ /* 0x000fe40007ffe0ff */
[----:B------:R-:W-:Y:S02]  /*11f40*/  ISETP.GE.U32.AND P0, PT, R24, 0x7ffffd86, PT ;  /* 0x7ffffd861800780c */ /* 0x000fe40003f06070 */
[----:B------:R-:W-:-:S02]  /*11f50*/  ISETP.GE.U32.AND P2, PT, R7, 0x7ffffd82, PT ;  /* 0x7ffffd820700780c */ /* 0x000fc40003f46070 */
[C---:B------:R-:W-:Y:S01]  /*11f60*/  IADD3 R24, R3.reuse, -0x190, RZ ;  /* 0xfffffe7003187810 */ /* 0x040fe20007ffe0ff */
[----:B------:R1:W-:Y:S04]  /*11f70*/  STL.64 [R1+0x258], R22 ;  /* 0x0002581601007387 */ /* 0x0003e80000100a00 */
[----:B------:R3:W-:Y:S01]  /*11f80*/  LDGSTS.E [R215+0x3ec00], [R8.64], !P5 ;  /* 0x3ec0000008d77fae */ /* 0x0007e2000e921848 */
[----:B------:R-:W-:Y:S02]  /*11f90*/  ISETP.GE.U32.AND P3, PT, R24, 0x7ffffdf1, PT ;  /* 0x7ffffdf11800780c */ /* 0x000fe40003f66070 */
[----:B------:R-:W-:Y:S01]  /*11fa0*/  IADD3 R24, R3, -0x198, RZ ;  /* 0xfffffe6803187810 */ /* 0x000fe20007ffe0ff */
[----:B------:R1:W-:Y:S03]  /*11fb0*/  LDGSTS.E [R215+0x3f400], [R22.64], !P0 ;  /* 0x3f40000016d77fae */ /* 0x0003e6000c121848 */
[----:B------:R-:W-:Y:S01]  /*11fc0*/  ISETP.GE.U32.AND P0, PT, R24, 0x7ffffde9, PT ;  /* 0x7ffffde91800780c */ /* 0x000fe20003f06070 */
[----:B---3--:R-:W-:-:S02]  /*11fd0*/  IMAD.WIDE R8, R27, 0x4, R166 ;  /* 0x000000041b087825 */ /* 0x008fc400078e02a6 */
[----:B------:R-:W3:Y:S04]  /*11fe0*/  LDL.LU.64 R166, [R1+0x298] ;  /* 0x0002980001a67983 */ /* 0x000ee80000300a00 */
[----:B------:R1:W-:Y:S04]  /*11ff0*/  STL.64 [R1+0x348], R8 ;  /* 0x0003480801007387 */ /* 0x0003e80000100a00 */
[----:B------:R1:W-:Y:S01]  /*12000*/  LDGSTS.E [R215+0x3fc00], [R8.64], !P2 ;  /* 0x3fc0000008d77fae */ /* 0x0003e2000d121848 */
[----:B------:R-:W-:-:S03]  /*12010*/  IMAD.WIDE R172, R27, 0x4, R206 ;  /* 0x000000041bac7825 */ /* 0x000fc600078e02ce */
[----:B------:R-:W3:Y:S04]  /*12020*/  LDL.LU.64 R206, [R1+0x320] ;  /* 0x0003200001ce7983 */ /* 0x000ee80000300a00 */
[----:B-1----:R-:W3:Y:S01]  /*12030*/  LDL.LU.64 R214, [R1+0x318] ;  /* 0x0003180001d67983 */ /* 0x002ee20000300a00 */
[----:B------:R-:W-:-:S03]  /*12040*/  IMAD.WIDE R24, R27, 0x4, R222 ;  /* 0x000000041b187825 */ /* 0x000fc600078e02de */
[----:B------:R-:W3:Y:S04]  /*12050*/  LDL.LU.64 R222, [R1+0x310] ;  /* 0x0003100001de7983 */ /* 0x000ee80000300a00 */
[----:B------:R-:W3:Y:S01]  /*12060*/  LDL.64 R136, [R1+0x308] ;  /* 0x0003080001887983 */ /* 0x000ee20000100a00 */
[----:B----4-:R-:W-:-:S03]  /*12070*/  IMAD.WIDE R134, R27, 0x4, R18 ;  /* 0x000000041b867825 */ /* 0x010fc600078e0212 */
[----:B------:R-:W4:Y:S01]  /*12080*/  LDL.LU.64 R18, [R1+0x300] ;  /* 0x0003000001127983 */ /* 0x000f220000300a00 */
[----:B--2---:R-:W-:-:S03]  /*12090*/  IMAD.WIDE R150, R27, 0x4, R4 ;  /* 0x000000041b967825 */ /* 0x004fc600078e0204 */
[----:B------:R-:W2:Y:S01]  /*120a0*/  LDL.LU.64 R4, [R1+0x2f8] ;  /* 0x0002f80001047983 */ /* 0x000ea20000300a00 */
[----:B------:R-:W-:-:S03]  /*120b0*/  IMAD.WIDE R142, R27, 0x4, R20 ;  /* 0x000000041b8e7825 */ /* 0x000fc600078e0214 */
[----:B------:R-:W2:Y:S01]  /*120c0*/  LDL.LU.64 R20, [R1+0x2f0] ;  /* 0x0002f00001147983 */ /* 0x000ea20000300a00 */
[----:B------:R-:W-:-:S04]  /*120d0*/  IADD3 R64, R3, -0x188, RZ ;  /* 0xfffffe7803407810 */ /* 0x000fc80007ffe0ff */
[----:B------:R-:W-:Y:S01]  /*120e0*/  ISETP.GE.U32.AND P1, PT, R64, 0x7ffffdf9, PT ;  /* 0x7ffffdf94000780c */ /* 0x000fe20003f26070 */
[----:B---3--:R-:W-:-:S04]  /*120f0*/  IMAD.WIDE R158, R27, 0x4, R166 ;  /* 0x000000041b9e7825 */ /* 0x008fc800078e02a6 */
[C---:B------:R-:W-:Y:S02]  /*12100*/  IMAD.WIDE R166, R27.reuse, 0x4, R206 ;  /* 0x000000041ba67825 */ /* 0x040fe400078e02ce */
[----:B------:R-:W3:Y:S02]  /*12110*/  LDL.LU.64 R206, [R1+0x2e8] ;  /* 0x0002e80001ce7983 */ /* 0x000ee40000300a00 */
[C---:B------:R-:W-:Y:S02]  /*12120*/  IMAD.WIDE R126, R27.reuse, 0x4, R214 ;  /* 0x000000041b7e7825 */ /* 0x040fe400078e02d6 */
[----:B------:R-:W3:Y:S02]  /*12130*/  LDL.LU.64 R214, [R1+0x2e0] ;  /* 0x0002e00001d67983 */ /* 0x000ee40000300a00 */
[C---:B------:R-:W-:Y:S02]  /*12140*/  IMAD.WIDE R102, R27.reuse, 0x4, R222 ;  /* 0x000000041b667825 */ /* 0x040fe400078e02de */
[----:B------:R-:W3:Y:S04]  /*12150*/  LDL.64 R222, [R1+0x2d8] ;  /* 0x0002d80001de7983 */ /* 0x000ee80000100a00 */
[----:B------:R-:W3:Y:S01]  /*12160*/  LDL.LU.64 R160, [R1+0x2d0] ;  /* 0x0002d00001a07983 */ /* 0x000ee20000300a00 */
[----:B----4-:R-:W-:-:S03]  /*12170*/  IMAD.WIDE R78, R27, 0x4, R18 ;  /* 0x000000041b4e7825 */ /* 0x010fc600078e0212 */
[----:B------:R-:W4:Y:S01]  /*12180*/  LDL.64 R18, [R1+0x2c8] ;  /* 0x0002c80001127983 */ /* 0x000f220000100a00 */
[----:B--2---:R-:W-:-:S03]  /*12190*/  IMAD.WIDE R64, R27, 0x4, R4 ;  /* 0x000000041b407825 */ /* 0x004fc600078e0204 */
[----:B------:R-:W2:Y:S01]  /*121a0*/  LDL.LU.64 R4, [R1+0x2c0] ;  /* 0x0002c00001047983 */ /* 0x000ea20000300a00 */
[C---:B------:R-:W-:Y:S02]  /*121b0*/  IADD3 R28, R3.reuse, -0x18c, RZ ;  /* 0xfffffe74031c7810 */ /* 0x040fe40007ffe0ff */
[----:B------:R-:W-:Y:S02]  /*121c0*/  IADD3 R7, R3, -0x194, RZ ;  /* 0xfffffe6c03077810 */ /* 0x000fe40007ffe0ff */
[----:B------:R-:W-:Y:S01]  /*121d0*/  LOP3.LUT R111, R2, 0x60, RZ, 0x3c, !PT ;  /* 0x00000060026f7812 */ /* 0x000fe200078e3cff */
[----:B------:R-:W-:Y:S01]  /*121e0*/  IMAD.WIDE R92, R27, 0x4, R136 ;  /* 0x000000041b5c7825 */ /* 0x000fe200078e0288 */
[----:B------:R-:W-:Y:S01]  /*121f0*/  ISETP.GE.U32.AND P6, PT, R28, 0x7ffffdf5, PT ;  /* 0x7ffffdf51c00780c */ /* 0x000fe20003fc6070 */
[----:B------:R-:W3:Y:S01]  /*12200*/  LDL.LU.64 R152, [R1+0x2b8] ;  /* 0x0002b80001987983 */ /* 0x000ee20000300a00 */
        /* <DEDUP_REMOVED lines=15> */
[----:B------:R-:W-:Y:S02]  /*12300*/  IADD3 R7, R3, -0x1ac, RZ ;  /* 0xfffffe5403077810 */ /* 0x000fe40007ffe0ff */
[----:B------:R-:W-:Y:S01]  /*12310*/  ISETP.GE.U32.AND P5, PT, R28, 0x7ffffdd1, PT ;  /* 0x7ffffdd11c00780c */ /* 0x000fe20003fa6070 */
[----:B------:R1:W-:Y:S01]  /*12320*/  LDGSTS.E [R111+0x32e00], [R158.64], !P0 ;  /* 0x32e000009e6f7fae */ /* 0x0003e2000c121848 */
[----:B------:R-:W-:Y:S02]  /*12330*/  ISETP.GE.U32.AND P3, PT, R7, 0x7ffffdd5, PT ;  /* 0x7ffffdd50700780c */ /* 0x000fe40003f66070 */
[----:B------:R-:W-:Y:S01]  /*12340*/  IADD3 R28, R3, -0x1b8, RZ ;  /* 0xfffffe48031c7810 */ /* 0x000fe20007ffe0ff */
[----:B------:R-:W3:Y:S04]  /*12350*/  LDL.LU.64 R136, [R1+0x2b0] ;  /* 0x0002b00001887983 */ /* 0x000ee80000300a00 */
[----:B------:R1:W-:Y:S01]  /*12360*/  LDGSTS.E [R111+0x33600], [R166.64], !P2 ;  /* 0x33600000a66f7fae */ /* 0x0003e2000d121848 */
[----:B------:R-:W-:-:S02]  /*12370*/  ISETP.GE.U32.AND P2, PT, R28, 0x7ffffdc9, PT ;  /* 0x7ffffdc91c00780c */ /* 0x000fc40003f46070 */
[C---:B------:R-:W-:Y:S01]  /*12380*/  IADD3 R28, R3.reuse, -0x1c0, RZ ;  /* 0xfffffe40031c7810 */ /* 0x040fe20007ffe0ff */
[----:B------:R1:W-:Y:S04]  /*12390*/  LDGSTS.E [R111+0x33e00], [R126.64], !P4 ;  /* 0x33e000007e6f7fae */ /* 0x0003e8000e121848 */
[----:B------:R1:W-:Y:S01]  /*123a0*/  LDGSTS.E [R111+0x34600], [R102.64], !P1 ;  /* 0x34600000666f7fae */ /* 0x0003e2000c921848 */
[----:B------:R-:W-:Y:S02]  /*123b0*/  ISETP.GE.U32.AND P1, PT, R28, 0x7ffffdc1, PT ;  /* 0x7ffffdc11c00780c */ /* 0x000fe40003f26070 */
[----:B------:R-:W-:Y:S01]  /*123c0*/  IADD3 R28, R3, -0x1c8, RZ ;  /* 0xfffffe38031c7810 */ /* 0x000fe20007ffe0ff */
[----:B------:R1:W-:Y:S04]  /*123d0*/  LDGSTS.E [R111+0x34e00], [R92.64], !P6 ;  /* 0x34e000005c6f7fae */ /* 0x0003e8000f121848 */
[----:B------:R1:W-:Y:S01]  /*123e0*/  LDGSTS.E [R111+0x35600], [R78.64], !P3 ;  /* 0x356000004e6f7fae */ /* 0x0003e2000d921848 */
[----:B------:R-:W-:Y:S01]  /*123f0*/  ISETP.GE.U32.AND P3, PT, R28, 0x7ffffdb9, PT ;  /* 0x7ffffdb91c00780c */ /* 0x000fe20003f66070 */
[----:B------:R-:W-:-:S02]  /*12400*/  IMAD.WIDE R28, R27, 0x4, R20 ;  /* 0x000000041b1c7825 */ /* 0x000fc400078e0214 */
[----:B------:R-:W3:Y:S04]  /*12410*/  LDL.LU.64 R20, [R1+0xd0] ;  /* 0x0000d00001147983 */ /* 0x000ee80000300a00 */
[----:B------:R-:W3:Y:S01]  /*12420*/  LDL.LU.64 R144, [R1+0x110] ;  /* 0x0001100001907983 */ /* 0x000ee20000300a00 */
[----:B----4-:R-:W-:-:S04]  /*12430*/  IMAD.WIDE R238, R27, 0x4, R18 ;  /* 0x000000041bee7825 */ /* 0x010fc800078e0212 */
[----:B--2---:R-:W-:Y:S01]  /*12440*/  IMAD.WIDE R246, R27, 0x4, R4 ;  /* 0x000000041bf67825 */ /* 0x004fe200078e0204 */
[----:B------:R-:W2:Y:S04]  /*12450*/  LDL.LU.64 R18, [R1+0x2a8] ;  /* 0x0002a80001127983 */ /* 0x000ea80000300a00 */
[----:B------:R-:W4:Y:S01]  /*12460*/  LDL.LU.64 R4, [R1+0x2a0] ;  /* 0x0002a00001047983 */ /* 0x000f220000300a00 */
[C---:B------:R-:W-:Y:S02]  /*12470*/  IADD3 R7, R3.reuse, -0x1b4, RZ ;  /* 0xfffffe4c03077810 */ /* 0x040fe40007ffe0ff */
[----:B------:R-:W-:Y:S01]  /*12480*/  IADD3 R110, R3, -0x1d0, RZ ;  /* 0xfffffe30036e7810 */ /* 0x000fe20007ffe0ff */
[----:B------:R1:W-:Y:S01]  /*12490*/  LDGSTS.E [R111+0x35e00], [R64.64], !P5 ;  /* 0x35e00000406f7fae */ /* 0x0003e2000e921848 */
[----:B------:R-:W-:-:S02]  /*124a0*/  ISETP.GE.U32.AND P0, PT, R7, 0x7ffffdcd, PT ;  /* 0x7ffffdcd0700780c */ /* 0x000fc40003f06070 */
[----:B------:R-:W-:-:S04]  /*124b0*/  IADD3 R7, R3, -0x1bc, RZ ;  /* 0xfffffe4403077810 */ /* 0x000fc80007ffe0ff */
[----:B------:R-:W-:Y:S02]  /*124c0*/  ISETP.GE.U32.AND P4, PT, R7, 0x7ffffdc5, PT ;  /* 0x7ffffdc50700780c */ /* 0x000fe40003f86070 */
[----:B------:R-:W-:-:S04]  /*124d0*/  IADD3 R7, R3, -0x1c4, RZ ;  /* 0xfffffe3c03077810 */ /* 0x000fc80007ffe0ff */
[----:B------:R-:W-:Y:S01]  /*124e0*/  ISETP.GE.U32.AND P6, PT, R7, 0x7ffffdbd, PT ;  /* 0x7ffffdbd0700780c */ /* 0x000fe20003fc6070 */
[----:B---3--:R-:W-:Y:S01]  /*124f0*/  IMAD.WIDE R206, R27, 0x4, R206 ;  /* 0x000000041bce7825 */ /* 0x008fe200078e02ce */
[----:B------:R-:W-:Y:S01]  /*12500*/  IADD3 R7, R3, -0x1cc, RZ ;  /* 0xfffffe3403077810 */ /* 0x000fe20007ffe0ff */
[----:B------:R1:W-:Y:S01]  /*12510*/  LDGSTS.E [R111+0x36600], [R28.64], !P0 ;  /* 0x366000001c6f7fae */ /* 0x0003e2000c121848 */
[----:B------:R-:W-:Y:S01]  /*12520*/  ISETP.GE.U32.AND P0, PT, R110, 0x7ffffdb1, PT ;  /* 0x7ffffdb16e00780c */ /* 0x000fe20003f06070 */
[----:B------:R-:W-:Y:S01]  /*12530*/  IMAD.WIDE R214, R27, 0x4, R214 ;  /* 0x000000041bd67825 */ /* 0x000fe200078e02d6 */
[----:B------:R-:W-:Y:S01]  /*12540*/  ISETP.GE.U32.AND P5, PT, R7, 0x7ffffdb5, PT ;  /* 0x7ffffdb50700780c */ /* 0x000fe20003fa6070 */
[----:B------:R1:W-:Y:S01]  /*12550*/  LDGSTS.E [R111+0x36e00], [R206.64], !P2 ;  /* 0x36e00000ce6f7fae */ /* 0x0003e2000d121848 */
[C---:B------:R-:W-:Y:S02]  /*12560*/  IADD3 R7, R3.reuse, -0x1d4, RZ ;  /* 0xfffffe2c03077810 */ /* 0x040fe40007ffe0ff */
[----:B------:R-:W-:Y:S01]  /*12570*/  IADD3 R110, R3, -0x1d8, RZ ;  /* 0xfffffe28036e7810 */ /* 0x000fe20007ffe0ff */
[----:B------:R-:W-:-:S04]  /*12580*/  IMAD.WIDE R222, R27, 0x4, R222 ;  /* 0x000000041bde7825 */ /* 0x000fc800078e02de */
[----:B------:R-:W-:Y:S01]  /*12590*/  IMAD.WIDE R22, R27, 0x4, R136 ;  /* 0x000000041b167825 */ /* 0x000fe200078e0288 */
[----:B------:R1:W-:Y:S04]  /*125a0*/  LDGSTS.E [R111+0x37600], [R214.64], !P4 ;  /* 0x37600000d66f7fae */ /* 0x0003e8000e121848 */
[----:B------:R-:W3:Y:S01]  /*125b0*/  S2R R137, SR_TID.X ;  /* 0x0000000000897919 */ /* 0x000ee20000002100 */
[----:B------:R-:W-:Y:S01]  /*125c0*/  ISETP.GE.U32.AND P2, PT, R7, 0x7ffffdad, PT ;  /* 0x7ffffdad0700780c */ /* 0x000fe20003f46070 */
[C---:B------:R-:W-:Y:S01]  /*125d0*/  IMAD.WIDE R230, R27.reuse, 0x4, R160 ;  /* 0x000000041be67825 */ /* 0x040fe200078e02a0 */
[----:B------:R-:W-:Y:S01]  /*125e0*/  ISETP.GE.U32.AND P4, PT, R110, 0x7ffffda9, PT ;  /* 0x7ffffda96e00780c */ /* 0x000fe20003f86070 */
[----:B------:R1:W-:Y:S02]  /*125f0*/  LDGSTS.E [R111+0x37e00], [R222.64], !P1 ;  /* 0x37e00000de6f7fae */ /* 0x0003e4000c921848 */
[----:B------:R-:W-:-:S02]  /*12600*/  IMAD.WIDE R8, R27, 0x4, R152 ;  /* 0x000000041b087825 */ /* 0x000fc400078e0298 */
[----:B------:R1:W-:Y:S01]  /*12610*/  LDGSTS.E [R111+0x38600], [R230.64], !P6 ;  /* 0x38600000e66f7fae */ /* 0x0003e2000f121848 */
[----:B------:R-:W-:-:S03]  /*12620*/  IADD3 R7, R3, -0x1dc, RZ ;  /* 0xfffffe2403077810 */ /* 0x000fc60007ffe0ff */
[----:B------:R1:W-:Y:S04]  /*12630*/  LDGSTS.E [R111+0x38e00], [R238.64], !P3 ;  /* 0x38e00000ee6f7fae */ /* 0x0003e8000d921848 */
[----:B------:R1:W-:Y:S01]  /*12640*/  LDGSTS.E [R111+0x39600], [R246.64], !P5 ;  /* 0x39600000f66f7fae */ /* 0x0003e2000e921848 */
[----:B------:R-:W-:-:S03]  /*12650*/  IMAD.WIDE R20, R27, 0x4, R20 ;  /* 0x000000041b147825 */ /* 0x000fc600078e0214 */
[----:B------:R1:W-:Y:S04]  /*12660*/  STL.64 [R1+0x10], R8 ;  /* 0x0000100801007387 */ /* 0x0003e80000100a00 */
[----:B------:R1:W-:Y:S04]  /*12670*/  LDGSTS.E [R111+0x39e00], [R8.64], !P0 ;  /* 0x39e00000086f7fae */ /* 0x0003e8000c121848 */
[----:B------:R-:W4:Y:S01]  /*12680*/  LDL.LU.64 R168, [R1+0x170] ;  /* 0x0001700001a87983 */ /* 0x000f220000300a00 */
[----:B------:R-:W-:-:S03]  /*12690*/  ISETP.GE.U32.AND P1, PT, R7, 0x7ffffda5, PT ;  /* 0x7ffffda50700780c */ /* 0x000fc60003f26070 */
[----:B------:R-:W-:Y:S01]  /*126a0*/  STL.64 [R1+0x28], R22 ;  /* 0x0000281601007387 */ /* 0x000fe20000100a00 */
[----:B-1----:R-:W-:-:S03]  /*126b0*/  IMAD.WIDE R8, R27, 0x4, R144 ;  /* 0x000000041b087825 */ /* 0x002fc600078e0290 */
[----:B------:R-:W4:Y:S04]  /*126c0*/  LDL.LU.64 R160, [R1+0x168] ;  /* 0x0001680001a07983 */ /* 0x000f280000300a00 */
[----:B------:R-:W4:Y:S04]  /*126d0*/  LDL.LU.64 R152, [R1+0x158] ;  /* 0x0001580001987983 */ /* 0x000f280000300a00 */
[----:B------:R1:W-:Y:S04]  /*126e0*/  STL.64 [R1+0xd0], R20 ;  /* 0x0000d01401007387 */ /* 0x0003e80000100a00 */
[----:B------:R2:W-:Y:S04]  /*126f0*/  LDGSTS.E [R111+0x3a600], [R22.64], !P2 ;  /* 0x3a600000166f7fae */ /* 0x0005e8000d121848 */
[----:B------:R-:W4:Y:S04]  /*12700*/  LDL.LU.64 R144, [R1+0x148] ;  /* 0x0001480001907983 */ /* 0x000f280000300a00 */
[----:B------:R4:W-:Y:S04]  /*12710*/  STL.64 [R1+0x110], R8 ;  /* 0x0001100801007387 */ /* 0x0009e80000100a00 */
[----:B------:R1:W-:Y:S01]  /*12720*/  LDGSTS.E [R111+0x3ae00], [R20.64], !P4 ;  /* 0x3ae00000146f7fae */ /* 0x0003e2000e121848 */
[----:B---3--:R-:W-:-:S03]  /*12730*/  LOP3.LUT R137, R137, 0x7f, RZ, 0xc0, !PT ;  /* 0x0000007f89897812 */ /* 0x008fc600078ec0ff */
[----:B------:R4:W-:Y:S04]  /*12740*/  LDGSTS.E [R111+0x3b600], [R8.64], !P1 ;  /* 0x3b600000086f7fae */ /* 0x0009e8000c921848 */
[----:B-1----:R-:W3:Y:S01]  /*12750*/  LDL.LU.64 R20, [R1+0x140] ;  /* 0x0001400001147983 */ /* 0x002ee20000300a00 */
[----:B------:R-:W-:-:S03]  /*12760*/  ISETP.GE.AND P2, PT, R137, R26, PT ;  /* 0x0000001a8900720c */ /* 0x000fc60003f46270 */
[----:B------:R-:W3:Y:S01]  /*12770*/  LDL.LU.64 R136, [R1+0x138] ;  /* 0x0001380001887983 */ /* 0x000ee20000300a00 */
[----:B--2---:R-:W-:-:S03]  /*12780*/  IMAD.WIDE R22, R27, 0x4, R18 ;  /* 0x000000041b167825 */ /* 0x004fc600078e0212 */
[----:B------:R-:W2:Y:S01]  /*12790*/  LDL.LU.64 R18, [R1+0x108] ;  /* 0x0001080001127983 */ /* 0x000ea20000300a00 */
[----:B----4-:R-:W-:-:S03]  /*127a0*/  IMAD.WIDE R8, R27, 0x4, R4 ;  /* 0x000000041b087825 */ /* 0x010fc600078e0204 */
[----:B------:R-:W-:Y:S04]  /*127b0*/  STL.64 [R1+0x120], R22 ;  /* 0x0001201601007387 */ /* 0x000fe80000100a00 */
[----:B------:R-:W4:Y:S01]  /*127c0*/  LDL.LU.64 R4, [R1+0xf0] ;  /* 0x0000f00001047983 */ /* 0x000f220000300a00 */
[C---:B------:R-:W-:Y:S02]  /*127d0*/  IADD3 R110, R3.reuse, -0x1e0, RZ ;  /* 0xfffffe20036e7810 */ /* 0x040fe40007ffe0ff */
[----:B------:R-:W-:Y:S02]  /*127e0*/  IADD3 R7, R3, -0x1e4, RZ ;  /* 0xfffffe1c03077810 */ /* 0x000fe40007ffe0ff */
[----:B------:R-:W-:Y:S02]  /*127f0*/  ISETP.GE.U32.AND P6, PT, R110, 0x7ffffda1, PT ;  /* 0x7ffffda16e00780c */ /* 0x000fe40003fc6070 */
[----:B------:R-:W-:Y:S01]  /*12800*/  ISETP.GE.U32.AND P3, PT, R7, 0x7ffffd9d, PT ;  /* 0x7ffffd9d0700780c */ /* 0x000fe20003f66070 */
[----:B------:R1:W-:Y:S01]  /*12810*/  STL.64 [R1+0x180], R8 ;  /* 0x0001800801007387 */ /* 0x0003e20000100a00 */
[----:B------:R-:W-:-:S09]  /*12820*/  IADD3 R7, R3, -0x1ec, RZ ;  /* 0xfffffe1403077810 */ /* 0x000fd20007ffe0ff */
[----:B------:R1:W-:Y:S04]  /*12830*/  LDGSTS.E [R111+0x3be00], [R22.64], !P6 ;  /* 0x3be00000166f7fae */ /* 0x0003e8000f121848 */
[----:B------:R1:W-:Y:S01]  /*12840*/  LDGSTS.E [R111+0x3c600], [R8.64], !P3 ;  /* 0x3c600000086f7fae */ /* 0x0003e2000d921848 */
[----:B------:R-:W-:Y:S01]  /*12850*/  IMAD.MOV.U32 R125, RZ, RZ, 0x7f ;  /* 0x0000007fff7d7424 */ /* 0x000fe200078e00ff */
[----:B------:R-:W-:Y:S02]  /*12860*/  ISETP.GE.U32.AND P0, PT, R7, 0x7ffffd95, PT ;  /* 0x7ffffd950700780c */ /* 0x000fe40003f06070 */
[----:B-1----:R-:W4:Y:S04]  /*12870*/  LDL.LU.64 R8, [R1+0xe8] ;  /* 0x0000e80001087983 */ /* 0x002f280000300a00 */
[----:B------:R-:W4:Y:S04]  /*12880*/  LDL.LU.64 R116, [R1+0xe0] ;  /* 0x0000e00001747983 */ /* 0x000f280000300a00 */
[----:B------:R-:W4:Y:S04]  /*12890*/  LDL.LU.64 R120, [R1+0xd8] ;  /* 0x0000d80001787983 */ /* 0x000f280000300a00 */
[----:B------:R-:W4:Y:S04]  /*128a0*/  LDL.LU.64 R118, [R1+0xc8] ;  /* 0x0000c80001767983 */ /* 0x000f280000300a00 */
[----:B------:R-:W4:Y:S01]  /*128b0*/  LDL.LU.64 R196, [R1+0xb0] ;  /* 0x0000b00001c47983 */ /* 0x000f220000300a00 */
[----:B------:R-:W-:Y:S01]  /*128c0*/  IADD3 R7, R3, -0x1f4, RZ ;  /* 0xfffffe0c03077810 */ /* 0x000fe20007ffe0ff */
[----:B------:R-:W-:-:S02]  /*128d0*/  IMAD.WIDE R202, R6, 0x4, R168 ;  /* 0x0000000406ca7825 */ /* 0x000fc400078e02a8 */
[----:B------:R-:W4:Y:S02]  /*128e0*/  LDL.LU.64 R168, [R1+0xa8] ;  /* 0x0000a80001a87983 */ /* 0x000f240000300a00 */
[----:B------:R-:W-:-:S04]  /*128f0*/  IMAD.WIDE R130, R6, 0x4, R160 ;  /* 0x0000000406827825 */ /* 0x000fc800078e02a0 */
[C---:B------:R-:W-:Y:S01]  /*12900*/  IMAD.WIDE R138, R6.reuse, 0x4, R152 ;  /* 0x00000004068a7825 */ /* 0x040fe200078e0298 */
[----:B------:R-:W-:Y:S02]  /*12910*/  IADD3 R125, R125, c[0x0][0x180], RZ ;  /* 0x000060007d7d7a10 */ /* 0x000fe40007ffe0ff */
[----:B------:R-:W-:Y:S01]  /*12920*/  ISETP.GE.U32.AND P1, PT, R7, 0x7ffffd8d, PT ;  /* 0x7ffffd8d0700780c */ /* 0x000fe20003f26070 */
[----:B------:R-:W-:Y:S02]  /*12930*/  IMAD.WIDE R208, R6, 0x4, R144 ;  /* 0x0000000406d07825 */ /* 0x000fe400078e0290 */
[----:B------:R-:W4:Y:S04]  /*12940*/  LDL.LU.64 R144, [R1+0xa0] ;  /* 0x0000a00001907983 */ /* 0x000f280000300a00 */
[----:B------:R-:W-:Y:S01]  /*12950*/  STL.64 [R1+0x1b8], R202 ;  /* 0x0001b8ca01007387 */ /* 0x000fe20000100a00 */
[----:B------:R-:W-:-:S02]  /*12960*/  SEL R7, RZ, 0x4, P2 ;  /* 0x00000004ff077807 */ /* 0x000fc40001000000 */
[----:B------:R-:W-:Y:S01]  /*12970*/  ISETP.GT.AND P2, PT, R125, 0x1ff, PT ;  /* 0x000001ff7d00780c */ /* 0x000fe20003f44270 */
[C---:B---3--:R-:W-:Y:S02]  /*12980*/  IMAD.WIDE R198, R6.reuse, 0x4, R20 ;  /* 0x0000000406c67825 */ /* 0x048fe400078e0214 */
[----:B------:R-:W3:Y:S04]  /*12990*/  LDL.LU.64 R20, [R1+0x90] ;  /* 0x0000900001147983 */ /* 0x000ee80000300a00 */
[----:B------:R-:W3:Y:S04]  /*129a0*/  LDL.LU.64 R122, [R1+0x88] ;  /* 0x00008800017a7983 */ /* 0x000ee80000300a00 */
[----:B------:R-:W-:Y:S04]  /*129b0*/  STL.64 [R1+0x1c0], R130 ;  /* 0x0001c08201007387 */ /* 0x000fe80000100a00 */
[----:B------:R-:W3:Y:S04]  /*129c0*/  LDL.LU.64 R216, [R1+0x80] ;  /* 0x0000800001d87983 */ /* 0x000ee80000300a00 */
[----:B------:R-:W3:Y:S04]  /*129d0*/  LDL.LU.64 R200, [R1+0x78] ;  /* 0x0000780001c87983 */ /* 0x000ee80000300a00 */
[----:B------:R-:W-:Y:S01]  /*129e0*/  STL.64 [R1+0x1d0], R138 ;  /* 0x0001d08a01007387 */ /* 0x000fe20000100a00 */
[----:B------:R-:W-:-:S03]  /*129f0*/  IMAD.WIDE R124, R6, 0x4, R136 ;  /* 0x00000004067c7825 */ /* 0x000fc600078e0288 */
[----:B------:R-:W3:Y:S04]  /*12a00*/  LDL.LU.64 R192, [R1+0x70] ;  /* 0x0000700001c07983 */ /* 0x000ee80000300a00 */
[----:B------:R-:W3:Y:S04]  /*12a10*/  LDL.LU.64 R184, [R1+0x68] ;  /* 0x0000680001b87983 */ /* 0x000ee80000300a00 */
[----:B------:R-:W-:Y:S04]  /*12a20*/  STL.64 [R1+0x1d8], R208 ;  /* 0x0001d8d001007387 */ /* 0x000fe80000100a00 */
[----:B------:R-:W3:Y:S04]  /*12a30*/  LDL.LU.64 R160, [R1+0x60] ;  /* 0x0000600001a07983 */ /* 0x000ee80000300a00 */
[----:B------:R-:W3:Y:S01]  /*12a40*/  LDL.LU.64 R136, [R1+0x58] ;  /* 0x0000580001887983 */ /* 0x000ee20000300a00 */
[----:B--2---:R-:W-:-:S04]  /*12a50*/  IMAD.WIDE R152, R6, 0x4, R18 ;  /* 0x0000000406987825 */ /* 0x004fc800078e0212 */
[C---:B----4-:R-:W-:Y:S02]  /*12a60*/  IMAD.WIDE R18, R6.reuse, 0x4, R4 ;  /* 0x0000000406127825 */ /* 0x050fe400078e0204 */
[----:B------:R-:W2:Y:S04]  /*12a70*/  LDL.LU.64 R4, [R1+0x50] ;  /* 0x0000500001047983 */ /* 0x000ea80000300a00 */
[----:B------:R-:W-:Y:S04]  /*12a80*/  STL.64 [R1+0x1e0], R198 ;  /* 0x0001e0c601007387 */ /* 0x000fe80000100a00 */
[----:B------:R-:W-:Y:S04]  /*12a90*/  STL.64 [R1+0x1f0], R124 ;  /* 0x0001f07c01007387 */ /* 0x000fe80000100a00 */
[----:B------:R-:W-:Y:S01]  /*12aa0*/  STL.64 [R1+0x1f8], R152 ;  /* 0x0001f89801007387 */ /* 0x000fe20000100a00 */
[----:B------:R-:W-:-:S04]  /*12ab0*/  IMAD.WIDE R90, R6, 0x4, R176 ;  /* 0x00000004065a7825 */ /* 0x000fc800078e02b0 */
[----:B------:R-:W-:-:S04]  /*12ac0*/  IMAD.WIDE R34, R6, 0x4, R8 ;  /* 0x0000000406227825 */ /* 0x000fc800078e0208 */
[C---:B------:R-:W-:Y:S01]  /*12ad0*/  IMAD.WIDE R162, R6.reuse, 0x4, R116 ;  /* 0x0000000406a27825 */ /* 0x040fe200078e0274 */
[----:B------:R-:W-:Y:S03]  /*12ae0*/  STL.64 [R1+0x210], R34 ;  /* 0x0002102201007387 */ /* 0x000fe60000100a00 */
[C---:B------:R-:W-:Y:S01]  /*12af0*/  IMAD.WIDE R30, R6.reuse, 0x4, R120 ;  /* 0x00000004061e7825 */ /* 0x040fe200078e0278 */
[----:B------:R-:W-:Y:S04]  /*12b00*/  STL.64 [R1+0x208], R18 ;  /* 0x0002081201007387 */ /* 0x000fe80000100a00 */
[----:B------:R-:W-:Y:S01]  /*12b10*/  STL.64 [R1+0x220], R162 ;  /* 0x000220a201007387 */ /* 0x000fe20000100a00 */
[----:B------:R-:W-:-:S03]  /*12b20*/  IMAD.WIDE R196, R6, 0x4, R196 ;  /* 0x0000000406c47825 */ /* 0x000fc600078e02c4 */
[----:B------:R-:W-:Y:S04]  /*12b30*/  STL.64 [R1+0x228], R30 ;  /* 0x0002281e01007387 */ /* 0x000fe80000100a00 */
[----:B------:R-:W-:Y:S01]  /*12b40*/  STL.64 [R1+0x238], R196 ;  /* 0x000238c401007387 */ /* 0x000fe20000100a00 */
[----:B------:R-:W-:-:S05]  /*12b50*/  IMAD.WIDE R168, R6, 0x4, R168 ;  /* 0x0000000406a87825 */ /* 0x000fca00078e02a8 */
[----:B------:R-:W-:Y:S01]  /*12b60*/  STL.64 [R1+0x240], R168 ;  /* 0x000240a801007387 */ /* 0x000fe20000100a00 */
[----:B------:R-:W-:-:S04]  /*12b70*/  IMAD.WIDE R146, R6, 0x4, R180 ;  /* 0x0000000406927825 */ /* 0x000fc800078e02b4 */
[----:B------:R-:W-:-:S05]  /*12b80*/  IMAD.WIDE R144, R6, 0x4, R144 ;  /* 0x0000000406907825 */ /* 0x000fca00078e0290 */
[----:B------:R-:W-:Y:S01]  /*12b90*/  STL.64 [R1+0x248], R144 ;  /* 0x0002489001007387 */ /* 0x000fe20000100a00 */
[----:B---3--:R-:W-:-:S04]  /*12ba0*/  IMAD.WIDE R20, R6, 0x4, R20 ;  /* 0x0000000406147825 */ /* 0x008fc800078e0214 */
[----:B------:R-:W-:-:S05]  /*12bb0*/  IMAD.WIDE R76, R6, 0x4, R122 ;  /* 0x00000004064c7825 */ /* 0x000fca00078e027a */
[----:B------:R-:W-:Y:S01]  /*12bc0*/  STL.64 [R1+0x260], R76 ;  /* 0x0002604c01007387 */ /* 0x000fe20000100a00 */
[----:B------:R-:W-:-:S03]  /*12bd0*/  IMAD.WIDE R154, R6, 0x4, R216 ;  /* 0x00000004069a7825 */ /* 0x000fc600078e02d8 */
        /* <DEDUP_REMOVED lines=10> */
[----:B------:R-:W-:Y:S04]  /*12c80*/  STL.64 [R1+0x298], R160 ;  /* 0x000298a001007387 */ /* 0x000fe80000100a00 */
[----:B------:R-:W-:Y:S01]  /*12c90*/  STL.64 [R1+0x2a0], R136 ;  /* 0x0002a08801007387 */ /* 0x000fe20000100a00 */
[----:B------:R-:W-:-:S03]  /*12ca0*/  IMAD.WIDE R8, R6, 0x4, R188 ;  /* 0x0000000406087825 */ /* 0x000fc600078e02bc */
[----:B------:R-:W-:Y:S01]  /*12cb0*/  STL.64 [R1+0x2b0], R90 ;  /* 0x0002b05a01007387 */ /* 0x000fe20000100a00 */
        /* <DEDUP_REMOVED lines=27> */
[----:B------:R-:W-:-:S03]  /*12e70*/  SEL R7, R7, RZ, P2 ;  /* 0x000000ff07077207 */ /* 0x000fc60001000000 */
[----:B------:R-:W-:-:S04]  /*12e80*/  IMAD.WIDE R180, R6, 0x4, R80 ;  /* 0x0000000406b47825 */ /* 0x000fc800078e0250 */
[----:B------:R-:W-:-:S04]  /*12e90*/  IMAD.WIDE R84, R6, 0x4, R84 ;  /* 0x0000000406547825 */ /* 0x000fc800078e0254 */
[----:B--2---:R-:W-:-:S05]  /*12ea0*/  IMAD.WIDE R4, R6, 0x4, R4 ;  /* 0x0000000406047825 */ /* 0x004fca00078e0204 */
[----:B------:R-:W-:Y:S04]  /*12eb0*/  STL.64 [R1+0x2a8], R4 ;  /* 0x0002a80401007387 */ /* 0x000fe80000100a00 */
[----:B------:R-:W-:Y:S04]  /*12ec0*/  STL.64 [R1+0x2b8], R146 ;  /* 0x0002b89201007387 */ /* 0x000fe80000100a00 */
[----:B------:R-:W2:Y:S04]  /*12ed0*/  LDL.LU.64 R170, [R1+0x388] ;  /* 0x0003880001aa7983 */ /* 0x000ea80000300a00 */
[----:B------:R-:W3:Y:S04]  /*12ee0*/  LDL.LU.64 R174, [R1+0x390] ;  /* 0x0003900001ae7983 */ /* 0x000ee80000300a00 */
[----:B------:R-:W4:Y:S04]  /*12ef0*/  LDL.LU.64 R248, [R1+0x3b8] ;  /* 0x0003b80001f87983 */ /* 0x000f280000300a00 */
[----:B------:R-:W4:Y:S04]  /*12f00*/  LDL.LU.64 R250, [R1+0x3b0] ;  /* 0x0003b00001fa7983 */ /* 0x000f280000300a00 */
[----:B------:R-:W4:Y:S04]  /*12f10*/  LDL.LU.64 R210, [R1+0x3a8] ;  /* 0x0003a80001d27983 */ /* 0x000f280000300a00 */
[----:B------:R-:W-:Y:S04]  /*12f20*/  STL.64 [R1+0x2c0], R8 ;  /* 0x0002c00801007387 */ /* 0x000fe80000100a00 */
        /* <DEDUP_REMOVED lines=13> */
[----:B------:R-:W4:Y:S04]  /*13000*/  LDL.LU.64 R56, [R1+0x3a0] ;  /* 0x0003a00001387983 */ /* 0x000f280000300a00 */
[----:B------:R-:W-:Y:S04]  /*13010*/  STL.64 [R1+0x3f0], R182 ;  /* 0x0003f0b601007387 */ /* 0x000fe80000100a00 */
[----:B------:R-:W-:Y:S04]  /*13020*/  STL.64 [R1+0x400], R178 ;  /* 0x000400b201007387 */ /* 0x000fe80000100a00 */
[----:B------:R-:W-:Y:S04]  /*13030*/  STL.64 [R1+0x418], R58 ;  /* 0x0004183a01007387 */ /* 0x000fe80000100a00 */
[----:B------:R-:W-:Y:S01]  /*13040*/  STL.64 [R1+0x420], R42 ;  /* 0x0004202a01007387 */ /* 0x000fe20000100a00 */
[----:B------:R-:W-:-:S03]  /*13050*/  IMAD.WIDE R86, R6, 0x4, R86 ;  /* 0x0000000406567825 */ /* 0x000fc600078e0256 */
[----:B------:R-:W-:Y:S01]  /*13060*/  STL.64 [R1+0x428], R14 ;  /* 0x0004280e01007387 */ /* 0x000fe20000100a00 */
[----:B------:R-:W-:-:S03]  /*13070*/  IMAD.WIDE R96, R6, 0x4, R96 ;  /* 0x0000000406607825 */ /* 0x000fc600078e0260 */
[----:B------:R-:W-:Y:S04]  /*13080*/  STL.64 [R1+0x430], R12 ;  /* 0x0004300c01007387 */ /* 0x000fe80000100a00 */
[----:B------:R-:W-:Y:S04]  /*13090*/  STL.64 [R1+0x438], R194 ;  /* 0x000438c201007387 */ /* 0x000fe80000100a00 */
[----:B------:R-:W-:Y:S04]  /*130a0*/  STL.64 [R1+0x448], R72 ;  /* 0x0004484801007387 */ /* 0x000fe80000100a00 */
[----:B------:R-:W-:Y:S01]  /*130b0*/  STL.64 [R1+0x450], R74 ;  /* 0x0004504a01007387 */ /* 0x000fe20000100a00 */
[----:B------:R-:W-:-:S03]  /*130c0*/  IMAD.WIDE R240, R6, 0x4, R218 ;  /* 0x0000000406f07825 */ /* 0x000fc600078e02da */
[----:B------:R-:W-:Y:S01]  /*130d0*/  STL.64 [R1+0x468], R44 ;  /* 0x0004682c01007387 */ /* 0x000fe20000100a00 */
[----:B------:R-:W-:-:S03]  /*130e0*/  ISETP.NE.U32.AND P3, PT, R7, RZ, PT ;  /* 0x000000ff0700720c */ /* 0x000fc60003f65070 */
[----:B------:R-:W-:Y:S01]  /*130f0*/  STL.64 [R1+0x460], R180 ;  /* 0x000460b401007387 */ /* 0x000fe20000100a00 */
[----:B------:R-:W-:-:S03]  /*13100*/  IMAD.WIDE R242, R6, 0x4, R118 ;  /* 0x0000000406f27825 */ /* 0x000fc600078e0276 */
[----:B------:R-:W-:Y:S01]  /*13110*/  STL.64 [R1+0x470], R84 ;  /* 0x0004705401007387 */ /* 0x000fe20000100a00 */
[----:B------:R-:W-:-:S03]  /*13120*/  IMAD.WIDE R218, R6, 0x4, R48 ;  /* 0x0000000406da7825 */ /* 0x000fc600078e0230 */
[----:B------:R-:W-:Y:S01]  /*13130*/  STL.64 [R1+0x478], R86 ;  /* 0x0004785601007387 */ /* 0x000fe20000100a00 */
[----:B------:R-:W-:-:S03]  /*13140*/  IMAD.WIDE R98, R6, 0x4, R98 ;  /* 0x0000000406627825 */ /* 0x000fc600078e0262 */
[----:B------:R-:W-:Y:S01]  /*13150*/  STL.64 [R1+0x480], R96 ;  /* 0x0004806001007387 */ /* 0x000fe20000100a00 */
[----:B------:R-:W-:-:S04]  /*13160*/  IMAD.WIDE R104, R6, 0x4, R104 ;  /* 0x0000000406687825 */ /* 0x000fc800078e0268 */
[----:B------:R-:W-:-:S04]  /*13170*/  IMAD.WIDE R106, R6, 0x4, R106 ;  /* 0x00000004066a7825 */ /* 0x000fc800078e026a */
[----:B------:R-:W-:Y:S02]  /*13180*/  IMAD.WIDE R176, R6, 0x4, R108 ;  /* 0x0000000406b07825 */ /* 0x000fe400078e026c */
[----:B------:R-:W4:Y:S01]  /*13190*/  LDL.LU.64 R6, [R1+0x398] ;  /* 0x0003980001067983 */ /* 0x000f220000300a00 */
[----:B------:R-:W-:-:S04]  /*131a0*/  IADD3 R110, R3, -0x1e8, RZ ;  /* 0xfffffe18036e7810 */ /* 0x000fc80007ffe0ff */
[----:B------:R-:W-:Y:S02]  /*131b0*/  ISETP.GE.U32.AND P5, PT, R110, 0x7ffffd99, PT ;  /* 0x7ffffd996e00780c */ /* 0x000fe40003fa6070 */
[C---:B------:R-:W-:Y:S02]  /*131c0*/  IADD3 R110, R3.reuse, -0x1f0, RZ ;  /* 0xfffffe10036e7810 */ /* 0x040fe40007ffe0ff */
[C---:B------:R-:W-:Y:S02]  /*131d0*/  IADD3 R26, R3.reuse, -0x1fc, RZ ;  /* 0xfffffe04031a7810 */ /* 0x040fe40007ffe0ff */
[----:B------:R-:W-:Y:S02]  /*131e0*/  ISETP.GE.U32.AND P4, PT, R110, 0x7ffffd91, PT ;  /* 0x7ffffd916e00780c */ /* 0x000fe40003f86070 */
[C---:B------:R-:W-:Y:S02]  /*131f0*/  IADD3 R110, R3.reuse, -0x1f8, RZ ;  /* 0xfffffe08036e7810 */ /* 0x040fe40007ffe0ff */
[----:B------:R-:W-:-:S02]  /*13200*/  IADD3 R3, R3, -0x200, RZ ;  /* 0xfffffe0003037810 */ /* 0x000fc40007ffe0ff */
[----:B------:R-:W-:Y:S02]  /*13210*/  ISETP.GE.U32.AND P2, PT, R110, 0x7ffffd89, PT ;  /* 0x7ffffd896e00780c */ /* 0x000fe40003f46070 */
[----:B------:R-:W-:Y:S01]  /*13220*/  ISETP.GE.U32.AND P6, PT, R26, 0x7ffffd85, PT ;  /* 0x7ffffd851a00780c */ /* 0x000fe20003fc6070 */
[----:B------:R-:W-:Y:S04]  /*13230*/  STL.64 [R1+0x488], R98 ;  /* 0x0004886201007387 */ /* 0x000fe80000100a00 */
[----:B------:R-:W-:Y:S04]  /*13240*/  STL.64 [R1+0x490], R104 ;  /* 0x0004906801007387 */ /* 0x000fe80000100a00 */
[----:B------:R-:W-:Y:S04]  /*13250*/  STL.64 [R1+0x4a8], R106 ;  /* 0x0004a86a01007387 */ /* 0x000fe80000100a00 */
[----:B------:R-:W-:Y:S01]  /*13260*/  STL.64 [R1+0x4a0], R176 ;  /* 0x0004a0b001007387 */ /* 0x000fe20000100a00 */
[----:B--2---:R-:W-:-:S05]  /*13270*/  IMAD.WIDE R170, R27, 0x4, R170 ;  /* 0x000000041baa7825 */ /* 0x004fca00078e02aa */
[----:B------:R1:W-:Y:S01]  /*13280*/  LDGSTS.E [R111+0x3ce00], [R170.64], !P5 ;  /* 0x3ce00000aa6f7fae */ /* 0x0003e2000e921848 */
[----:B------:R-:W-:Y:S01]  /*13290*/  ISETP.GE.U32.AND P5, PT, R3, 0x7ffffd81, PT ;  /* 0x7ffffd810300780c */ /* 0x000fe20003fa6070 */
[C---:B---3--:R-:W-:Y:S02]  /*132a0*/  IMAD.WIDE R174, R27.reuse, 0x4, R174 ;  /* 0x000000041bae7825 */ /* 0x048fe400078e02ae */
[----:B------:R1:W-:Y:S02]  /*132b0*/  STL.64 [R1+0xc8], R170 ;  /* 0x0000c8aa01007387 */ /* 0x0003e40000100a00 */
[C---:B----4-:R-:W-:Y:S02]  /*132c0*/  IMAD.WIDE R248, R27.reuse, 0x4, R248 ;  /* 0x000000041bf87825 */ /* 0x050fe400078e02f8 */
[----:B------:R2:W-:Y:S02]  /*132d0*/  LDGSTS.E [R111+0x3d600], [R174.64], !P0 ;  /* 0x3d600000ae6f7fae */ /* 0x0005e4000c121848 */
[----:B------:R-:W-:-:S02]  /*132e0*/  IMAD.WIDE R250, R27, 0x4, R250 ;  /* 0x000000041bfa7825 */ /* 0x000fc400078e02fa */
[----:B------:R3:W-:Y:S02]  /*132f0*/  LDGSTS.E [R111+0x3de00], [R248.64], !P4 ;  /* 0x3de00000f86f7fae */ /* 0x0007e4000e121848 */
[C---:B------:R-:W-:Y:S02]  /*13300*/  IMAD.WIDE R210, R27.reuse, 0x4, R210 ;  /* 0x000000041bd27825 */ /* 0x040fe400078e02d2 */
[----:B-1----:R1:W5:Y:S04]  /*13310*/  LDL.LU.64 R170, [R1+0x6f8] ;  /* 0x0006f80001aa7983 */ /* 0x0023680000300a00 */
[----:B------:R2:W-:Y:S04]  /*13320*/  STL.64 [R1+0xe8], R174 ;  /* 0x0000e8ae01007387 */ /* 0x0005e80000100a00 */
[----:B------:R4:W-:Y:S04]  /*13330*/  LDGSTS.E [R111+0x3e600], [R250.64], !P1 ;  /* 0x3e600000fa6f7fae */ /* 0x0009e8000c921848 */
[----:B------:R1:W-:Y:S04]  /*13340*/  LDGSTS.E [R111+0x3ee00], [R210.64], !P2 ;  /* 0x3ee00000d26f7fae */ /* 0x0003e8000d121848 */
[----:B--2---:R2:W5:Y:S04]  /*13350*/  LDL.LU.64 R174, [R1+0x6f0] ;  /* 0x0006f00001ae7983 */ /* 0x0045680000300a00 */
[----:B------:R3:W-:Y:S04]  /*13360*/  STL.64 [R1+0x108], R248 ;  /* 0x000108f801007387 */ /* 0x0007e80000100a00 */
[----:B------:R4:W-:Y:S04]  /*13370*/  STL.64 [R1+0x128], R250 ;  /* 0x000128fa01007387 */ /* 0x0009e80000100a00 */
[----:B---3--:R2:W5:Y:S04]  /*13380*/  LDL.LU.64 R248, [R1+0x6e8] ;  /* 0x0006e80001f87983 */ /* 0x0085680000300a00 */
[----:B------:R1:W-:Y:S04]  /*13390*/  STL.64 [R1+0x148], R210 ;  /* 0x000148d201007387 */ /* 0x0003e80000100a00 */
[----:B----4-:R2:W5:Y:S01]  /*133a0*/  LDL.LU.64 R250, [R1+0x6e0] ;  /* 0x0006e00001fa7983 */ /* 0x0105620000300a00 */
[----:B------:R-:W-:-:S05]  /*133b0*/  IMAD.WIDE R56, R27, 0x4, R56 ;  /* 0x000000041b387825 */ /* 0x000fca00078e0238 */
[----:B------:R3:W-:Y:S04]  /*133c0*/  LDGSTS.E [R111+0x3f600], [R56.64], !P6 ;  /* 0x3f600000386f7fae */ /* 0x0007e8000f121848 */
[----:B------:R-:W-:Y:S04]  /*133d0*/  STL.64 [R1+0x168], R56 ;  /* 0x0001683801007387 */ /* 0x000fe80000100a00 */
[----:B-1----:R2:W5:Y:S01]  /*133e0*/  LDL.LU.64 R210, [R1+0x6d8] ;  /* 0x0006d80001d27983 */ /* 0x0025620000300a00 */
[----:B------:R-:W-:-:S05]  /*133f0*/  IMAD.WIDE R6, R27, 0x4, R6 ;  /* 0x000000041b067825 */ /* 0x000fca00078e0206 */
[----:B------:R1:W-:Y:S04]  /*13400*/  LDGSTS.E [R111+0x3fe00], [R6.64], !P5 ;  /* 0x3fe00000066f7fae */ /* 0x0003e8000e921848 */
[----:B------:R-:W0:Y:S04]  /*13410*/  LDGDEPBAR ;  /* 0x00000000000079af */ /* 0x000e280000000000 */
[----:B------:R4:W-:Y:S04]  /*13420*/  LDGSTS.E [R2+0x58000], [R202.64], P3 ;  /* 0x58000000ca027fae */ /* 0x0009e80009921848 */
[----:B------:R1:W-:Y:S04]  /*13430*/  LDGSTS.E [R2+0x59000], [R34.64], P3 ;  /* 0x5900000022027fae */ /* 0x0003e80009921848 */
[----:B------:R1:W-:Y:S04]  /*13440*/  STL.64 [R1+0x188], R6 ;  /* 0x0001880601007387 */ /* 0x0003e80000100a00 */
        /* <DEDUP_REMOVED lines=18> */
[----:B------:R1:W-:Y:S01]  /*13570*/  LDGSTS.E [R191+0x5a400], [R22.64], P3 ;  /* 0x5a40000016bf7fae */ /* 0x0003e20009921848 */
[----:B--2---:R-:W-:-:S03]  /*13580*/  LOP3.LUT R7, R2, 0x30, RZ, 0x3c, !PT ;  /* 0x0000003002077812 */ /* 0x004fc600078e3cff */
        /* <DEDUP_REMOVED lines=12> */
[----:B----4-:R1:W5:Y:S04]  /*13650*/  LDL.LU.64 R202, [R1+0x6d0] ;  /* 0x0006d00001ca7983 */ /* 0x0103680000300a00 */
[----:B------:R2:W-:Y:S04]  /*13660*/  LDGSTS.E [R7+0x5e600], [R12.64], P3 ;  /* 0x5e6000000c077fae */ /* 0x0005e80009921848 */
[----:B------:R1:W5:Y:S04]  /*13670*/  LDL.LU.64 R34, [R1+0x6c8] ;  /* 0x0006c80001227983 */ /* 0x0003680000300a00 */
[----:B------:R2:W-:Y:S04]  /*13680*/  LDGSTS.E [R7+0x5f600], [R96.64], P3 ;  /* 0x5f60000060077fae */ /* 0x0005e80009921848 */
[----:B------:R1:W5:Y:S04]  /*13690*/  LDL.LU.64 R76, [R1+0x6c0] ;  /* 0x0006c000014c7983 */ /* 0x0003680000300a00 */
[----:B------:R4:W-:Y:S04]  /*136a0*/  LDGSTS.E [R191+0x58800], [R198.64], P3 ;  /* 0x58800000c6bf7fae */ /* 0x0009e80009921848 */
[----:B------:R1:W5:Y:S01]  /*136b0*/  LDL.LU.64 R90, [R1+0x6b8] ;  /* 0x0006b800015a7983 */ /* 0x0003620000300a00 */
[----:B--2---:R-:W-:-:S03]  /*136c0*/  LOP3.LUT R7, R2, 0x50, RZ, 0x3c, !PT ;  /* 0x0000005002077812 */ /* 0x004fc600078e3cff */
        /* <DEDUP_REMOVED lines=27> */
[----:B----4-:R4:W5:Y:S04]  /*13880*/  LDL.LU.64 R198, [R1+0x648] ;  /* 0x0006480001c67983 */ /* 0x0109680000300a00 */
[----:B------:R1:W-:Y:S04]  /*13890*/  LDGSTS.E [R7+0x5fa00], [R104.64], P3 ;  /* 0x5fa0000068077fae */ /* 0x0003e80009921848 */
[----:B--2---:R4:W5:Y:S04]  /*138a0*/  LDL.LU.64 R196, [R1+0x640] ;  /* 0x0006400001c47983 */ /* 0x0049680000300a00 */
[----:B------:R2:W-:Y:S04]  /*138b0*/  LDGSTS.E [R111+0x58c00], [R152.64], P3 ;  /* 0x58c00000986f7fae */ /* 0x0005e80009921848 */
[----:B-1----:R4:W5:Y:S04]  /*138c0*/  LDL.LU.64 R192, [R1+0x638] ;  /* 0x0006380001c07983 */ /* 0x0029680000300a00 */
        /* <DEDUP_REMOVED lines=13> */
[----:B------:R4:W5:Y:S04]  /*139a0*/  LDL.LU.64 R136, [R1+0x600] ;  /* 0x0006000001887983 */ /* 0x0009680000300a00 */
[----:B------:R1:W-:Y:S04]  /*139b0*/  LDGSTS.E [R252+0x58e00], [R18.64], P3 ;  /* 0x58e0000012fc7fae */ /* 0x0003e80009921848 */
[----:B------:R2:W-:Y:S04]  /*139c0*/  LDGSTS.E [R252+0x59e00], [R20.64], P3 ;  /* 0x59e0000014fc7fae */ /* 0x0005e80009921848 */
[----:B------:R3:W-:Y:S04]  /*139d0*/  LDGSTS.E [R252+0x5ae00], [R4.64], P3 ;  /* 0x5ae0000004fc7fae */ /* 0x0007e80009921848 */
[----:B-1----:R4:W5:Y:S04]  /*139e0*/  LDL.LU.64 R18, [R1+0x5f8] ;  /* 0x0005f80001127983 */ /* 0x0029680000300a00 */
[----:B--2---:R4:W5:Y:S04]  /*139f0*/  LDL.LU.64 R20, [R1+0x5f0] ;  /* 0x0005f00001147983 */ /* 0x0049680000300a00 */
[----:B---3--:R4:W5:Y:S01]  /*13a00*/  LDL.LU.64 R4, [R1+0x5e8] ;  /* 0x0005e80001047983 */ /* 0x0089620000300a00 */
[----:B------:R-:W-:-:S03]  /*13a10*/  IMAD.MOV.U32 R26, RZ, RZ, 0x7f ;  /* 0x0000007fff1a7424 */ /* 0x000fc600078e00ff */
[----:B------:R4:W-:Y:S02]  /*13a20*/  LDGSTS.E [R252+0x5be00], [R188.64], P3 ;  /* 0x5be00000bcfc7fae */ /* 0x0009e40009921848 */
[----:B------:R-:W-:Y:S02]  /*13a30*/  IADD3 R26, R26, c[0x0][0x180], RZ ;  /* 0x000060001a1a7a10 */ /* 0x000fe40007ffe0ff */
[----:B------:R1:W-:Y:S02]  /*13a40*/  LDGSTS.E [R252+0x5ce00], [R40.64], P3 ;  /* 0x5ce0000028fc7fae */ /* 0x0003e40009921848 */
[----:B------:R-:W-:Y:S02]  /*13a50*/  ISETP.GE.AND P0, PT, R26, 0x80, PT ;  /* 0x000000801a00780c */ /* 0x000fe40003f06270 */
[----:B------:R4:W-:Y:S04]  /*13a60*/  LDGSTS.E [R252+0x5de00], [R234.64], P3 ;  /* 0x5de00000eafc7fae */ /* 0x0009e80009921848 */
[----:B------:R4:W-:Y:S04]  /*13a70*/  LDGSTS.E [R252+0x5ee00], [R180.64], P3 ;  /* 0x5ee00000b4fc7fae */ /* 0x0009e80009921848 */
[----:B------:R4:W-:Y:S01]  /*13a80*/  LDGSTS.E [R252+0x5fe00], [R176.64], P3 ;  /* 0x5fe00000b0fc7fae */ /* 0x0009e20009921848 */
[----:B------:R-:W-:-:S03]  /*13a90*/  CS2R R52, SRZ ;  /* 0x0000000000347805 */ /* 0x000fc6000001ff00 */
[----:B------:R-:W0:Y:S01]  /*13aa0*/  LDGDEPBAR ;  /* 0x00000000000079af */ /* 0x000e220000000000 */
[----:B------:R-:W-:Y:S01]  /*13ab0*/  CS2R R54, SRZ ;  /* 0x0000000000367805 */ /* 0x000fe2000001ff00 */
        /* <DEDUP_REMOVED lines=26> */
[----:B-1----:R-:W-:Y:S01]  /*13c60*/  CS2R R40, SRZ ;  /* 0x0000000000287805 */ /* 0x002fe2000001ff00 */
[----:B------:R-:W-:Y:S01]  /*13c70*/  CS2R R42, SRZ ;  /* 0x00000000002a7805 */ /* 0x000fe2000001ff00 */
[----:B------:R-:W-:Y:S01]  /*13c80*/  CS2R R36, SRZ ;  /* 0x0000000000247805 */ /* 0x000fe2000001ff00 */
[----:B------:R-:W-:Y:S01]  /*13c90*/  CS2R R38, SRZ ;  /* 0x0000000000267805 */ /* 0x000fe2000001ff00 */
[----:B------:R-:W-:Y:S05]  /*13ca0*/  @!P0 BRA `(.L_x_0) ;  /* 0x0000ce9000008947 */ /* 0x000fea0003800000 */
[----:B----45:R-:W-:Y:S01]  /*13cb0*/  STL [R1+0x3bc], R192 ;  /* 0x0003bcc001007387 */ /* 0x030fe20000100800 */
[----:B------:R-:W-:-:S02]  /*13cc0*/  IMAD.MOV.U32 R13, RZ, RZ, R18 ;  /* 0x000000ffff0d7224 */ /* 0x000fc400078e0012 */
[----:B------:R-:W-:Y:S01]  /*13cd0*/  IMAD.MOV.U32 R45, RZ, RZ, R219 ;  /* 0x000000ffff2d7224 */ /* 0x000fe200078e00db */
[----:B------:R-:W-:Y:S01]  /*13ce0*/  STL [R1+0x3b8], R193 ;  /* 0x0003b8c101007387 */ /* 0x000fe20000100800 */
[----:B------:R-:W-:Y:S02]  /*13cf0*/  IMAD.MOV.U32 R40, RZ, RZ, R224 ;  /* 0x000000ffff287224 */ /* 0x000fe400078e00e0 */
[----:B------:R-:W-:Y:S01]  /*13d00*/  IMAD.MOV.U32 R17, RZ, RZ, R4 ;  /* 0x000000ffff117224 */ /* 0x000fe200078e0004 */
[----:B------:R-:W-:Y:S01]  /*13d10*/  STL [R1+0x3c0], R90 ;  /* 0x0003c05a01007387 */ /* 0x000fe20000100800 */
[----:B------:R-:W-:Y:S02]  /*13d20*/  IMAD.MOV.U32 R219, RZ, RZ, R221 ;  /* 0x000000ffffdb7224 */ /* 0x000fe400078e00dd */
[----:B------:R-:W-:Y:S01]  /*13d30*/  IMAD.MOV.U32 R18, RZ, RZ, R19 ;  /* 0x000000ffff127224 */ /* 0x000fe200078e0013 */
[----:B------:R-:W-:Y:S01]  /*13d40*/  STL [R1+0x3b4], R88 ;  /* 0x0003b45801007387 */ /* 0x000fe20000100800 */
[----:B------:R-:W-:-:S02]  /*13d50*/  IMAD.MOV.U32 R221, RZ, RZ, R223 ;  /* 0x000000ffffdd7224 */ /* 0x000fc400078e00df */
[----:B------:R-:W-:Y:S01]  /*13d60*/  IMAD.MOV.U32 R4, RZ, RZ, R20 ;  /* 0x000000ffff047224 */ /* 0x000fe200078e0014 */
[----:B------:R-:W-:Y:S01]  /*13d70*/  STL [R1+0x3b0], R78 ;  /* 0x0003b04e01007387 */ /* 0x000fe20000100800 */
[----:B------:R-:W-:Y:S02]  /*13d80*/  IMAD.MOV.U32 R19, RZ, RZ, R31 ;  /* 0x000000ffff137224 */ /* 0x000fe400078e001f */
[----:B------:R-:W-:Y:S01]  /*13d90*/  IMAD.MOV.U32 R31, RZ, RZ, R132 ;  /* 0x000000ffff1f7224 */ /* 0x000fe200078e0084 */
[----:B------:R-:W2:Y:S01]  /*13da0*/  LDL.LU.64 R42, [R1+0x10] ;  /* 0x00001000012a7983 */ /* 0x000ea20000300a00 */
        /* <DEDUP_REMOVED lines=20> */
[----:B------:R1:W-:Y:S01]  /*13ef0*/  STL [R1+0x390], R199 ;  /* 0x000390c701007387 */ /* 0x0003e20000100800 */
        /* <DEDUP_REMOVED lines=11> */
[----:B------:R-:W4:Y:S01]  /*13fb0*/  LDL.LU.64 R38, [R1+0x2e8] ;  /* 0x0002e80001267983 */ /* 0x000f220000300a00 */
[----:B------:R-:W-:Y:S02]  /*13fc0*/  IMAD.MOV.U32 R15, RZ, RZ, R30 ;  /* 0x000000ffff0f7224 */ /* 0x000fe400078e001e */
[----:B------:R-:W-:Y:S01]  /*13fd0*/  IMAD.MOV.U32 R7, RZ, RZ, R9 ;  /* 0x000000ffff077224 */ /* 0x000fe200078e0009 */
[----:B------:R-:W4:Y:S01]  /*13fe0*/  LDL.LU.64 R36, [R1+0x420] ;  /* 0x0004200001247983 */ /* 0x000f220000300a00 */
[----:B------:R-:W-:Y:S02]  /*13ff0*/  IMAD.MOV.U32 R14, RZ, RZ, R174 ;  /* 0x000000ffff0e7224 */ /* 0x000fe400078e00ae */
[----:B------:R-:W-:Y:S01]  /*14000*/  IMAD.MOV.U32 R16, RZ, RZ, R172 ;  /* 0x000000ffff107224 */ /* 0x000fe200078e00ac */
[----:B------:R-:W4:Y:S01]  /*14010*/  LDL.LU.64 R98, [R1+0x318] ;  /* 0x0003180001627983 */ /* 0x000f220000300a00 */
        /* <DEDUP_REMOVED lines=22> */
[----:B--2---:R-:W-:Y:S01]  /*14180*/  IMAD.MOV.U32 R56, RZ, RZ, R42 ;  /* 0x000000ffff387224 */ /* 0x004fe200078e002a */
[----:B------:R-:W2:Y:S01]  /*14190*/  LDL.LU.64 R110, [R1+0x240] ;  /* 0x00024000016e7983 */ /* 0x000ea20000300a00 */
[----:B------:R-:W-:Y:S02]  /*141a0*/  IMAD.MOV.U32 R57, RZ, RZ, R43 ;  /* 0x000000ffff397224 */ /* 0x000fe400078e002b */
[----:B-1----:R-:W-:Y:S01]  /*141b0*/  IMAD.MOV.U32 R199, RZ, RZ, R201 ;  /* 0x000000ffffc77224 */ /* 0x002fe200078e00c9 */
[----:B------:R-:W2:Y:S01]  /*141c0*/  LDL.LU.64 R46, [R1+0x2f8] ;  /* 0x0002f800012e7983 */ /* 0x000ea20000300a00 */
[----:B------:R-:W-:-:S02]  /*141d0*/  IMAD.MOV.U32 R151, RZ, RZ, R152 ;  /* 0x000000ffff977224 */ /* 0x000fc400078e0098 */
[----:B------:R-:W-:Y:S01]  /*141e0*/  IMAD.MOV.U32 R42, RZ, RZ, R234 ;  /* 0x000000ffff2a7224 */ /* 0x000fe200078e00ea */
[----:B------:R-:W2:Y:S01]  /*141f0*/  LDL.LU.64 R74, [R1+0x288] ;  /* 0x00028800014a7983 */ /* 0x000ea20000300a00 */
[----:B------:R-:W-:Y:S02]  /*14200*/  IMAD.MOV.U32 R43, RZ, RZ, R235 ;  /* 0x000000ffff2b7224 */ /* 0x000fe400078e00eb */
[----:B------:R-:W-:Y:S01]  /*14210*/  IMAD.MOV.U32 R150, RZ, RZ, R153 ;  /* 0x000000ffff967224 */ /* 0x000fe200078e0099 */
[----:B------:R-:W2:Y:S01]  /*14220*/  LDL.LU.64 R86, [R1+0x448] ;  /* 0x0004480001567983 */ /* 0x000ea20000300a00 */
[----:B------:R-:W-:Y:S02]  /*14230*/  IMAD.MOV.U32 R41, RZ, RZ, R225 ;  /* 0x000000ffff297224 */ /* 0x000fe400078e00e1 */
[----:B------:R-:W-:Y:S01]  /*14240*/  IMAD.MOV.U32 R44, RZ, RZ, R218 ;  /* 0x000000ffff2c7224 */ /* 0x000fe200078e00da */
[----:B------:R-:W2:Y:S01]  /*14250*/  LDL.LU.64 R118, [R1+0x130] ;  /* 0x0001300001767983 */ /* 0x000ea20000300a00 */
[----:B------:R-:W-:-:S02]  /*14260*/  IMAD.MOV.U32 R22, RZ, RZ, R23 ;  /* 0x000000ffff167224 */ /* 0x000fc400078e0017 */
[----:B------:R-:W-:Y:S01]  /*14270*/  IMAD.MOV.U32 R8, RZ, RZ, R170 ;  /* 0x000000ffff087224 */ /* 0x000fe200078e00aa */
[----:B------:R-:W2:Y:S01]  /*14280*/  LDL.LU.64 R234, [R1+0x160] ;  /* 0x0001600001ea7983 */ /* 0x000ea20000300a00 */
[----:B------:R-:W-:Y:S02]  /*14290*/  IMAD.MOV.U32 R24, RZ, RZ, R25 ;  /* 0x000000ffff187224 */ /* 0x000fe400078e0019 */
[----:B------:R-:W-:Y:S01]  /*142a0*/  IMAD.MOV.U32 R198, RZ, RZ, R29 ;  /* 0x000000ffffc67224 */ /* 0x000fe200078e001d */
[----:B------:R-:W2:Y:S01]  /*142b0*/  LDL.LU.64 R70, [R1+0x8] ;  /* 0x0000080001467983 */ /* 0x000ea20000300a00 */
[----:B---3--:R-:W-:Y:S01]  /*142c0*/  SHF.R.S32.HI R28, RZ, 0x1f, R26 ;  /* 0x0000001fff1c7819 */ /* 0x008fe2000001141a */
[----:B------:R-:W-:Y:S01]  /*142d0*/  USHF.R.S32.HI UR6, URZ, 0x1f, UR4 ;  /* 0x0000001f3f067899 */ /* 0x000fe20008011404 */
[----:B------:R-:W-:Y:S01]  /*142e0*/  IMAD.MOV.U32 R9, RZ, RZ, R175 ;  /* 0x000000ffff097224 */ /* 0x000fe200078e00af */
[----:B------:R-:W3:Y:S01]  /*142f0*/  LDL.LU.64 R48, [R1+0x1b0] ;  /* 0x0001b00001307983 */ /* 0x000ee20000300a00 */
[----:B------:R-:W-:-:S02]  /*14300*/  IMAD.MOV.U32 R173, RZ, RZ, R126 ;  /* 0x000000ffffad7224 */ /* 0x000fc400078e007e */
[----:B------:R-:W-:Y:S01]  /*14310*/  IMAD.MOV.U32 R172, RZ, RZ, R127 ;  /* 0x000000ffffac7224 */ /* 0x000fe200078e007f */
[----:B------:R-:W3:Y:S01]  /*14320*/  LDL.LU.64 R60, [R1+0x280] ;  /* 0x00028000013c7983 */ /* 0x000ee20000300a00 */
[----:B------:R-:W-:Y:S02]  /*14330*/  IMAD.MOV.U32 R174, RZ, RZ, R125 ;  /* 0x000000ffffae7224 */ /* 0x000fe400078e007d */
[----:B------:R-:W-:Y:S02]  /*14340*/  IMAD.MOV.U32 R185, RZ, RZ, R100 ;  /* 0x000000ffffb97224 */ /* 0x000fe400078e0064 */
[----:B------:R-:W-:Y:S02]  /*14350*/  IMAD.MOV.U32 R184, RZ, RZ, R101 ;  /* 0x000000ffffb87224 */ /* 0x000fe400078e0065 */
[----:B----4-:R-:W-:Y:S02]  /*14360*/  IMAD.MOV.U32 R116, RZ, RZ, R58 ;  /* 0x000000ffff747224 */ /* 0x010fe400078e003a */
[----:B------:R-:W-:-:S02]  /*14370*/  IMAD.MOV.U32 R117, RZ, RZ, R59 ;  /* 0x000000ffff757224 */ /* 0x000fc400078e003b */
[----:B------:R-:W-:Y:S02]  /*14380*/  IMAD.MOV.U32 R58, RZ, RZ, R98 ;  /* 0x000000ffff3a7224 */ /* 0x000fe400078e0062 */
[----:B------:R-:W-:Y:S02]  /*14390*/  IMAD.MOV.U32 R59, RZ, RZ, R99 ;  /* 0x000000ffff3b7224 */ /* 0x000fe400078e0063 */
[----:B------:R-:W-:Y:S02]  /*143a0*/  IMAD.MOV.U32 R98, RZ, RZ, R38 ;  /* 0x000000ffff627224 */ /* 0x000fe400078e0026 */
[----:B------:R-:W-:Y:S02]  /*143b0*/  IMAD.MOV.U32 R99, RZ, RZ, R39 ;  /* 0x000000ffff637224 */ /* 0x000fe400078e0027 */
[----:B------:R-:W4:Y:S01]  /*143c0*/  LDL.LU.64 R38, [R1+0x98] ;  /* 0x0000980001267983 */ /* 0x000f220000300a00 */
[----:B------:R-:W-:Y:S02]  /*143d0*/  IMAD.MOV.U32 R50, RZ, RZ, R108 ;  /* 0x000000ffff327224 */ /* 0x000fe400078e006c */
[----:B------:R-:W-:-:S02]  /*143e0*/  IMAD.MOV.U32 R51, RZ, RZ, R109 ;  /* 0x000000ffff337224 */ /* 0x000fc400078e006d */
[----:B------:R-:W-:Y:S02]  /*143f0*/  IMAD.MOV.U32 R108, RZ, RZ, R96 ;  /* 0x000000ffff6c7224 */ /* 0x000fe400078e0060 */
[----:B------:R-:W-:Y:S02]  /*14400*/  IMAD.MOV.U32 R109, RZ, RZ, R97 ;  /* 0x000000ffff6d7224 */ /* 0x000fe400078e0061 */
[----:B------:R-:W-:Y:S02]  /*14410*/  IMAD.MOV.U32 R120, RZ, RZ, R56 ;  /* 0x000000ffff787224 */ /* 0x000fe400078e0038 */
[----:B------:R-:W-:Y:S02]  /*14420*/  IMAD.MOV.U32 R56, RZ, RZ, R240 ;  /* 0x000000ffff387224 */ /* 0x000fe400078e00f0 */
        /* <DEDUP_REMOVED lines=17> */
[----:B--2---:R-:W-:Y:S02]  /*14540*/  IMAD.MOV.U32 R224, RZ, RZ, R118 ;  /* 0x000000ffffe07224 */ /* 0x004fe400078e0076 */
[----:B------:R-:W-:Y:S02]  /*14550*/  IMAD.MOV.U32 R223, RZ, RZ, R119 ;  /* 0x000000ffffdf7224 */ /* 0x000fe400078e0077 */
[----:B------:R-:W-:-:S02]  /*14560*/  IMAD.MOV.U32 R118, RZ, RZ, R106 ;  /* 0x000000ffff767224 */ /* 0x000fc400078e006a */
[----:B------:R-:W-:Y:S02]  /*14570*/  IMAD.MOV.U32 R119, RZ, RZ, R107 ;  /* 0x000000ffff777224 */ /* 0x000fe400078e006b */
[----:B------:R-:W-:Y:S02]  /*14580*/  IMAD.MOV.U32 R116, RZ, RZ, R118 ;  /* 0x000000ffff747224 */ /* 0x000fe400078e0076 */
[----:B------:R-:W-:Y:S02]  /*14590*/  IMAD.MOV.U32 R117, RZ, RZ, R119 ;  /* 0x000000ffff757224 */ /* 0x000fe400078e0077 */
[----:B---3--:R-:W-:Y:S02]  /*145a0*/  IMAD.MOV.U32 R240, RZ, RZ, R48 ;  /* 0x000000fffff07224 */ /* 0x008fe400078e0030 */
[----:B------:R-:W-:Y:S02]  /*145b0*/  IMAD.MOV.U32 R232, RZ, RZ, R234 ;  /* 0x000000ffffe87224 */ /* 0x000fe400078e00ea */
[----:B------:R-:W-:-:S02]  /*145c0*/  IMAD.MOV.U32 R118, RZ, RZ, R110 ;  /* 0x000000ffff767224 */ /* 0x000fc400078e006e */
[----:B------:R-:W-:Y:S02]  /*145d0*/  IMAD.MOV.U32 R119, RZ, RZ, R111 ;  /* 0x000000ffff777224 */ /* 0x000fe400078e006f */
[----:B------:R-:W-:Y:S01]  /*145e0*/  IMAD.MOV.U32 R48, RZ, RZ, R242 ;  /* 0x000000ffff307224 */ /* 0x000fe200078e00f2 */
[----:B------:R-:W2:Y:S01]  /*145f0*/  LDL.LU.64 R110, [R1+0x298] ;  /* 0x00029800016e7983 */ /* 0x000ea20000300a00 */
[----:B------:R-:W-:Y:S02]  /*14600*/  IMAD.MOV.U32 R234, RZ, RZ, R70 ;  /* 0x000000ffffea7224 */ /* 0x000fe400078e0046 */
[----:B------:R-:W-:Y:S02]  /*14610*/  IMAD.MOV.U32 R233, RZ, RZ, R71 ;  /* 0x000000ffffe97224 */ /* 0x000fe400078e0047 */
[----:B------:R-:W-:Y:S02]  /*14620*/  IMAD.MOV.U32 R70, RZ, RZ, R108 ;  /* 0x000000ffff467224 */ /* 0x000fe400078e006c */
[----:B------:R-:W-:Y:S01]  /*14630*/  IMAD.MOV.U32 R71, RZ, RZ, R109 ;  /* 0x000000ffff477224 */ /* 0x000fe200078e006d */
[----:B------:R-:W-:Y:S01]  /*14640*/  LEA.HI R28, R28, R26, RZ, 0x7 ;  /* 0x0000001a1c1c7211 */ /* 0x000fe200078f38ff */
[----:B------:R-:W-:-:S02]  /*14650*/  IMAD.MOV.U32 R175, RZ, RZ, R124 ;  /* 0x000000ffffaf7224 */ /* 0x000fc400078e007c */
[----:B----4-:R-:W-:Y:S02]  /*14660*/  IMAD.MOV.U32 R241, RZ, RZ, R39 ;  /* 0x000000fffff17224 */ /* 0x010fe400078e0027 */
[----:B------:R-:W-:Y:S02]  /*14670*/  IMAD.MOV.U32 R242, RZ, RZ, R38 ;  /* 0x000000fffff27224 */ /* 0x000fe400078e0026 */
[----:B------:R-:W3:Y:S01]  /*14680*/  LDL.LU.64 R38, [R1+0x3f0] ;  /* 0x0003f00001267983 */ /* 0x000ee20000300a00 */
[----:B------:R-:W-:Y:S02]  /*14690*/  IMAD.MOV.U32 R203, RZ, RZ, R205 ;  /* 0x000000ffffcb7224 */ /* 0x000fe400078e00cd */
[----:B------:R-:W-:Y:S01]  /*146a0*/  IMAD.MOV.U32 R155, RZ, RZ, R156 ;  /* 0x000000ffff9b7224 */ /* 0x000fe200078e009c */
[----:B------:R-:W4:Y:S01]  /*146b0*/  LDL.LU.64 R108, [R1+0x250] ;  /* 0x00025000016c7983 */ /* 0x000f220000300a00 */
        /* <DEDUP_REMOVED lines=8> */
[----:B------:R-:W3:Y:S01]  /*14740*/  LDL.LU.64 R82, [R1+0xc0] ;  /* 0x0000c00001527983 */ /* 0x000ee20000300a00 */
[----:B------:R-:W-:Y:S02]  /*14750*/  IMAD.MOV.U32 R158, RZ, RZ, R161 ;  /* 0x000000ffff9e7224 */ /* 0x000fe400078e00a1 */
[----:B------:R-:W-:Y:S01]  /*14760*/  IMAD.MOV.U32 R209, RZ, RZ, R211 ;  /* 0x000000ffffd17224 */ /* 0x000fe200078e00d3 */
[----:B------:R-:W4:Y:S01]  /*14770*/  LDL.LU.64 R120, [R1] ;  /* 0x0000000001787983 */ /* 0x000f220000300a00 */
        /* <DEDUP_REMOVED lines=19> */
[----:B------:R-:W-:Y:S01]  /*148b0*/  IMAD.MOV.U32 R237, RZ, RZ, R239 ;  /* 0x000000ffffed7224 */ /* 0x000fe200078e00ef */
[----:B------:R-:W4:Y:S01]  /*148c0*/  LDL.LU.64 R130, [R1+0xb8] ;  /* 0x0000b80001827983 */ /* 0x000f220000300a00 */
[----:B------:R-:W-:Y:S02]  /*148d0*/  IMAD.MOV.U32 R239, RZ, RZ, R49 ;  /* 0x000000ffffef7224 */ /* 0x000fe400078e0031 */
[----:B------:R-:W-:Y:S01]  /*148e0*/  IMAD.MOV.U32 R49, RZ, RZ, R243 ;  /* 0x000000ffff317224 */ /* 0x000fe200078e00f3 */
[----:B------:R-:W4:Y:S01]  /*148f0*/  LDL.LU.64 R54, [R1+0x340] ;  /* 0x0003400001367983 */ /* 0x000f220000300a00 */
        /* <DEDUP_REMOVED lines=8> */
[----:B---3--:R-:W-:-:S02]  /*14980*/  IMAD.MOV.U32 R250, RZ, RZ, R82 ;  /* 0x000000fffffa7224 */ /* 0x008fc400078e0052 */
[----:B----4-:R-:W-:Y:S02]  /*14990*/  IMAD.MOV.U32 R252, RZ, RZ, R120 ;  /* 0x000000fffffc7224 */ /* 0x010fe400078e0078 */
[----:B------:R-:W-:Y:S02]  /*149a0*/  IMAD.MOV.U32 R251, RZ, RZ, R121 ;  /* 0x000000fffffb7224 */ /* 0x000fe400078e0079 */
[----:B------:R-:W-:Y:S02]  /*149b0*/  IMAD.MOV.U32 R120, RZ, RZ, R122 ;  /* 0x000000ffff787224 */ /* 0x000fe400078e007a */
[----:B------:R-:W-:Y:S02]  /*149c0*/  IMAD.MOV.U32 R121, RZ, RZ, R123 ;  /* 0x000000ffff797224 */ /* 0x000fe400078e007b */
[----:B------:R-:W-:Y:S02]  /*149d0*/  IMAD.MOV.U32 R122, RZ, RZ, R68 ;  /* 0x000000ffff7a7224 */ /* 0x000fe400078e0044 */
[----:B------:R-:W-:-:S02]  /*149e0*/  IMAD.MOV.U32 R123, RZ, RZ, R69 ;  /* 0x000000ffff7b7224 */ /* 0x000fc400078e0045 */
[----:B------:R-:W-:Y:S01]  /*149f0*/  IMAD.MOV.U32 R249, RZ, RZ, R83 ;  /* 0x000000fffff97224 */ /* 0x000fe200078e0053 */
[----:B------:R-:W2:Y:S04]  /*14a00*/  LDL.LU.64 R68, [R1+0x208] ;  /* 0x0002080001447983 */ /* 0x000ea80000300a00 */
[----:B------:R-:W3:Y:S04]  /*14a10*/  LDL.LU.64 R82, [R1+0x110] ;  /* 0x0001100001527983 */ /* 0x000ee80000300a00 */
[----:B------:R1:W-:Y:S04]  /*14a20*/  STL [R1+0x4], R80 ;  /* 0x0000045001007387 */ /* 0x0003e80000100800 */
[----:B------:R-:W4:Y:S04]  /*14a30*/  LDL.LU.64 R62, [R1+0x100] ;  /* 0x00010000013e7983 */ /* 0x000f280000300a00 */
[----:B------:R1:W-:Y:S04]  /*14a40*/  STL [R1], R3 ;  /* 0x0000000301007387 */ /* 0x0003e80000100800 */
[----:B------:R-:W-:Y:S04]  /*14a50*/  STL [R1+0xc], R60 ;  /* 0x00000c3c01007387 */ /* 0x000fe80000100800 */
[----:B-1----:R-:W2:Y:S04]  /*14a60*/  LDL.LU.64 R80, [R1+0x1e8] ;  /* 0x0001e80001507983 */ /* 0x002ea80000300a00 */
[----:B------:R-:W2:Y:S01]  /*14a70*/  LDL.LU.64 R128, [R1+0x20] ;  /* 0x0000200001807983 */ /* 0x000ea20000300a00 */
[----:B------:R-:W-:-:S05]  /*14a80*/  IMAD.MOV.U32 R3, RZ, RZ, R61 ;  /* 0x000000ffff037224 */ /* 0x000fca00078e003d */
[----:B------:R4:W-:Y:S02]  /*14a90*/  STL [R1+0x8], R3 ;  /* 0x0000080301007387 */ /* 0x0009e40000100800 */
[----:B----4-:R-:W-:Y:S02]  /*14aa0*/  IMAD.MOV.U32 R3, RZ, RZ, R63 ;  /* 0x000000ffff037224 */ /* 0x010fe400078e003f */
[----:B------:R1:W-:Y:S04]  /*14ab0*/  STL [R1+0x14], R62 ;  /* 0x0000143e01007387 */ /* 0x0003e80000100800 */
[----:B------:R4:W-:Y:S04]  /*14ac0*/  STL [R1+0x10], R3 ;  /* 0x0000100301007387 */ /* 0x0009e80000100800 */
[----:B------:R-:W3:Y:S04]  /*14ad0*/  LDL.LU.64 R52, [R1+0x28] ;  /* 0x0000280001347983 */ /* 0x000ee80000300a00 */
[----:B-1----:R-:W3:Y:S04]  /*14ae0*/  LDL.LU.64 R62, [R1+0x120] ;  /* 0x00012000013e7983 */ /* 0x002ee80000300a00 */
[----:B--2---:R1:W-:Y:S01]  /*14af0*/  STL [R1+0x1c], R128 ;  /* 0x00001c8001007387 */ /* 0x0043e20000100800 */
[----:B----4-:R-:W-:-:S03]  /*14b00*/  IMAD.MOV.U32 R3, RZ, RZ, R129 ;  /* 0x000000ffff037224 */ /* 0x010fc600078e0081 */
[----:B------:R-:W2:Y:S04]  /*14b10*/  LDL.LU.64 R60, [R1+0x330] ;  /* 0x00033000013c7983 */ /* 0x000ea80000300a00 */
[----:B------:R3:W-:Y:S04]  /*14b20*/  STL [R1+0x18], R3 ;  /* 0x0000180301007387 */ /* 0x0007e80000100800 */
[----:B-1----:R-:W4:Y:S01]  /*14b30*/  LDL.LU.64 R128, [R1+0x150] ;  /* 0x0001500001807983 */ /* 0x002f220000300a00 */
[----:B---3--:R-:W-:-:S03]  /*14b40*/  IMAD.MOV.U32 R3, RZ, RZ, R53 ;  /* 0x000000ffff037224 */ /* 0x008fc600078e0035 */
[----:B------:R-:W-:Y:S04]  /*14b50*/  STL [R1+0x24], R52 ;  /* 0x0000243401007387 */ /* 0x000fe80000100800 */
[----:B--2---:R-:W-:Y:S04]  /*14b60*/  STL [R1+0x2c], R60 ;  /* 0x00002c3c01007387 */ /* 0x004fe80000100800 */
[----:B------:R1:W-:Y:S02]  /*14b70*/  STL [R1+0x20], R3 ;  /* 0x0000200301007387 */ /* 0x0003e40000100800 */
[----:B-1----:R-:W-:-:S05]  /*14b80*/  IMAD.MOV.U32 R3, RZ, RZ, R61 ;  /* 0x000000ffff037224 */ /* 0x002fca00078e003d */
[----:B------:R1:W-:Y:S04]  /*14b90*/  STL [R1+0x28], R3 ;  /* 0x0000280301007387 */ /* 0x0003e80000100800 */
[----:B----4-:R-:W-:Y:S04]  /*14ba0*/  STL [R1+0x34], R128 ;  /* 0x0000348001007387 */ /* 0x010fe80000100800 */
[----:B------:R-:W2:Y:S01]  /*14bb0*/  LDL.LU.64 R60, [R1+0xd0] ;  /* 0x0000d000013c7983 */ /* 0x000ea20000300a00 */
[----:B-1----:R-:W-:-:S03]  /*14bc0*/  IMAD.MOV.U32 R3, RZ, RZ, R129 ;  /* 0x000000ffff037224 */ /* 0x002fc600078e0081 */
[----:B------:R-:W3:Y:S04]  /*14bd0*/  LDL.LU.64 R52, [R1+0x178] ;  /* 0x0001780001347983 */ /* 0x000ee80000300a00 */
[----:B------:R-:W-:Y:S04]  /*14be0*/  STL [R1+0x3c], R130 ;  /* 0x00003c8201007387 */ /* 0x000fe80000100800 */
[----:B------:R1:W-:Y:S02]  /*14bf0*/  STL [R1+0x30], R3 ;  /* 0x0000300301007387 */ /* 0x0003e40000100800 */
[----:B-1----:R-:W-:-:S02]  /*14c00*/  IMAD.MOV.U32 R3, RZ, RZ, R131 ;  /* 0x000000ffff037224 */ /* 0x002fc400078e0083 */
[----:B--2---:R-:W-:Y:S04]  /*14c10*/  STL [R1+0x44], R60 ;  /* 0x0000443c01007387 */ /* 0x004fe80000100800 */
[----:B------:R1:W-:Y:S02]  /*14c20*/  STL [R1+0x38], R3 ;  /* 0x0000380301007387 */ /* 0x0003e40000100800 */
[----:B-1----:R-:W-:Y:S02]  /*14c30*/  IMAD.MOV.U32 R3, RZ, RZ, R61 ;  /* 0x000000ffff037224 */ /* 0x002fe400078e003d */
[----:B------:R-:W2:Y:S04]  /*14c40*/  LDL.LU.64 R60, [R1+0x190] ;  /* 0x00019000013c7983 */ /* 0x000ea80000300a00 */
[----:B------:R1:W-:Y:S04]  /*14c50*/  STL [R1+0x40], R3 ;  /* 0x0000400301007387 */ /* 0x0003e80000100800 */
[----:B------:R-:W-:Y:S04]  /*14c60*/  STL [R1+0x4c], R54 ;  /* 0x00004c3601007387 */ /* 0x000fe80000100800 */
[----:B------:R-:W4:Y:S01]  /*14c70*/  LDL.LU.64 R128, [R1+0xf8] ;  /* 0x0000f80001807983 */ /* 0x000f220000300a00 */
[----:B-1----:R-:W-:-:S03]  /*14c80*/  IMAD.MOV.U32 R3, RZ, RZ, R55 ;  /* 0x000000ffff037224 */ /* 0x002fc600078e0037 */
[----:B------:R-:W3:Y:S04]  /*14c90*/  LDL.LU.64 R130, [R1+0x328] ;  /* 0x0003280001827983 */ /* 0x000ee80000300a00 */
[----:B------:R2:W-:Y:S02]  /*14ca0*/  STL [R1+0x48], R3 ;  /* 0x0000480301007387 */ /* 0x0005e40000100800 */
[----:B--2---:R-:W-:Y:S02]  /*14cb0*/  IMAD.MOV.U32 R3, RZ, RZ, R61 ;  /* 0x000000ffff037224 */ /* 0x004fe400078e003d */
[----:B------:R1:W-:Y:S04]  /*14cc0*/  STL [R1+0x54], R60 ;  /* 0x0000543c01007387 */ /* 0x0003e80000100800 */
[----:B------:R2:W-:Y:S04]  /*14cd0*/  STL [R1+0x50], R3 ;  /* 0x0000500301007387 */ /* 0x0005e80000100800 */
[----:B----4-:R-:W-:Y:S04]  /*14ce0*/  STL [R1+0x5c], R128 ;  /* 0x00005c8001007387 */ /* 0x010fe80000100800 */
[----:B-1----:R-:W4:Y:S01]  /*14cf0*/  LDL.LU.64 R60, [R1+0x358] ;  /* 0x00035800013c7983 */ /* 0x002f220000300a00 */
[----:B--2---:R-:W-:-:S03]  /*14d00*/  IMAD.MOV.U32 R3, RZ, RZ, R129 ;  /* 0x000000ffff037224 */ /* 0x004fc600078e0081 */
[----:B------:R-:W2:Y:S04]  /*14d10*/  LDL.LU.64 R54, [R1+0xc8] ;  /* 0x0000c80001367983 */ /* 0x000ea80000300a00 */
[----:B------:R-:W-:Y:S04]  /*14d20*/  STL [R1+0x64], R82 ;  /* 0x0000645201007387 */ /* 0x000fe80000100800 */
[----:B------:R1:W-:Y:S02]  /*14d30*/  STL [R1+0x58], R3 ;  /* 0x0000580301007387 */ /* 0x0003e40000100800 */
[----:B-1----:R-:W-:-:S02]  /*14d40*/  IMAD.MOV.U32 R3, RZ, RZ, R83 ;  /* 0x000000ffff037224 */ /* 0x002fc400078e0053 */
[----:B------:R-:W2:Y:S04]  /*14d50*/  LDL.LU.64 R82, [R1+0x118] ;  /* 0x0001180001527983 */ /* 0x000ea80000300a00 */
[----:B------:R4:W-:Y:S02]  /*14d60*/  STL [R1+0x60], R3 ;  /* 0x0000600301007387 */ /* 0x0009e40000100800 */
[----:B----4-:R-:W-:Y:S02]  /*14d70*/  IMAD.MOV.U32 R3, RZ, RZ, R61 ;  /* 0x000000ffff037224 */ /* 0x010fe400078e003d */
[----:B------:R-:W-:Y:S04]  /*14d80*/  STL [R1+0x6c], R60 ;  /* 0x00006c3c01007387 */ /* 0x000fe80000100800 */
[----:B------:R-:W-:Y:S04]  /*14d90*/  STL [R1+0x74], R80 ;  /* 0x0000745001007387 */ /* 0x000fe80000100800 */
[----:B------:R1:W-:Y:S02]  /*14da0*/  STL [R1+0x68], R3 ;  /* 0x0000680301007387 */ /* 0x0003e40000100800 */
[----:B-1----:R-:W-:-:S02]  /*14db0*/  IMAD.MOV.U32 R3, RZ, RZ, R81 ;  /* 0x000000ffff037224 */ /* 0x002fc400078e0051 */
[----:B--2---:R-:W-:Y:S04]  /*14dc0*/  STL [R1+0x7c], R82 ;  /* 0x00007c5201007387 */ /* 0x004fe80000100800 */
[----:B------:R1:W-:Y:S04]  /*14dd0*/  STL [R1+0x70], R3 ;  /* 0x0000700301007387 */ /* 0x0003e80000100800 */
[----:B------:R-:W2:Y:S01]  /*14de0*/  LDL.LU.64 R80, [R1+0x368] ;  /* 0x0003680001507983 */ /* 0x000ea20000300a00 */
[----:B-1----:R-:W-:-:S05]  /*14df0*/  IMAD.MOV.U32 R3, RZ, RZ, R83 ;  /* 0x000000ffff037224 */ /* 0x002fca00078e0053 */
[----:B------:R1:W-:Y:S04]  /*14e00*/  STL [R1+0x78], R3 ;  /* 0x0000780301007387 */ /* 0x0003e80000100800 */
[----:B------:R-:W-:Y:S04]  /*14e10*/  STL [R1+0x84], R62 ;  /* 0x0000843e01007387 */ /* 0x000fe80000100800 */
[----:B------:R-:W4:Y:S01]  /*14e20*/  LDL.LU.64 R82, [R1+0x278] ;  /* 0x0002780001527983 */ /* 0x000f220000300a00 */
[----:B-1----:R-:W-:-:S03]  /*14e30*/  IMAD.MOV.U32 R3, RZ, RZ, R63 ;  /* 0x000000ffff037224 */ /* 0x002fc600078e003f */
[----:B------:R-:W3:Y:S04]  /*14e40*/  LDL.LU.64 R60, [R1+0x458] ;  /* 0x00045800013c7983 */ /* 0x000ee80000300a00 */
[----:B--2---:R-:W-:Y:S04]  /*14e50*/  STL [R1+0x8c], R80 ;  /* 0x00008c5001007387 */ /* 0x004fe80000100800 */
[----:B------:R1:W-:Y:S02]  /*14e60*/  STL [R1+0x80], R3 ;  /* 0x0000800301007387 */ /* 0x0003e40000100800 */
[----:B-1----:R-:W-:-:S05]  /*14e70*/  IMAD.MOV.U32 R3, RZ, RZ, R81 ;  /* 0x000000ffff037224 */ /* 0x002fca00078e0051 */
[----:B------:R1:W-:Y:S04]  /*14e80*/  STL [R1+0x88], R3 ;  /* 0x0000880301007387 */ /* 0x0003e80000100800 */
[----:B------:R-:W2:Y:S04]  /*14e90*/  LDL.LU.64 R80, [R1+0x1a8] ;  /* 0x0001a80001507983 */ /* 0x000ea80000300a00 */
[----:B----4-:R4:W-:Y:S01]  /*14ea0*/  STL [R1+0x94], R82 ;  /* 0x0000945201007387 */ /* 0x0109e20000100800 */
[----:B-1----:R-:W-:-:S03]  /*14eb0*/  IMAD.MOV.U32 R3, RZ, RZ, R83 ;  /* 0x000000ffff037224 */ /* 0x002fc600078e0053 */
[----:B----4-:R-:W4:Y:S04]  /*14ec0*/  LDL.LU.64 R82, [R1+0x180] ;  /* 0x0001800001527983 */ /* 0x010f280000300a00 */
[----:B------:R1:W-:Y:S04]  /*14ed0*/  STL [R1+0x90], R3 ;  /* 0x0000900301007387 */ /* 0x0003e80000100800 */
[----:B---3--:R-:W-:Y:S04]  /*14ee0*/  STL [R1+0x9c], R52 ;  /* 0x00009c3401007387 */ /* 0x008fe80000100800 */
[----:B------:R-:W3:Y:S01]  /*14ef0*/  LDL.LU.64 R62, [R1+0x498] ;  /* 0x00049800013e7983 */ /* 0x000ee20000300a00 */
[----:B-1----:R-:W-:-:S03]  /*14f00*/  IMAD.MOV.U32 R3, RZ, RZ, R53 ;  /* 0x000000ffff037224 */ /* 0x002fc600078e0035 */
[----:B------:R-:W2:Y:S04]  /*14f10*/  LDL.64 R128, [R1+0x3c8] ;  /* 0x0003c80001807983 */ /* 0x000ea80000100a00 */
[----:B------:R4:W-:Y:S02]  /*14f20*/  STL [R1+0x98], R3 ;  /* 0x0000980301007387 */ /* 0x0009e40000100800 */
[----:B----4-:R-:W-:Y:S02]  /*14f30*/  IMAD.MOV.U32 R3, RZ, RZ, R83 ;  /* 0x000000ffff037224 */ /* 0x010fe400078e0053 */
[----:B------:R1:W-:Y:S04]  /*14f40*/  STL [R1+0xa4], R82 ;  /* 0x0000a45201007387 */ /* 0x0003e80000100800 */
[----:B------:R2:W-:Y:S04]  /*14f50*/  STL [R1+0xa0], R3 ;  /* 0x0000a00301007387 */ /* 0x0005e80000100800 */
[----:B------:R-:W4:Y:S04]  /*14f60*/  LDL.LU.64 R52, [R1+0x198] ;  /* 0x0001980001347983 */ /* 0x000f280000300a00 */
[----:B-1----:R-:W3:Y:S01]  /*14f70*/  LDL.LU.64 R82, [R1+0x1c8] ;  /* 0x0001c80001527983 */ /* 0x002ee20000300a00 */
[----:B--2---:R-:W-:-:S03]  /*14f80*/  IMAD.MOV.U32 R3, RZ, RZ, R129 ;  /* 0x000000ffff037224 */ /* 0x004fc600078e0081 */
[----:B------:R-:W-:Y:S04]  /*14f90*/  STL [R1+0xac], R128 ;  /* 0x0000ac8001007387 */ /* 0x000fe80000100800 */
[----:B------:R-:W-:Y:S04]  /*14fa0*/  STL [R1+0xb4], R130 ;  /* 0x0000b48201007387 */ /* 0x000fe80000100800 */
[----:B------:R1:W-:Y:S02]  /*14fb0*/  STL [R1+0xa8], R3 ;  /* 0x0000a80301007387 */ /* 0x0003e40000100800 */
[----:B-1----:R-:W-:-:S02]  /*14fc0*/  IMAD.MOV.U32 R3, RZ, RZ, R131 ;  /* 0x000000ffff037224 */ /* 0x002fc400078e0083 */
[----:B----4-:R-:W-:Y:S04]  /*14fd0*/  STL [R1+0xbc], R52 ;  /* 0x0000bc3401007387 */ /* 0x010fe80000100800 */
[----:B------:R1:W-:Y:S04]  /*14fe0*/  STL [R1+0xb0], R3 ;  /* 0x0000b00301007387 */ /* 0x0003e80000100800 */
[----:B------:R-:W2:Y:S01]  /*14ff0*/  LDL.LU.64 R130, [R1+0x410] ;  /* 0x0004100001827983 */ /* 0x000ea20000300a00 */
[----:B-1----:R-:W-:-:S03]  /*15000*/  IMAD.MOV.U32 R3, RZ, RZ, R53 ;  /* 0x000000ffff037224 */ /* 0x002fc600078e0035 */
[----:B------:R-:W-:Y:S04]  /*15010*/  STL [R1+0xc4], R54 ;  /* 0x0000c43601007387 */ /* 0x000fe80000100800 */
[----:B------:R1:W-:Y:S04]  /*15020*/  STL [R1+0xb8], R3 ;  /* 0x0000b80301007387 */ /* 0x0003e80000100800 */
[----:B------:R-:W4:Y:S01]  /*15030*/  LDL.LU.64 R52, [R1+0x338] ;  /* 0x0003380001347983 */ /* 0x000f220000300a00 */
[----:B-1----:R-:W-:-:S05]  /*15040*/  IMAD.MOV.U32 R3, RZ, RZ, R55 ;  /* 0x000000ffff037224 */ /* 0x002fca00078e0037 */
[----:B------:R1:W-:Y:S04]  /*15050*/  STL [R1+0xc0], R3 ;  /* 0x0000c00301007387 */ /* 0x0003e80000100800 */
[----:B--2---:R2:W-:Y:S01]  /*15060*/  STL [R1+0xcc], R130 ;  /* 0x0000cc8201007387 */ /* 0x0045e20000100800 */
[----:B-1----:R-:W-:-:S03]  /*15070*/  IMAD.MOV.U32 R3, RZ, RZ, R131 ;  /* 0x000000ffff037224 */ /* 0x002fc600078e0083 */
[----:B------:R-:W3:Y:S04]  /*15080*/  LDL.LU.64 R54, [R1+0x1a0] ;  /* 0x0001a00001367983 */ /* 0x000ee80000300a00 */
[----:B------:R4:W-:Y:S04]  /*15090*/  STL [R1+0xc8], R3 ;  /* 0x0000c80301007387 */ /* 0x0009e80000100800 */
[----:B--2---:R-:W2:Y:S01]  /*150a0*/  LDL.LU.64 R130, [R1+0xe8] ;  /* 0x0000e80001827983 */ /* 0x004ea20000300a00 */
[----:B----4-:R-:W-:-:S03]  /*150b0*/  IMAD.MOV.U32 R3, RZ, RZ, R53 ;  /* 0x000000ffff037224 */ /* 0x010fc600078e0035 */
[----:B------:R-:W-:Y:S04]  /*150c0*/  STL [R1+0xd4], R52 ;  /* 0x0000d43401007387 */ /* 0x000fe80000100800 */
[----:B---3--:R-:W-:Y:S04]  /*150d0*/  STL [R1+0xdc], R54 ;  /* 0x0000dc3601007387 */ /* 0x008fe80000100800 */
[----:B------:R1:W-:Y:S02]  /*150e0*/  STL [R1+0xd0], R3 ;  /* 0x0000d00301007387 */ /* 0x0003e40000100800 */
[----:B-1----:R-:W-:-:S05]  /*150f0*/  IMAD.MOV.U32 R3, RZ, RZ, R55 ;  /* 0x000000ffff037224 */ /* 0x002fca00078e0037 */
[----:B------:R1:W-:Y:S04]  /*15100*/  STL [R1+0xd8], R3 ;  /* 0x0000d80301007387 */ /* 0x0003e80000100800 */
[----:B--2---:R-:W-:Y:S04]  /*15110*/  STL [R1+0xe4], R130 ;  /* 0x0000e48201007387 */ /* 0x004fe80000100800 */
[----:B------:R-:W2:Y:S01]  /*15120*/  LDL.LU.64 R52, [R1+0x350] ;  /* 0x0003500001347983 */ /* 0x000ea20000300a00 */
[----:B-1----:R-:W-:-:S03]  /*15130*/  IMAD.MOV.U32 R3, RZ, RZ, R131 ;  /* 0x000000ffff037224 */ /* 0x002fc600078e0083 */
[----:B------:R-:W3:Y:S04]  /*15140*/  LDL.LU.64 R54, [R1+0x148] ;  /* 0x0001480001367983 */ /* 0x000ee80000300a00 */
[----:B------:R-:W-:Y:S04]  /*15150*/  STL [R1+0xec], R60 ;  /* 0x0000ec3c01007387 */ /* 0x000fe80000100800 */
[----:B------:R1:W-:Y:S02]  /*15160*/  STL [R1+0xe0], R3 ;  /* 0x0000e00301007387 */ /* 0x0003e40000100800 */
[----:B-1----:R-:W-:-:S02]  /*15170*/  IMAD.MOV.U32 R3, RZ, RZ, R61 ;  /* 0x000000ffff037224 */ /* 0x002fc400078e003d */
[----:B--2---:R-:W-:Y:S04]  /*15180*/  STL [R1+0xf4], R52 ;  /* 0x0000f43401007387 */ /* 0x004fe80000100800 */
[----:B------:R1:W-:Y:S04]  /*15190*/  STL [R1+0xe8], R3 ;  /* 0x0000e80301007387 */ /* 0x0003e80000100800 */
[----:B------:R-:W2:Y:S01]  /*151a0*/  LDL.LU.64 R60, [R1+0x108] ;  /* 0x00010800013c7983 */ /* 0x000ea20000300a00 */
[----:B-1----:R-:W-:-:S03]  /*151b0*/  IMAD.MOV.U32 R3, RZ, RZ, R53 ;  /* 0x000000ffff037224 */ /* 0x002fc600078e0035 */
[----:B------:R-:W-:Y:S04]  /*151c0*/  STL [R1+0xfc], R80 ;  /* 0x0000fc5001007387 */ /* 0x000fe80000100800 */
[----:B------:R1:W-:Y:S02]  /*151d0*/  STL [R1+0xf0], R3 ;  /* 0x0000f00301007387 */ /* 0x0003e40000100800 */
[----:B-1----:R-:W-:Y:S02]  /*151e0*/  IMAD.MOV.U32 R3, RZ, RZ, R81 ;  /* 0x000000ffff037224 */ /* 0x002fe400078e0051 */
[----:B------:R-:W4:Y:S04]  /*151f0*/  LDL.LU.64 R80, [R1+0x360] ;  /* 0x0003600001507983 */ /* 0x000f280000300a00 */
[----:B------:R2:W-:Y:S02]  /*15200*/  STL [R1+0xf8], R3 ;  /* 0x0000f80301007387 */ /* 0x0005e40000100800 */
[----:B--2---:R-:W-:-:S02]  /*15210*/  IMAD.MOV.U32 R3, RZ, RZ, R61 ;  /* 0x000000ffff037224 */ /* 0x004fc400078e003d */
[----:B------:R-:W-:Y:S04]  /*15220*/  STL [R1+0x104], R60 ;  /* 0x0001043c01007387 */ /* 0x000fe80000100800 */
[----:B------:R-:W-:Y:S04]  /*15230*/  STL [R1+0x10c], R62 ;  /* 0x00010c3e01007387 */ /* 0x000fe80000100800 */
[----:B------:R1:W-:Y:S02]  /*15240*/  STL [R1+0x100], R3 ;  /* 0x0001000301007387 */ /* 0x0003e40000100800 */
[----:B-1----:R-:W-:-:S02]  /*15250*/  IMAD.MOV.U32 R3, RZ, RZ, R63 ;  /* 0x000000ffff037224 */ /* 0x002fc400078e003f */
[----:B----4-:R-:W-:Y:S04]  /*15260*/  STL [R1+0x114], R80 ;  /* 0x0001145001007387 */ /* 0x010fe80000100800 */
[----:B------:R1:W-:Y:S04]  /*15270*/  STL [R1+0x108], R3 ;  /* 0x0001080301007387 */ /* 0x0003e80000100800 */
[----:B------:R-:W2:Y:S01]  /*15280*/  LDL.LU.64 R62, [R1+0x128] ;  /* 0x00012800013e7983 */ /* 0x000ea20000300a00 */
[----:B-1----:R-:W-:-:S05]  /*15290*/  IMAD.MOV.U32 R3, RZ, RZ, R81 ;  /* 0x000000ffff037224 */ /* 0x002fca00078e0051 */
[----:B------:R1:W-:Y:S04]  /*152a0*/  STL [R1+0x110], R3 ;  /* 0x0001100301007387 */ /* 0x0003e80000100800 */
[----:B------:R4:W-:Y:S04]  /*152b0*/  STL [R1+0x11c], R82 ;  /* 0x00011c5201007387 */ /* 0x0009e80000100800 */
[----:B------:R-:W3:Y:S01]  /*152c0*/  LDL.LU.64 R80, [R1+0x4b0] ;  /* 0x0004b00001507983 */ /* 0x000ee20000300a00 */
[----:B-1----:R-:W-:-:S03]  /*152d0*/  IMAD.MOV.U32 R3, RZ, RZ, R83 ;  /* 0x000000ffff037224 */ /* 0x002fc600078e0053 */
[----:B----4-:R-:W4:Y:S04]  /*152e0*/  LDL.LU.64 R82, [R1+0x370] ;  /* 0x0003700001527983 */ /* 0x010f280000300a00 */
[----:B------:R2:W-:Y:S02]  /*152f0*/  STL [R1+0x118], R3 ;  /* 0x0001180301007387 */ /* 0x0005e40000100800 */
[----:B--2---:R-:W-:Y:S02]  /*15300*/  IMAD.MOV.U32 R3, RZ, RZ, R63 ;  /* 0x000000ffff037224 */ /* 0x004fe400078e003f */
[----:B------:R-:W-:Y:S04]  /*15310*/  STL [R1+0x124], R62 ;  /* 0x0001243e01007387 */ /* 0x000fe80000100800 */
[----:B------:R3:W-:Y:S02]  /*15320*/  STL [R1+0x120], R3 ;  /* 0x0001200301007387 */ /* 0x0007e40000100800 */
[----:B---3--:R-:W-:-:S02]  /*15330*/  IMAD.MOV.U32 R3, RZ, RZ, R81 ;  /* 0x000000ffff037224 */ /* 0x008fc400078e0051 */
[----:B------:R-:W-:Y:S04]  /*15340*/  STL [R1+0x12c], R80 ;  /* 0x00012c5001007387 */ /* 0x000fe80000100800 */
[----:B----4-:R-:W-:Y:S04]  /*15350*/  STL [R1+0x134], R82 ;  /* 0x0001345201007387 */ /* 0x010fe80000100800 */
[----:B------:R1:W-:Y:S04]  /*15360*/  STL [R1+0x128], R3 ;  /* 0x0001280301007387 */ /* 0x0003e80000100800 */
[----:B------:R-:W2:Y:S01]  /*15370*/  LDL.LU.64 R62, [R1+0x218] ;  /* 0x00021800013e7983 */ /* 0x000ea20000300a00 */
[----:B-1----:R-:W-:-:S02]  /*15380*/  IMAD.MOV.U32 R3, RZ, RZ, R83 ;  /* 0x000000ffff037224 */ /* 0x002fc400078e0053 */
[----:B------:R-:W-:Y:S02]  /*15390*/  IMAD.MOV.U32 R82, RZ, RZ, R120 ;  /* 0x000000ffff527224 */ /* 0x000fe400078e0078 */
[----:B------:R-:W-:Y:S01]  /*153a0*/  IMAD.MOV.U32 R83, RZ, RZ, R121 ;  /* 0x000000ffff537224 */ /* 0x000fe200078e0079 */
[----:B------:R2:W-:Y:S04]  /*153b0*/  STL [R1+0x130], R3 ;  /* 0x0001300301007387 */ /* 0x0005e80000100800 */
[----:B------:R-:W3:Y:S04]  /*153c0*/  LDL.LU.64 R120, [R1+0x4b8] ;  /* 0x0004b80001787983 */ /* 0x000ee80000300a00 */
[----:B------:R-:W4:Y:S04]  /*153d0*/  LDL.LU.64 R60, [R1+0x440] ;  /* 0x00044000013c7983 */ /* 0x000f280000300a00 */
[----:B------:R-:W4:Y:S01]  /*153e0*/  LDL.LU.64 R80, [R1+0x188] ;  /* 0x0001880001507983 */ /* 0x000f220000300a00 */
[----:B--2---:R-:W-:-:S03]  /*153f0*/  IMAD.MOV.U32 R3, RZ, RZ, R63 ;  /* 0x000000ffff037224 */ /* 0x004fc600078e003f */
[----:B------:R1:W-:Y:S04]  /*15400*/  STL [R1+0x13c], R62 ;  /* 0x00013c3e01007387 */ /* 0x0003e80000100800 */
[----:B------:R2:W-:Y:S04]  /*15410*/  STL [R1+0x138], R3 ;  /* 0x0001380301007387 */ /* 0x0005e80000100800 */
[----:B------:R-:W-:Y:S04]  /*15420*/  STL [R1+0x144], R54 ;  /* 0x0001443601007387 */ /* 0x000fe80000100800 */
[----:B------:R-:W4:Y:S04]  /*15430*/  LDL.LU.64 R52, [R1+0x3f8] ;  /* 0x0003f80001347983 */ /* 0x000f280000300a00 */
[----:B-1----:R-:W4:Y:S01]  /*15440*/  LDL.LU.64 R62, [R1+0x258] ;  /* 0x00025800013e7983 */ /* 0x002f220000300a00 */
[----:B--2---:R-:W-:-:S03]  /*15450*/  IMAD.MOV.U32 R3, RZ, RZ, R55 ;  /* 0x000000ffff037224 */ /* 0x004fc600078e0037 */
[----:B---3--:R-:W-:Y:S04]  /*15460*/  STL [R1+0x14c], R120 ;  /* 0x00014c7801007387 */ /* 0x008fe80000100800 */
[----:B------:R1:W-:Y:S02]  /*15470*/  STL [R1+0x140], R3 ;  /* 0x0001400301007387 */ /* 0x0003e40000100800 */
[----:B-1----:R-:W-:-:S05]  /*15480*/  IMAD.MOV.U32 R3, RZ, RZ, R121 ;  /* 0x000000ffff037224 */ /* 0x002fca00078e0079 */
[----:B------:R1:W-:Y:S04]  /*15490*/  STL [R1+0x148], R3 ;  /* 0x0001480301007387 */ /* 0x0003e80000100800 */
[----:B------:R-:W2:Y:S04]  /*154a0*/  LDL.LU.64 R120, [R1+0x4c0] ;  /* 0x0004c00001787983 */ /* 0x000ea80000300a00 */
[----:B----4-:R-:W-:Y:S04]  /*154b0*/  STL [R1+0x154], R52 ;  /* 0x0001543401007387 */ /* 0x010fe80000100800 */
[----:B------:R-:W3:Y:S01]  /*154c0*/  LDL.LU.64 R54, [R1+0x168] ;  /* 0x0001680001367983 */ /* 0x000ee20000300a00 */
[----:B-1----:R-:W-:-:S05]  /*154d0*/  IMAD.MOV.U32 R3, RZ, RZ, R53 ;  /* 0x000000ffff037224 */ /* 0x002fca00078e0035 */
[----:B------:R1:W-:Y:S04]  /*154e0*/  STL [R1+0x150], R3 ;  /* 0x0001500301007387 */ /* 0x0003e80000100800 */
[----:B------:R4:W-:Y:S01]  /*154f0*/  STL [R1+0x15c], R62 ;  /* 0x00015c3e01007387 */ /* 0x0009e20000100800 */
[----:B-1----:R-:W-:-:S05]  /*15500*/  IMAD.MOV.U32 R3, RZ, RZ, R63 ;  /* 0x000000ffff037224 */ /* 0x002fca00078e003f */
[----:B------:R3:W-:Y:S04]  /*15510*/  STL [R1+0x158], R3 ;  /* 0x0001580301007387 */ /* 0x0007e80000100800 */
[----:B----4-:R-:W4:Y:S01]  /*15520*/  LDL.LU.64 R62, [R1+0x348] ;  /* 0x00034800013e7983 */ /* 0x010f220000300a00 */
[----:B---3--:R-:W-:-:S03]  /*15530*/  IMAD.MOV.U32 R3, RZ, RZ, R55 ;  /* 0x000000ffff037224 */ /* 0x008fc600078e0037 */
[----:B------:R-:W-:Y:S04]  /*15540*/  STL [R1+0x164], R54 ;  /* 0x0001643601007387 */ /* 0x000fe80000100800 */
[----:B------:R1:W-:Y:S04]  /*15550*/  STL [R1+0x160], R3 ;  /* 0x0001600301007387 */ /* 0x0003e80000100800 */
[----:B--2---:R2:W-:Y:S01]  /*15560*/  STL [R1+0x16c], R120 ;  /* 0x00016c7801007387 */ /* 0x0045e20000100800 */
[----:B-1----:R-:W-:-:S05]  /*15570*/  IMAD.MOV.U32 R3, RZ, RZ, R121 ;  /* 0x000000ffff037224 */ /* 0x002fca00078e0079 */
[----:B------:R1:W-:Y:S04]  /*15580*/  STL [R1+0x168], R3 ;  /* 0x0001680301007387 */ /* 0x0003e80000100800 */
[----:B------:R-:W-:Y:S04]  /*15590*/  STL [R1+0x174], R60 ;  /* 0x0001743c01007387 */ /* 0x000fe80000100800 */
[----:B--2---:R-:W2:Y:S01]  /*155a0*/  LDL.LU.64 R120, [R1+0x1b8] ;  /* 0x0001b80001787983 */ /* 0x004ea20000300a00 */
[----:B-1----:R-:W-:-:S05]  /*155b0*/  IMAD.MOV.U32 R3, RZ, RZ, R61 ;  /* 0x000000ffff037224 */ /* 0x002fca00078e003d */
[----:B------:R1:W-:Y:S04]  /*155c0*/  STL [R1+0x170], R3 ;  /* 0x0001700301007387 */ /* 0x0003e80000100800 */
[----:B----4-:R3:W-:Y:S01]  /*155d0*/  STL [R1+0x17c], R62 ;  /* 0x00017c3e01007387 */ /* 0x0107e20000100800 */
[----:B-1----:R-:W-:-:S05]  /*155e0*/  IMAD.MOV.U32 R3, RZ, RZ, R63 ;  /* 0x000000ffff037224 */ /* 0x002fca00078e003f */
[----:B------:R1:W-:Y:S04]  /*155f0*/  STL [R1+0x178], R3 ;  /* 0x0001780301007387 */ /* 0x0003e80000100800 */
[----:B------:R-:W4:Y:S04]  /*15600*/  LDL.LU.64 R60, [R1+0x1c0] ;  /* 0x0001c000013c7983 */ /* 0x000f280000300a00 */
[----:B------:R1:W-:Y:S04]  /*15610*/  STL [R1+0x184], R80 ;  /* 0x0001845001007387 */ /* 0x0003e80000100800 */
[----:B---3--:R-:W3:Y:S01]  /*15620*/  LDL.LU.64 R62, [R1+0x1d0] ;  /* 0x0001d000013e7983 */ /* 0x008ee20000300a00 */
[----:B-1----:R-:W-:-:S05]  /*15630*/  IMAD.MOV.U32 R3, RZ, RZ, R81 ;  /* 0x000000ffff037224 */ /* 0x002fca00078e0051 */
[----:B------:R2:W-:Y:S01]  /*15640*/  STL [R1+0x180], R3 ;  /* 0x0001800301007387 */ /* 0x0005e20000100800 */
[----:B------:R-:W-:Y:S02]  /*15650*/  IMAD.MOV.U32 R80, RZ, RZ, R122 ;  /* 0x000000ffff507224 */ /* 0x000fe400078e007a */
[----:B------:R-:W-:Y:S02]  /*15660*/  IMAD.MOV.U32 R81, RZ, RZ, R123 ;  /* 0x000000ffff517224 */ /* 0x000fe400078e007b */
[----:B--2---:R-:W-:Y:S01]  /*15670*/  IMAD.MOV.U32 R3, RZ, RZ, R121 ;  /* 0x000000ffff037224 */ /* 0x004fe200078e0079 */
[----:B------:R1:W-:Y:S04]  /*15680*/  STL [R1+0x18c], R120 ;  /* 0x00018c7801007387 */ /* 0x0003e80000100800 */
[----:B------:R4:W-:Y:S04]  /*15690*/  STL [R1+0x188], R3 ;  /* 0x0001880301007387 */ /* 0x0009e80000100800 */
[----:B-1----:R-:W2:Y:S04]  /*156a0*/  LDL.LU.64 R120, [R1+0x1e0] ;  /* 0x0001e00001787983 */ /* 0x002ea80000300a00 */
[----:B------:R-:W2:Y:S01]  /*156b0*/  LDL.LU.64 R122, [R1+0x1f8] ;  /* 0x0001f800017a7983 */ /* 0x000ea20000300a00 */
[----:B----4-:R-:W-:-:S03]  /*156c0*/  IMAD.MOV.U32 R3, RZ, RZ, R61 ;  /* 0x000000ffff037224 */ /* 0x010fc600078e003d */
[----:B------:R-:W-:Y:S04]  /*156d0*/  STL [R1+0x194], R60 ;  /* 0x0001943c01007387 */ /* 0x000fe80000100800 */
[----:B------:R1:W-:Y:S04]  /*156e0*/  STL [R1+0x190], R3 ;  /* 0x0001900301007387 */ /* 0x0003e80000100800 */
[----:B---3--:R-:W-:Y:S01]  /*156f0*/  STL [R1+0x19c], R62 ;  /* 0x00019c3e01007387 */ /* 0x008fe20000100800 */
[----:B-1----:R-:W-:-:S03]  /*15700*/  IMAD.MOV.U32 R3, RZ, RZ, R63 ;  /* 0x000000ffff037224 */ /* 0x002fc600078e003f */
[----:B------:R-:W-:Y:S04]  /*15710*/  STL [R1+0x1a4], R82 ;  /* 0x0001a45201007387 */ /* 0x000fe80000100800 */
[----:B------:R1:W-:Y:S02]  /*15720*/  STL [R1+0x198], R3 ;  /* 0x0001980301007387 */ /* 0x0003e40000100800 */
[----:B-1----:R-:W-:Y:S02]  /*15730*/  IMAD.MOV.U32 R3, RZ, RZ, R83 ;  /* 0x000000ffff037224 */ /* 0x002fe400078e0053 */
[----:B------:R-:W-:Y:S02]  /*15740*/  IMAD.MOV.U32 R82, RZ, RZ, R68 ;  /* 0x000000ffff527224 */ /* 0x000fe400078e0044 */
[----:B------:R-:W-:Y:S01]  /*15750*/  IMAD.MOV.U32 R83, RZ, RZ, R69 ;  /* 0x000000ffff537224 */ /* 0x000fe200078e0045 */
[----:B------:R2:W-:Y:S04]  /*15760*/  STL [R1+0x1a0], R3 ;  /* 0x0001a00301007387 */ /* 0x0005e80000100800 */
[----:B------:R-:W3:Y:S01]  /*15770*/  LDL.LU.64 R68, [R1+0x210] ;  /* 0x0002100001447983 */ /* 0x000ee20000300a00 */
[----:B--2---:R-:W-:-:S03]  /*15780*/  IMAD.MOV.U32 R3, RZ, RZ, R121 ;  /* 0x000000ffff037224 */ /* 0x004fc600078e0079 */
[----:B------:R1:W-:Y:S04]  /*15790*/  STL [R1+0x1ac], R120 ;  /* 0x0001ac7801007387 */ /* 0x0003e80000100800 */
[----:B------:R2:W-:Y:S04]  /*157a0*/  STL [R1+0x1a8], R3 ;  /* 0x0001a80301007387 */ /* 0x0005e80000100800 */
[----:B------:R-:W-:Y:S04]  /*157b0*/  STL [R1+0x1b4], R80 ;  /* 0x0001b45001007387 */ /* 0x000fe80000100800 */
[----:B-1----:R-:W4:Y:S01]  /*157c0*/  LDL.LU.64 R120, [R1+0x228] ;  /* 0x0002280001787983 */ /* 0x002f220000300a00 */
[----:B--2---:R-:W-:-:S05]  /*157d0*/  IMAD.MOV.U32 R3, RZ, RZ, R81 ;  /* 0x000000ffff037224 */ /* 0x004fca00078e0051 */
[----:B------:R1:W-:Y:S04]  /*157e0*/  STL [R1+0x1b0], R3 ;  /* 0x0001b00301007387 */ /* 0x0003e80000100800 */
[----:B------:R2:W-:Y:S01]  /*157f0*/  STL [R1+0x1bc], R122 ;  /* 0x0001bc7a01007387 */ /* 0x0005e20000100800 */
[----:B-1----:R-:W-:-:S05]  /*15800*/  IMAD.MOV.U32 R3, RZ, RZ, R123 ;  /* 0x000000ffff037224 */ /* 0x002fca00078e007b */
[----:B------:R1:W-:Y:S01]  /*15810*/  STL [R1+0x1b8], R3 ;  /* 0x0001b80301007387 */ /* 0x0003e20000100800 */
[----:B--2---:R-:W-:Y:S02]  /*15820*/  IMAD.MOV.U32 R122, RZ, RZ, R48 ;  /* 0x000000ffff7a7224 */ /* 0x004fe400078e0030 */
[----:B------:R-:W-:Y:S02]  /*15830*/  IMAD.MOV.U32 R123, RZ, RZ, R49 ;  /* 0x000000ffff7b7224 */ /* 0x000fe400078e0031 */
[----:B------:R-:W2:Y:S01]  /*15840*/  LDL.LU.64 R48, [R1+0x238] ;  /* 0x0002380001307983 */ /* 0x000ea20000300a00 */
[----:B-1----:R-:W-:-:S03]  /*15850*/  IMAD.MOV.U32 R3, RZ, RZ, R83 ;  /* 0x000000ffff037224 */ /* 0x002fc600078e0053 */
[----:B------:R-:W-:Y:S04]  /*15860*/  STL [R1+0x1c4], R82 ;  /* 0x0001c45201007387 */ /* 0x000fe80000100800 */
[----:B---3--:R-:W-:Y:S04]  /*15870*/  STL [R1+0x1cc], R68 ;  /* 0x0001cc4401007387 */ /* 0x008fe80000100800 */
[----:B------:R1:W-:Y:S02]  /*15880*/  STL [R1+0x1c0], R3 ;  /* 0x0001c00301007387 */ /* 0x0003e40000100800 */
[----:B-1----:R-:W-:-:S05]  /*15890*/  IMAD.MOV.U32 R3, RZ, RZ, R69 ;  /* 0x000000ffff037224 */ /* 0x002fca00078e0045 */
[----:B------:R1:W-:Y:S04]  /*158a0*/  STL [R1+0x1c8], R3 ;  /* 0x0001c80301007387 */ /* 0x0003e80000100800 */
[----:B------:R-:W3:Y:S01]  /*158b0*/  LDL.LU.64 R68, [R1+0x248] ;  /* 0x0002480001447983 */ /* 0x000ee20000300a00 */
[----:B-1----:R-:W-:-:S03]  /*158c0*/  IMAD.MOV.U32 R3, RZ, RZ, R71 ;  /* 0x000000ffff037224 */ /* 0x002fc600078e0047 */
[----:B------:R1:W-:Y:S04]  /*158d0*/  STL [R1+0x1d4], R70 ;  /* 0x0001d44601007387 */ /* 0x0003e80000100800 */
[----:B------:R4:W-:Y:S01]  /*158e0*/  STL [R1+0x1d0], R3 ;  /* 0x0001d00301007387 */ /* 0x0009e20000100800 */
[----:B-1----:R-:W-:Y:S02]  /*158f0*/  IMAD.MOV.U32 R70, RZ, RZ, R50 ;  /* 0x000000ffff467224 */ /* 0x002fe400078e0032 */
[----:B------:R-:W-:Y:S02]  /*15900*/  IMAD.MOV.U32 R71, RZ, RZ, R51 ;  /* 0x000000ffff477224 */ /* 0x000fe400078e0033 */
[----:B------:R-:W-:Y:S02]  /*15910*/  IMAD.MOV.U32 R50, RZ, RZ, R110 ;  /* 0x000000ffff327224 */ /* 0x000fe400078e006e */
[----:B------:R-:W-:Y:S01]  /*15920*/  IMAD.MOV.U32 R51, RZ, RZ, R111 ;  /* 0x000000ffff337224 */ /* 0x000fe200078e006f */
[----:B----4-:R-:W-:Y:S04]  /*15930*/  STL [R1+0x1dc], R120 ;  /* 0x0001dc7801007387 */ /* 0x010fe80000100800 */
[----:B------:R-:W4:Y:S01]  /*15940*/  LDL.LU.64 R110, [R1+0x260] ;  /* 0x00026000016e7983 */ /* 0x000f220000300a00 */
[----:B------:R-:W-:-:S03]  /*15950*/  IMAD.MOV.U32 R3, RZ, RZ, R121 ;  /* 0x000000ffff037224 */ /* 0x000fc600078e0079 */
[----:B------:R-:W-:Y:S04]  /*15960*/  STL [R1+0x1e4], R122 ;  /* 0x0001e47a01007387 */ /* 0x000fe80000100800 */
[----:B------:R1:W-:Y:S02]  /*15970*/  STL [R1+0x1d8], R3 ;  /* 0x0001d80301007387 */ /* 0x0003e40000100800 */
[----:B-1----:R-:W-:Y:S02]  /*15980*/  IMAD.MOV.U32 R3, RZ, RZ, R123 ;  /* 0x000000ffff037224 */ /* 0x002fe400078e007b */
[----:B--2---:R-:W-:Y:S04]  /*15990*/  STL [R1+0x1ec], R48 ;  /* 0x0001ec3001007387 */ /* 0x004fe80000100800 */
[----:B------:R1:W-:Y:S02]  /*159a0*/  STL [R1+0x1e0], R3 ;  /* 0x0001e00301007387 */ /* 0x0003e40000100800 */
[----:B-1----:R-:W-:-:S05]  /*159b0*/  IMAD.MOV.U32 R3, RZ, RZ, R49 ;  /* 0x000000ffff037224 */ /* 0x002fca00078e0031 */
[----:B------:R1:W-:Y:S04]  /*159c0*/  STL [R1+0x1e8], R3 ;  /* 0x0001e80301007387 */ /* 0x0003e80000100800 */
[----:B------:R2:W-:Y:S04]  /*159d0*/  STL [R1+0x1f4], R118 ;  /* 0x0001f47601007387 */ /* 0x0005e80000100800 */
[----:B------:R-:W4:Y:S01]  /*159e0*/  LDL.LU.64 R48, [R1+0x270] ;  /* 0x0002700001307983 */ /* 0x000f220000300a00 */
[----:B-1----:R-:W-:-:S05]  /*159f0*/  IMAD.MOV.U32 R3, RZ, RZ, R119 ;  /* 0x000000ffff037224 */ /* 0x002fca00078e0077 */
[----:B------:R1:W-:Y:S04]  /*15a00*/  STL [R1+0x1f0], R3 ;  /* 0x0001f00301007387 */ /* 0x0003e80000100800 */
[----:B---3--:R-:W-:Y:S04]  /*15a10*/  STL [R1+0x1fc], R68 ;  /* 0x0001fc4401007387 */ /* 0x008fe80000100800 */
[----:B--2---:R-:W2:Y:S01]  /*15a20*/  LDL.LU.64 R118, [R1+0x290] ;  /* 0x0002900001767983 */ /* 0x004ea20000300a00 */
[----:B-1----:R-:W-:-:S05]  /*15a30*/  IMAD.MOV.U32 R3, RZ, RZ, R69 ;  /* 0x000000ffff037224 */ /* 0x002fca00078e0045 */
[----:B------:R1:W-:Y:S04]  /*15a40*/  STL [R1+0x1f8], R3 ;  /* 0x0001f80301007387 */ /* 0x0003e80000100800 */
[----:B------:R3:W-:Y:S01]  /*15a50*/  STL [R1+0x204], R108 ;  /* 0x0002046c01007387 */ /* 0x0007e20000100800 */
[----:B-1----:R-:W-:-:S05]  /*15a60*/  IMAD.MOV.U32 R3, RZ, RZ, R109 ;  /* 0x000000ffff037224 */ /* 0x002fca00078e006d */
[----:B------:R4:W-:Y:S04]  /*15a70*/  STL [R1+0x200], R3 ;  /* 0x0002000301007387 */ /* 0x0009e80000100800 */
[----:B---3--:R-:W2:Y:S01]  /*15a80*/  LDL.LU.64 R108, [R1+0x2a0] ;  /* 0x0002a000016c7983 */ /* 0x008ea20000300a00 */
[----:B----4-:R-:W-:-:S03]  /*15a90*/  IMAD.MOV.U32 R3, RZ, RZ, R111 ;  /* 0x000000ffff037224 */ /* 0x010fc600078e006f */
[----:B------:R1:W-:Y:S04]  /*15aa0*/  STL [R1+0x20c], R110 ;  /* 0x00020c6e01007387 */ /* 0x0003e80000100800 */
[----:B------:R-:W-:Y:S04]  /*15ab0*/  STL [R1+0x214], R70 ;  /* 0x0002144601007387 */ /* 0x000fe80000100800 */
[----:B------:R4:W-:Y:S04]  /*15ac0*/  STL [R1+0x208], R3 ;  /* 0x0002080301007387 */ /* 0x0009e80000100800 */
[----:B-1----:R-:W3:Y:S01]  /*15ad0*/  LDL.LU.64 R110, [R1+0x2b0] ;  /* 0x0002b000016e7983 */ /* 0x002ee20000300a00 */
[----:B----4-:R-:W-:-:S03]  /*15ae0*/  IMAD.MOV.U32 R3, RZ, RZ, R71 ;  /* 0x000000ffff037224 */ /* 0x010fc600078e0047 */
[----:B------:R-:W-:Y:S04]  /*15af0*/  STL [R1+0x21c], R48 ;  /* 0x00021c3001007387 */ /* 0x000fe80000100800 */
[----:B------:R1:W-:Y:S02]  /*15b00*/  STL [R1+0x210], R3 ;  /* 0x0002100301007387 */ /* 0x0003e40000100800 */
[----:B-1----:R-:W-:-:S05]  /*15b10*/  IMAD.MOV.U32 R3, RZ, RZ, R49 ;  /* 0x000000ffff037224 */ /* 0x002fca00078e0031 */
[----:B------:R1:W-:Y:S04]  /*15b20*/  STL [R1+0x218], R3 ;  /* 0x0002180301007387 */ /* 0x0003e80000100800 */
[----:B------:R4:W-:Y:S01]  /*15b30*/  STL [R1+0x224], R74 ;  /* 0x0002244a01007387 */ /* 0x0009e20000100800 */
[----:B-1----:R-:W-:-:S03]  /*15b40*/  IMAD.MOV.U32 R3, RZ, RZ, R75 ;  /* 0x000000ffff037224 */ /* 0x002fc600078e004b */
[----:B----4-:R-:W4:Y:S04]  /*15b50*/  LDL.LU.64 R74, [R1+0x2c0] ;  /* 0x0002c000014a7983 */ /* 0x010f280000300a00 */
[----:B------:R1:W-:Y:S04]  /*15b60*/  STL [R1+0x220], R3 ;  /* 0x0002200301007387 */ /* 0x0003e80000100800 */
[----:B--2---:R2:W-:Y:S01]  /*15b70*/  STL [R1+0x22c], R118 ;  /* 0x00022c7601007387 */ /* 0x0045e20000100800 */
[----:B-1----:R-:W-:-:S03]  /*15b80*/  IMAD.MOV.U32 R3, RZ, RZ, R119 ;  /* 0x000000ffff037224 */ /* 0x002fc600078e0077 */
[----:B------:R-:W-:Y:S04]  /*15b90*/  STL [R1+0x234], R50 ;  /* 0x0002343201007387 */ /* 0x000fe80000100800 */
[----:B------:R1:W-:Y:S04]  /*15ba0*/  STL [R1+0x228], R3 ;  /* 0x0002280301007387 */ /* 0x0003e80000100800 */
[----:B--2---:R-:W2:Y:S01]  /*15bb0*/  LDL.LU.64 R118, [R1+0x2d0] ;  /* 0x0002d00001767983 */ /* 0x004ea20000300a00 */
[----:B-1----:R-:W-:-:S05]  /*15bc0*/  IMAD.MOV.U32 R3, RZ, RZ, R51 ;  /* 0x000000ffff037224 */ /* 0x002fca00078e0033 */
[----:B------:R1:W-:Y:S04]  /*15bd0*/  STL [R1+0x230], R3 ;  /* 0x0002300301007387 */ /* 0x0003e80000100800 */
[----:B------:R1:W-:Y:S02]  /*15be0*/  STL [R1+0x23c], R108 ;  /* 0x00023c6c01007387 */ /* 0x0003e40000100800 */
[----:B-1----:R-:W-:Y:S02]  /*15bf0*/  IMAD.MOV.U32 R3, RZ, RZ, R109 ;  /* 0x000000ffff037224 */ /* 0x002fe400078e006d */
[----:B------:R-:W2:Y:S04]  /*15c00*/  LDL.LU.64 R108, [R1+0x2e0] ;  /* 0x0002e000016c7983 */ /* 0x000ea80000300a00 */
[----:B------:R1:W-:Y:S04]  /*15c10*/  STL [R1+0x238], R3 ;  /* 0x0002380301007387 */ /* 0x0003e80000100800 */
[----:B------:R-:W-:Y:S01]  /*15c20*/  STL [R1+0x244], R116 ;  /* 0x0002447401007387 */ /* 0x000fe20000100800 */
[----:B-1----:R-:W-:-:S05]  /*15c30*/  IMAD.MOV.U32 R3, RZ, RZ, R117 ;  /* 0x000000ffff037224 */ /* 0x002fca00078e0075 */
[----:B------:R1:W-:Y:S04]  /*15c40*/  STL [R1+0x240], R3 ;  /* 0x0002400301007387 */ /* 0x0003e80000100800 */
[----:B---3--:R3:W-:Y:S01]  /*15c50*/  STL [R1+0x24c], R110 ;  /* 0x00024c6e01007387 */ /* 0x0087e20000100800 */
[----:B-1----:R-:W-:-:S03]  /*15c60*/  IMAD.MOV.U32 R3, RZ, RZ, R111 ;  /* 0x000000ffff037224 */ /* 0x002fc600078e006f */
[----:B---3--:R-:W3:Y:S04]  /*15c70*/  LDL.LU.64 R110, [R1+0x2f0] ;  /* 0x0002f000016e7983 */ /* 0x008ee80000300a00 */
[----:B------:R1:W-:Y:S04]  /*15c80*/  STL [R1+0x248], R3 ;  /* 0x0002480301007387 */ /* 0x0003e80000100800 */
[----:B------:R1:W-:Y:S02]  /*15c90*/  STL [R1+0x254], R72 ;  /* 0x0002544801007387 */ /* 0x0003e40000100800 */
[----:B-1----:R-:W-:-:S02]  /*15ca0*/  IMAD.MOV.U32 R3, RZ, RZ, R73 ;  /* 0x000000ffff037224 */ /* 0x002fc400078e0049 */
[----:B------:R-:W3:Y:S04]  /*15cb0*/  LDL.LU.64 R72, [R1+0x300] ;  /* 0x0003000001487983 */ /* 0x000ee80000300a00 */
[----:B------:R4:W-:Y:S02]  /*15cc0*/  STL [R1+0x250], R3 ;  /* 0x0002500301007387 */ /* 0x0009e40000100800 */
[----:B----4-:R-:W-:Y:S02]  /*15cd0*/  IMAD.MOV.U32 R3, RZ, RZ, R75 ;  /* 0x000000ffff037224 */ /* 0x010fe400078e004b */
[----:B------:R1:W-:Y:S04]  /*15ce0*/  STL [R1+0x25c], R74 ;  /* 0x00025c4a01007387 */ /* 0x0003e80000100800 */
[----:B------:R4:W-:Y:S04]  /*15cf0*/  STL [R1+0x258], R3 ;  /* 0x0002580301007387 */ /* 0x0009e80000100800 */
[----:B------:R4:W-:Y:S01]  /*15d00*/  STL [R1+0x264], R56 ;  /* 0x0002643801007387 */ /* 0x0009e20000100800 */
[----:B-1----:R-:W-:-:S02]  /*15d10*/  IMAD.MOV.U32 R74, RZ, RZ, R40 ;  /* 0x000000ffff4a7224 */ /* 0x002fc400078e0028 */
[----:B------:R-:W-:Y:S02]  /*15d20*/  IMAD.MOV.U32 R75, RZ, RZ, R41 ;  /* 0x000000ffff4b7224 */ /* 0x000fe400078e0029 */
[----:B------:R-:W3:Y:S01]  /*15d30*/  LDL.LU.64 R40, [R1+0x310] ;  /* 0x0003100001287983 */ /* 0x000ee20000300a00 */
[----:B----4-:R-:W-:Y:S02]  /*15d40*/  IMAD.MOV.U32 R3, RZ, RZ, R57 ;  /* 0x000000ffff037224 */ /* 0x010fe400078e0039 */
[----:B------:R-:W-:-:S03]  /*15d50*/  IMAD.MOV.U32 R56, RZ, RZ, R58 ;  /* 0x000000ffff387224 */ /* 0x000fc600078e003a */
[----:B------:R1:W-:Y:S01]  /*15d60*/  STL [R1+0x260], R3 ;  /* 0x0002600301007387 */ /* 0x0003e20000100800 */
[----:B------:R-:W-:-:S03]  /*15d70*/  IMAD.MOV.U32 R57, RZ, RZ, R59 ;  /* 0x000000ffff397224 */ /* 0x000fc600078e003b */
[----:B--2---:R-:W-:Y:S04]  /*15d80*/  STL [R1+0x26c], R118 ;  /* 0x00026c7601007387 */ /* 0x004fe80000100800 */
[----:B------:R-:W2:Y:S01]  /*15d90*/  LDL.LU.64 R58, [R1+0x320] ;  /* 0x00032000013a7983 */ /* 0x000ea20000300a00 */
[----:B-1----:R-:W-:-:S05]  /*15da0*/  IMAD.MOV.U32 R3, RZ, RZ, R119 ;  /* 0x000000ffff037224 */ /* 0x002fca00078e0077 */
[----:B------:R1:W-:Y:S04]  /*15db0*/  STL [R1+0x268], R3 ;  /* 0x0002680301007387 */ /* 0x0003e80000100800 */
[----:B------:R4:W-:Y:S01]  /*15dc0*/  STL [R1+0x274], R106 ;  /* 0x0002746a01007387 */ /* 0x0009e20000100800 */
[----:B-1----:R-:W-:-:S03]  /*15dd0*/  IMAD.MOV.U32 R3, RZ, RZ, R107 ;  /* 0x000000ffff037224 */ /* 0x002fc600078e006b */
[----:B----4-:R-:W4:Y:S04]  /*15de0*/  LDL.LU.64 R106, [R1+0x380] ;  /* 0x00038000016a7983 */ /* 0x010f280000300a00 */
[----:B------:R1:W-:Y:S04]  /*15df0*/  STL [R1+0x270], R3 ;  /* 0x0002700301007387 */ /* 0x0003e80000100800 */
[----:B------:R-:W-:Y:S01]  /*15e00*/  STL [R1+0x27c], R108 ;  /* 0x00027c6c01007387 */ /* 0x000fe20000100800 */
[----:B-1----:R-:W-:-:S03]  /*15e10*/  IMAD.MOV.U32 R3, RZ, RZ, R109 ;  /* 0x000000ffff037224 */ /* 0x002fc600078e006d */
[----:B------:R1:W-:Y:S04]  /*15e20*/  STL [R1+0x284], R98 ;  /* 0x0002846201007387 */ /* 0x0003e80000100800 */
[----:B------:R1:W-:Y:S02]  /*15e30*/  STL [R1+0x278], R3 ;  /* 0x0002780301007387 */ /* 0x0003e40000100800 */
[----:B-1----:R-:W-:Y:S02]  /*15e40*/  IMAD.MOV.U32 R98, RZ, RZ, R84 ;  /* 0x000000ffff627224 */ /* 0x002fe400078e0054 */
[----:B------:R-:W-:Y:S02]  /*15e50*/  IMAD.MOV.U32 R3, RZ, RZ, R99 ;  /* 0x000000ffff037224 */ /* 0x000fe400078e0063 */
[----:B------:R-:W-:-:S02]  /*15e60*/  IMAD.MOV.U32 R99, RZ, RZ, R85 ;  /* 0x000000ffff637224 */ /* 0x000fc400078e0055 */
[----:B------:R-:W4:Y:S04]  /*15e70*/  LDL.64 R84, [R1+0x3d8] ;  /* 0x0003d80001547983 */ /* 0x000f280000100a00 */
[----:B------:R3:W-:Y:S02]  /*15e80*/  STL [R1+0x280], R3 ;  /* 0x0002800301007387 */ /* 0x0007e40000100800 */
[----:B---3--:R-:W-:Y:S02]  /*15e90*/  IMAD.MOV.U32 R3, RZ, RZ, R111 ;  /* 0x000000ffff037224 */ /* 0x008fe400078e006f */
[----:B------:R-:W-:Y:S04]  /*15ea0*/  STL [R1+0x28c], R110 ;  /* 0x00028c6e01007387 */ /* 0x000fe80000100800 */
[----:B------:R1:W-:Y:S04]  /*15eb0*/  STL [R1+0x288], R3 ;  /* 0x0002880301007387 */ /* 0x0003e80000100800 */
[----:B------:R3:W-:Y:S01]  /*15ec0*/  STL [R1+0x294], R46 ;  /* 0x0002942e01007387 */ /* 0x0007e20000100800 */
[----:B-1----:R-:W-:-:S03]  /*15ed0*/  IMAD.MOV.U32 R3, RZ, RZ, R47 ;  /* 0x000000ffff037224 */ /* 0x002fc600078e002f */
[----:B------:R-:W-:Y:S04]  /*15ee0*/  STL [R1+0x29c], R72 ;  /* 0x00029c4801007387 */ /* 0x000fe80000100800 */
[----:B------:R1:W-:Y:S04]  /*15ef0*/  STL [R1+0x290], R3 ;  /* 0x0002900301007387 */ /* 0x0003e80000100800 */
[----:B---3--:R-:W3:Y:S01]  /*15f00*/  LDL.LU.64 R46, [R1+0x3e8] ;  /* 0x0003e800012e7983 */ /* 0x008ee20000300a00 */
[----:B-1----:R-:W-:-:S03]  /*15f10*/  IMAD.MOV.U32 R3, RZ, RZ, R73 ;  /* 0x000000ffff037224 */ /* 0x002fc600078e0049 */
[----:B------:R-:W-:Y:S04]  /*15f20*/  STL [R1+0x2a4], R74 ;  /* 0x0002a44a01007387 */ /* 0x000fe80000100800 */
[----:B------:R1:W-:Y:S02]  /*15f30*/  STL [R1+0x298], R3 ;  /* 0x0002980301007387 */ /* 0x0003e40000100800 */
[----:B-1----:R-:W-:-:S05]  /*15f40*/  IMAD.MOV.U32 R3, RZ, RZ, R75 ;  /* 0x000000ffff037224 */ /* 0x002fca00078e004b */
[----:B------:R1:W-:Y:S02]  /*15f50*/  STL [R1+0x2a0], R3 ;  /* 0x0002a00301007387 */ /* 0x0003e40000100800 */
[----:B-1----:R-:W-:Y:S02]  /*15f60*/  IMAD.MOV.U32 R3, RZ, RZ, R41 ;  /* 0x000000ffff037224 */ /* 0x002fe400078e0029 */
[----:B------:R1:W-:Y:S04]  /*15f70*/  STL [R1+0x2ac], R40 ;  /* 0x0002ac2801007387 */ /* 0x0003e80000100800 */
[----:B------:R-:W-:Y:S04]  /*15f80*/  STL [R1+0x2b4], R56 ;  /* 0x0002b43801007387 */ /* 0x000fe80000100800 */
[----:B------:R2:W-:Y:S04]  /*15f90*/  STL [R1+0x2a8], R3 ;  /* 0x0002a80301007387 */ /* 0x0005e80000100800 */
[----:B-1----:R-:W3:Y:S01]  /*15fa0*/  LDL.LU.64 R40, [R1+0x400] ;  /* 0x0004000001287983 */ /* 0x002ee20000300a00 */
[----:B--2---:R-:W-:-:S03]  /*15fb0*/  IMAD.MOV.U32 R3, RZ, RZ, R57 ;  /* 0x000000ffff037224 */ /* 0x004fc600078e0039 */
[----:B------:R-:W-:Y:S04]  /*15fc0*/  STL [R1+0x2bc], R58 ;  /* 0x0002bc3a01007387 */ /* 0x000fe80000100800 */
[----:B------:R1:W-:Y:S04]  /*15fd0*/  STL [R1+0x2b0], R3 ;  /* 0x0002b00301007387 */ /* 0x0003e80000100800 */
[----:B------:R-:W-:Y:S01]  /*15fe0*/  STL [R1+0x2c4], R104 ;  /* 0x0002c46801007387 */ /* 0x000fe20000100800 */
[----:B-1----:R-:W-:-:S05]  /*15ff0*/  IMAD.MOV.U32 R3, RZ, RZ, R59 ;  /* 0x000000ffff037224 */ /* 0x002fca00078e003b */
[----:B------:R1:W-:Y:S04]  /*16000*/  STL [R1+0x2b8], R3 ;  /* 0x0002b80301007387 */ /* 0x0003e80000100800 */
[----:B------:R-:W2:Y:S01]  /*16010*/  LDL.LU.64 R74, [R1+0x418] ;  /* 0x00041800014a7983 */ /* 0x000ea20000300a00 */
[----:B-1----:R-:W-:-:S03]  /*16020*/  IMAD.MOV.U32 R3, RZ, RZ, R105 ;  /* 0x000000ffff037224 */ /* 0x002fc600078e0069 */
[----:B----4-:R-:W-:Y:S04]  /*16030*/  STL [R1+0x2cc], R106 ;  /* 0x0002cc6a01007387 */ /* 0x010fe80000100800 */
[----:B------:R1:W-:Y:S04]  /*16040*/  STL [R1+0x2c0], R3 ;  /* 0x0002c00301007387 */ /* 0x0003e80000100800 */
[----:B------:R-:W4:Y:S01]  /*16050*/  LDL.LU.64 R56, [R1+0x428] ;  /* 0x0004280001387983 */ /* 0x000f220000300a00 */
[----:B-1----:R-:W-:-:S05]  /*16060*/  IMAD.MOV.U32 R3, RZ, RZ, R107 ;  /* 0x000000ffff037224 */ /* 0x002fca00078e006b */
[----:B------:R1:W-:Y:S04]  /*16070*/  STL [R1+0x2c8], R3 ;  /* 0x0002c80301007387 */ /* 0x0003e80000100800 */
[----:B------:R-:W-:Y:S01]  /*16080*/  STL [R1+0x2d4], R96 ;  /* 0x0002d46001007387 */ /* 0x000fe20000100800 */
[----:B-1----:R-:W-:-:S05]  /*16090*/  IMAD.MOV.U32 R3, RZ, RZ, R97 ;  /* 0x000000ffff037224 */ /* 0x002fca00078e0061 */
[----:B------:R1:W-:Y:S04]  /*160a0*/  STL [R1+0x2d0], R3 ;  /* 0x0002d00301007387 */ /* 0x0003e80000100800 */
[----:B------:R-:W-:Y:S04]  /*160b0*/  STL [R1+0x2dc], R84 ;  /* 0x0002dc5401007387 */ /* 0x000fe80000100800 */
[----:B------:R-:W4:Y:S01]  /*160c0*/  LDL.LU.64 R104, [R1+0x438] ;  /* 0x0004380001687983 */ /* 0x000f220000300a00 */
[----:B-1----:R-:W-:-:S05]  /*160d0*/  IMAD.MOV.U32 R3, RZ, RZ, R85 ;  /* 0x000000ffff037224 */ /* 0x002fca00078e0055 */
[----:B------:R1:W-:Y:S04]  /*160e0*/  STL [R1+0x2d8], R3 ;  /* 0x0002d80301007387 */ /* 0x0003e80000100800 */
[----:B------:R-:W-:Y:S04]  /*160f0*/  STL [R1+0x2e4], R44 ;  /* 0x0002e42c01007387 */ /* 0x000fe80000100800 */
[----:B------:R-:W4:Y:S01]  /*16100*/  LDL.LU.64 R96, [R1+0x450] ;  /* 0x0004500001607983 */ /* 0x000f220000300a00 */
[----:B------:R-:W-:Y:S02]  /*16110*/  IMAD.MOV.U32 R58, RZ, RZ, R98 ;  /* 0x000000ffff3a7224 */ /* 0x000fe400078e0062 */
[----:B------:R-:W-:-:S02]  /*16120*/  IMAD.MOV.U32 R59, RZ, RZ, R99 ;  /* 0x000000ffff3b7224 */ /* 0x000fc400078e0063 */
[----:B-1----:R-:W-:Y:S01]  /*16130*/  IMAD.MOV.U32 R3, RZ, RZ, R45 ;  /* 0x000000ffff037224 */ /* 0x002fe200078e002d */
[----:B------:R-:W4:Y:S04]  /*16140*/  LDL.LU.64 R98, [R1+0x460] ;  /* 0x0004600001627983 */ /* 0x000f280000300a00 */
[----:B------:R1:W-:Y:S01]  /*16150*/  STL [R1+0x2e0], R3 ;  /* 0x0002e00301007387 */ /* 0x0003e20000100800 */
[----:B------:R-:W-:Y:S02]  /*16160*/  IMAD.MOV.U32 R106, RZ, RZ, R86 ;  /* 0x000000ffff6a7224 */ /* 0x000fe400078e0056 */
[----:B------:R-:W-:Y:S01]  /*16170*/  IMAD.MOV.U32 R107, RZ, RZ, R87 ;  /* 0x000000ffff6b7224 */ /* 0x000fe200078e0057 */
[----:B---3--:R-:W-:Y:S04]  /*16180*/  STL [R1+0x2ec], R46 ;  /* 0x0002ec2e01007387 */ /* 0x008fe80000100800 */
[----:B------:R-:W3:Y:S01]  /*16190*/  LDL.LU.64 R84, [R1+0x468] ;  /* 0x0004680001547983 */ /* 0x000ee20000300a00 */
[----:B-1----:R-:W-:-:S03]  /*161a0*/  IMAD.MOV.U32 R3, RZ, RZ, R47 ;  /* 0x000000ffff037224 */ /* 0x002fc600078e002f */
[----:B------:R-:W3:Y:S04]  /*161b0*/  LDL.LU.64 R86, [R1+0x470] ;  /* 0x0004700001567983 */ /* 0x000ee80000300a00 */
[----:B------:R1:W-:Y:S04]  /*161c0*/  STL [R1+0x2e8], R3 ;  /* 0x0002e80301007387 */ /* 0x0003e80000100800 */
[----:B------:R1:W-:Y:S04]  /*161d0*/  STL [R1+0x2f4], R38 ;  /* 0x0002f42601007387 */ /* 0x0003e80000100800 */
[----:B------:R-:W3:Y:S01]  /*161e0*/  LDL.LU.64 R44, [R1+0x478] ;  /* 0x00047800012c7983 */ /* 0x000ee20000300a00 */
[----:B-1----:R-:W-:-:S03]  /*161f0*/  IMAD.MOV.U32 R3, RZ, RZ, R39 ;  /* 0x000000ffff037224 */ /* 0x002fc600078e0027 */
[----:B------:R-:W3:Y:S04]  /*16200*/  LDL.LU.64 R38, [R1+0x480] ;  /* 0x0004800001267983 */ /* 0x000ee80000300a00 */
[----:B------:R1:W-:Y:S02]  /*16210*/  STL [R1+0x2f0], R3 ;  /* 0x0002f00301007387 */ /* 0x0003e40000100800 */
[----:B-1----:R-:W-:Y:S02]  /*16220*/  IMAD.MOV.U32 R3, RZ, RZ, R41 ;  /* 0x000000ffff037224 */ /* 0x002fe400078e0029 */
[----:B------:R1:W-:Y:S04]  /*16230*/  STL [R1+0x2fc], R40 ;  /* 0x0002fc2801007387 */ /* 0x0003e80000100800 */
[----:B------:R-:W3:Y:S04]  /*16240*/  LDL.LU.64 R46, [R1+0x488] ;  /* 0x00048800012e7983 */ /* 0x000ee80000300a00 */
[----:B------:R1:W-:Y:S04]  /*16250*/  STL [R1+0x2f8], R3 ;  /* 0x0002f80301007387 */ /* 0x0003e80000100800 */
[----:B------:R2:W-:Y:S04]  /*16260*/  STL [R1+0x304], R42 ;  /* 0x0003042a01007387 */ /* 0x0005e80000100800 */
[----:B-1----:R-:W3:Y:S01]  /*16270*/  LDL.LU.64 R40, [R1+0x490] ;  /* 0x0004900001287983 */ /* 0x002ee20000300a00 */
[----:B------:R-:W-:-:S03]  /*16280*/  IMAD.MOV.U32 R3, RZ, RZ, R43 ;  /* 0x000000ffff037224 */ /* 0x000fc600078e002b */
[----:B--2---:R-:W-:Y:S04]  /*16290*/  STL [R1+0x30c], R74 ;  /* 0x00030c4a01007387 */ /* 0x004fe80000100800 */
[----:B------:R1:W-:Y:S04]  /*162a0*/  STL [R1+0x300], R3 ;  /* 0x0003000301007387 */ /* 0x0003e80000100800 */
[----:B------:R-:W2:Y:S01]  /*162b0*/  LDL.LU.64 R42, [R1+0x4a8] ;  /* 0x0004a800012a7983 */ /* 0x000ea20000300a00 */
[----:B-1----:R-:W-:-:S03]  /*162c0*/  IMAD.MOV.U32 R3, RZ, RZ, R75 ;  /* 0x000000ffff037224 */ /* 0x002fc600078e004b */
[----:B------:R-:W-:Y:S04]  /*162d0*/  STL [R1+0x314], R36 ;  /* 0x0003142401007387 */ /* 0x000fe80000100800 */
[----:B------:R1:W-:Y:S04]  /*162e0*/  STL [R1+0x308], R3 ;  /* 0x0003080301007387 */ /* 0x0003e80000100800 */
[----:B----4-:R-:W-:Y:S01]  /*162f0*/  STL [R1+0x31c], R56 ;  /* 0x00031c3801007387 */ /* 0x010fe20000100800 */
[----:B-1----:R-:W-:-:S05]  /*16300*/  IMAD.MOV.U32 R3, RZ, RZ, R37 ;  /* 0x000000ffff037224 */ /* 0x002fca00078e0025 */
[----:B------:R1:W-:Y:S04]  /*16310*/  STL [R1+0x310], R3 ;  /* 0x0003100301007387 */ /* 0x0003e80000100800 */
[----:B------:R-:W4:Y:S01]  /*16320*/  LDL.LU.64 R36, [R1+0x4a0] ;  /* 0x0004a00001247983 */ /* 0x000f220000300a00 */
[----:B-1----:R-:W-:-:S03]  /*16330*/  IMAD.MOV.U32 R3, RZ, RZ, R57 ;  /* 0x000000ffff037224 */ /* 0x002fc600078e0039 */
[----:B------:R-:W-:Y:S04]  /*16340*/  STL [R1+0x324], R58 ;  /* 0x0003243a01007387 */ /* 0x000fe80000100800 */
[----:B------:R1:W-:Y:S04]  /*16350*/  STL [R1+0x318], R3 ;  /* 0x0003180301007387 */ /* 0x0003e80000100800 */
[----:B------:R-:W-:Y:S01]  /*16360*/  STL [R1+0x32c], R104 ;  /* 0x00032c6801007387 */ /* 0x000fe20000100800 */
[----:B-1----:R-:W-:-:S05]  /*16370*/  IMAD.MOV.U32 R3, RZ, RZ, R59 ;  /* 0x000000ffff037224 */ /* 0x002fca00078e003b */
        /* <DEDUP_REMOVED lines=9> */
[----:B------:R1:W-:Y:S02]  /*16410*/  STL [R1+0x338], R3 ;  /* 0x0003380301007387 */ /* 0x0003e40000100800 */
[----:B-1----:R-:W-:Y:S02]  /*16420*/  IMAD.MOV.U32 R3, RZ, RZ, R99 ;  /* 0x000000ffff037224 */ /* 0x002fe400078e0063 */
[----:B---3--:R-:W-:Y:S04]  /*16430*/  STL [R1+0x34c], R84 ;  /* 0x00034c5401007387 */ /* 0x008fe80000100800 */
        /* <DEDUP_REMOVED lines=11> */
[----:B------:R-:W1:Y:S04]  /*164f0*/  S2R R39, SR_TID.X ;  /* 0x0000000000277919 */ /* 0x000e680000002100 */
[----:B------:R3:W-:Y:S04]  /*16500*/  STL [R1+0x360], R3 ;  /* 0x0003600301007387 */ /* 0x0007e80000100800 */
[----:B------:R-:W-:Y:S01]  /*16510*/  STL [R1+0x36c], R46 ;  /* 0x00036c2e01007387 */ /* 0x000fe20000100800 */
[----:B---3--:R-:W-:-:S02]  /*16520*/  IMAD.MOV.U32 R3, RZ, RZ, R47 ;  /* 0x000000ffff037224 */ /* 0x008fc400078e002f */
[----:B------:R-:W-:Y:S01]  /*16530*/  IMAD.MOV.U32 R25, RZ, RZ, R41 ;  /* 0x000000ffff197224 */ /* 0x000fe200078e0029 */
[----:B------:R-:W-:Y:S04]  /*16540*/  STL [R1+0x374], R40 ;  /* 0x0003742801007387 */ /* 0x000fe80000100800 */
[----:B------:R1:W-:Y:S02]  /*16550*/  STL [R1+0x368], R3 ;  /* 0x0003680301007387 */ /* 0x0003e40000100800 */
[----:B-1----:R-:W-:Y:S02]  /*16560*/  LOP3.LUT R3, R39, 0x7, RZ, 0xc0, !PT ;  /* 0x0000000727037812 */ /* 0x002fe400078ec0ff */
[----:B--2---:R-:W-:Y:S04]  /*16570*/  STL [R1+0x37c], R42 ;  /* 0x00037c2a01007387 */ /* 0x004fe80000100800 */
[----:B------:R1:W-:Y:S01]  /*16580*/  STL [R1+0x370], R25 ;  /* 0x0003701901007387 */ /* 0x0003e20000100800 */
[----:B------:R-:W-:-:S02]  /*16590*/  IMAD R3, R3, 0x210, RZ ;  /* 0x0000021003037824 */ /* 0x000fc400078e02ff */
[----:B-1----:R-:W-:-:S05]  /*165a0*/  IMAD.MOV.U32 R25, RZ, RZ, R43 ;  /* 0x000000ffff197224 */ /* 0x002fca00078e002b */
[----:B------:R1:W-:Y:S02]  /*165b0*/  STL [R1+0x378], R25 ;  /* 0x0003781901007387 */ /* 0x0003e40000100800 */
[----:B-1----:R-:W-:Y:S02]  /*165c0*/  IMAD.SHL.U32 R25, R39, 0x2, RZ ;  /* 0x0000000227197824 */ /* 0x002fe400078e00ff */
[----:B----4-:R-:W-:-:S03]  /*165d0*/  IMAD.MOV.U32 R29, RZ, RZ, R37 ;  /* 0x000000ffff1d7224 */ /* 0x010fc600078e0025 */
[----:B------:R-:W-:Y:S01]  /*165e0*/  LOP3.LUT R3, R3, 0x30, R25, 0x78, !PT ;  /* 0x0000003003037812 */ /* 0x000fe200078e7819 */
[----:B------:R-:W-:Y:S01]  /*165f0*/  IMAD.SHL.U32 R25, R39, 0x80, RZ ;  /* 0x0000008027197824 */ /* 0x000fe200078e00ff */
[----:B------:R-:W-:Y:S04]  /*16600*/  STL [R1+0x384], R36 ;  /* 0x0003842401007387 */ /* 0x000fe80000100800 */
[----:B------:R1:W-:Y:S02]  /*16610*/  STL [R1+0x380], R29 ;  /* 0x0003801d01007387 */ /* 0x0003e40000100800 */
[----:B-1----:R-:W-:Y:S02]  /*16620*/  LOP3.LUT R29, R3, 0x1000, R25, 0xf8, !PT ;  /* 0x00001000031d7812 */ /* 0x002fe400078ef819 */
[----:B------:R-:W-:-:S05]  /*16630*/  LOP3.LUT R3, R39, 0x3, RZ, 0xc0, !PT ;  /* 0x0000000327037812 */ /* 0x000fca00078ec0ff */
[----:B------:R-:W-:-:S05]  /*16640*/  IMAD R3, R3, 0x220, RZ ;  /* 0x0000022003037824 */ /* 0x000fca00078e02ff */
[----:B------:R-:W-:Y:S02]  /*16650*/  LOP3.LUT R30, R3, 0x5c, R39, 0x78, !PT ;  /* 0x0000005c031e7812 */ /* 0x000fe400078e7827 */
[----:B------:R-:W-:Y:S01]  /*16660*/  LOP3.LUT R3, R29, 0x40, RZ, 0x3c, !PT ;  /* 0x000000401d037812 */ /* 0x000fe200078e3cff */
[----:B------:R1:W-:Y:S04]  /*16670*/  STL [R1+0x3c4], R29 ;  /* 0x0003c41d01007387 */ /* 0x0003e80000100800 */
[----:B------:R1:W-:Y:S01]  /*16680*/  STL [R1+0x3d0], R3 ;  /* 0x0003d00301007387 */ /* 0x0003e20000100800 */
[----:B------:R-:W-:Y:S02]  /*16690*/  SHF.R.S32.HI R26, RZ, 0x1f, R27 ;  /* 0x0000001fff1a7819 */ /* 0x000fe4000001141b */
[----:B------:R-:W-:Y:S01]  /*166a0*/  SHF.R.S32.HI R32, RZ, 0x7, R28 ;  /* 0x00000007ff207819 */ /* 0x000fe2000001141c */
[----:B------:R-:W-:Y:S01]  /*166b0*/  IMAD.MOV.U32 R192, RZ, RZ, R79 ;  /* 0x000000ffffc07224 */ /* 0x000fe200078e004f */
[C---:B------:R-:W-:Y:S01]  /*166c0*/  SHF.L.U64.HI R26, R27.reuse, 0x2, R26 ;  /* 0x000000021b1a7819 */ /* 0x040fe2000001021a */
[----:B------:R-:W-:Y:S01]  /*166d0*/  IMAD.MOV.U32 R193, RZ, RZ, R77 ;  /* 0x000000ffffc17224 */ /* 0x000fe200078e004d */
[----:B------:R-:W-:Y:S01]  /*166e0*/  CS2R R52, SRZ ;  /* 0x0000000000347805 */ /* 0x000fe2000001ff00 */
        /* <DEDUP_REMOVED lines=8> */
[----:B------:R-:W-:Y:S01]  /*16770*/  IMAD.SHL.U32 R27, R27, 0x4, RZ ;  /* 0x000000041b1b7824 */ /* 0x000fe200078e00ff */
[----:B------:R-:W-:Y:S01]  /*16780*/  CS2R R82, SRZ ;  /* 0x0000000000527805 */ /* 0x000fe2000001ff00 */
[----:B------:R-:W-:Y:S01]  /*16790*/  IMAD.MOV.U32 R25, RZ, RZ, RZ ;  /* 0x000000ffff197224 */ /* 0x000fe200078e00ff */
        /* <DEDUP_REMOVED lines=26> */
[----:B------:R-:W-:-:S02]  /*16940*/  IADD3 R32, R32, -0x4, RZ ;  /* 0xfffffffc20207810 */ /* 0x000fc40007ffe0ff */
[----:B------:R-:W-:Y:S01]  /*16950*/  LOP3.LUT R28, R30, 0x20, RZ, 0x3c, !PT ;  /* 0x000000201e1c7812 */ /* 0x000fe200078e3cff */
[----:B------:R-:W-:Y:S02]  /*16960*/  USHF.L.U32 UR7, UR4, 0x2, URZ ;  /* 0x0000000204077899 */ /* 0x000fe4000800063f */
[----:B------:R-:W-:Y:S02]  /*16970*/  USHF.L.U64.HI UR6, UR4, 0x2, UR6 ;  /* 0x0000000204067899 */ /* 0x000fe40008010206 */
[----:B------:R-:W-:Y:S02]  /*16980*/  UMOV UR5, 0x3 ;  /* 0x0000000300057882 */ /* 0x000fe40000000000 */
[----:B-1----:R-:W-:Y:S02]  /*16990*/  UMOV UR4, 0xffffffff ;  /* 0xffffffff00047882 */ /* 0x002fe40000000000 */
.L_x_1:
[----:B------:R-:W2:Y:S01]  /*169a0*/  LDL R30, [R1+0x3c4] ;  /* 0x0003c400011e7983 */ /* 0x000ea20000100800 */
[----:B------:R-:W-:Y:S01]  /*169b0*/  UIADD3 UR4, UR4, 0x1, URZ ;  /* 0x0000000104047890 */ /* 0x000fe2000fffe03f */
[----:B------:R-:W-:-:S04]  /*169c0*/  DEPBAR.LE SB0, 0x6 ;  /* 0x000081800000791a */ /* 0x000fc80000000000 */
[----:B------:R-:W1:Y:S01]  /*169d0*/  S2R R29, SR_TID.X ;  /* 0x00000000001d7919 */ /* 0x000e620000002100 */
[----:B------:R-:W-:-:S04]  /*169e0*/  UISETP.GT.AND UP0, UPT, UR4, 0x3, UPT ;  /* 0x000000030400788c */ /* 0x000fc8000bf04270 */
[----:B------:R-:W-:-:S06]  /*169f0*/  USEL UR4, UR4, URZ, !UP0 ;  /* 0x0000003f04047287 */ /* 0x000fcc000c000000 */
[----:B------:R-:W-:Y:S01]  /*16a00*/  IMAD.U32 R28, RZ, RZ, UR4 ;  /* 0x00000004ff1c7e24 */ /* 0x000fe2000f8e00ff */
[C---:B-1----:R-:W-:Y:S02]  /*16a10*/  LOP3.LUT R3, R29.reuse, 0x3, RZ, 0xc0, !PT ;  /* 0x000000031d037812 */ /* 0x042fe400078ec0ff */
[----:B------:R-:W-:-:S03]  /*16a20*/  LOP3.LUT R32, R29, 0x3, RZ, 0xc0, !PT ;  /* 0x000000031d207812 */ /* 0x000fc600078ec0ff */
[----:B------:R-:W-:Y:S02]  /*16a30*/  IMAD R3, R3, 0x220, RZ ;  /* 0x0000022003037824 */ /* 0x000fe400078e02ff */
[----:B------:R-:W-:-:S03]  /*16a40*/  IMAD R32, R32, 0x220, RZ ;  /* 0x0000022020207824 */ /* 0x000fc600078e02ff */
[--C-:B------:R-:W-:Y:S02]  /*16a50*/  LOP3.LUT R3, R3, 0x5c, R29.reuse, 0x78, !PT ;  /* 0x0000005c03037812 */ /* 0x100fe400078e781d */
[----:B------:R-:W-:Y:S01]  /*16a60*/  LOP3.LUT R32, R32, 0x5c, R29, 0x78, !PT ;  /* 0x0000005c20207812 */ /* 0x000fe200078e781d */
[----:B------:R-:W-:Y:S02]  /*16a70*/  IMAD.U32 R29, RZ, RZ, UR4 ;  /* 0x00000004ff1d7e24 */ /* 0x000fe4000f8e00ff */
[----:B------:R-:W-:Y:S01]  /*16a80*/  IMAD R28, R28, 0x10000, R3 ;  /* 0x000100001c1c7824 */ /* 0x000fe200078e0203 */
[----:B------:R-:W-:Y:S01]  /*16a90*/  BAR.SYNC.DEFER_BLOCKING 0x0 ;  /* 0x0000000000007b1d */ /* 0x000fe20000010000 */
[----:B------:R-:W-:Y:S01]  /*16aa0*/  LOP3.LUT R32, R32, 0x20, RZ, 0x3c, !PT ;  /* 0x0000002020207812 */ /* 0x000fe200078e3cff */
[----:B------:R-:W-:-:S04]  /*16ab0*/  IMAD.U32 R3, RZ, RZ, UR4 ;  /* 0x00000004ff037e24 */ /* 0x000fc8000f8e00ff */
[----:B------:R-:W-:Y:S01]  /*16ac0*/  IMAD R29, R29, 0x10000, R32 ;  /* 0x000100001d1d7824 */ /* 0x000fe200078e0220 */
[----:B------:R-:W-:Y:S04]  /*16ad0*/  LDS R112, [R28+0x180] ;  /* 0x000180001c707984 */ /* 0x000fe80000000800 */
[----:B------:R-:W-:Y:S04]  /*16ae0*/  LDS R114, [R28+0x980] ;  /* 0x000980001c727984 */ /* 0x000fe80000000800 */
[----:B------:R-:W-:Y:S04]  /*16af0*/  LDS R113, [R29+0x180] ;  /* 0x000180001d717984 */ /* 0x000fe80000000800 */
[----:B------:R-:W-:Y:S04]  /*16b00*/  LDS R115, [R29+0x980] ;  /* 0x000980001d737984 */ /* 0x000fe80000000800 */
[----:B------:R-:W-:Y:S04]  /*16b10*/  LDS R124, [R28] ;  /* 0x000000001c7c7984 */ /* 0x000fe80000000800 */
[----:B------:R-:W-:Y:S04]  /*16b20*/  LDS R126, [R28+0x800] ;  /* 0x000800001c7e7984 */ /* 0x000fe80000000800 */
[----:B------:R-:W-:Y:S04]  /*16b30*/  LDS R125, [R29] ;  /* 0x000000001d7d7984 */ /* 0x000fe80000000800 */
[----:B------:R-:W-:Y:S04]  /*16b40*/  LDS R127, [R29+0x800] ;  /* 0x000800001d7f7984 */ /* 0x000fe80000000800 */
        /* <DEDUP_REMOVED lines=11> */
[----:B------:R-:W-:Y:S01]  /*16c00*/  LDS R131, [R29+0x1800] ;  /* 0x001800001d837984 */ /* 0x000fe20000000800 */
[----:B--2---:R-:W-:-:S05]  /*16c10*/  IMAD R3, R3, 0x8000, R30 ;  /* 0x0000800003037824 */ /* 0x004fca00078e021e */
[----:B------:R-:W1:Y:S04]  /*16c20*/  LDSM.16.M88.4 R76, [R3+0x40000] ;  /* 0x04000000034c783b */ /* 0x000e680000000200 */
[----:B------:R-:W2:Y:S04]  /*16c30*/  LDSM.16.M88.4 R64, [R3+0x42000] ;  /* 0x042000000340783b */ /* 0x000ea80000000200 */
[----:B------:R-:W3:Y:S01]  /*16c40*/  LDSM.16.M88.4 R92, [R3+0x44000] ;  /* 0x04400000035c783b */ /* 0x000ee20000000200 */
[C---:B-1----:R-:W-:Y:S03]  /*16c50*/  HMMA.1688.F32.TF32 R88, R112.reuse, R76, R84 ;  /* 0x0000004c7058723c */ /* 0x042fe60000081054 */
[----:B------:R-:W1:Y:S05]  /*16c60*/  LDSM.16.M88.4 R84, [R3+0x46000] ;  /* 0x046000000354783b */ /* 0x000e6a0000000200 */
[C---:B--2---:R-:W-:Y:S08]  /*16c70*/  HMMA.1688.F32.TF32 R44, R112.reuse, R64, R44 ;  /* 0x00000040702c723c */ /* 0x044ff0000008102c */
[----:B---3--:R-:W-:Y:S08]  /*16c80*/  HMMA.1688.F32.TF32 R40, R112, R92, R40 ;  /* 0x0000005c7028723c */ /* 0x008ff00000081028 */
[-C--:B------:R-:W-:Y:S08]  /*16c90*/  HMMA.1688.F32.TF32 R52, R124, R76.reuse, R52 ;  /* 0x0000004c7c34723c */ /* 0x080ff00000081034 */
[----:B------:R-:W-:Y:S08]  /*16ca0*/  HMMA.1688.F32.TF32 R68, R100, R76, R68 ;  /* 0x0000004c6444723c */ /* 0x000ff00000081044 */
[----:B------:R-:W-:Y:S08]  /*16cb0*/  HMMA.1688.F32.TF32 R60, R124, R64, R60 ;  /* 0x000000407c3c723c */ /* 0x000ff0000008103c */
[----:B-1----:R-:W-:Y:S01]  /*16cc0*/  HMMA.1688.F32.TF32 R36, R112, R84, R36 ;  /* 0x000000547024723c */ /* 0x002fe20000081024 */
[----:B------:R-:W2:Y:S01]  /*16cd0*/  LDL R115, [R1+0x3d0] ;  /* 0x0003d00001737983 */ /* 0x000ea20000100800 */
[----:B------:R-:W-:-:S03]  /*16ce0*/  IMAD.U32 R30, RZ, RZ, UR4 ;  /* 0x00000004ff1e7e24 */ /* 0x000fc6000f8e00ff */
[----:B------:R-:W-:Y:S03]  /*16cf0*/  LDS R112, [R28+0x2080] ;  /* 0x002080001c707984 */ /* 0x000fe60000000800 */
[C---:B------:R-:W-:Y:S01]  /*16d00*/  HMMA.1688.F32.TF32 R80, R124.reuse, R92, R80 ;  /* 0x0000005c7c50723c */ /* 0x040fe20000081050 */
[----:B------:R-:W-:Y:S04]  /*16d10*/  LDS R114, [R28+0x2880] ;  /* 0x002880001c727984 */ /* 0x000fe80000000800 */
[----:B------:R-:W-:Y:S03]  /*16d20*/  LDS R113, [R29+0x2080] ;  /* 0x002080001d717984 */ /* 0x000fe60000000800 */
[----:B------:R-:W-:Y:S01]  /*16d30*/  HMMA.1688.F32.TF32 R120, R124, R84, R120 ;  /* 0x000000547c78723c */ /* 0x000fe20000081078 */
[----:B------:R-:W-:Y:S04]  /*16d40*/  LDS R124, [R28+0x1080] ;  /* 0x001080001c7c7984 */ /* 0x000fe80000000800 */
[----:B------:R-:W-:Y:S03]  /*16d50*/  LDS R126, [R28+0x1880] ;  /* 0x001880001c7e7984 */ /* 0x000fe60000000800 */
[C---:B------:R-:W-:Y:S01]  /*16d60*/  HMMA.1688.F32.TF32 R48, R100.reuse, R64, R48 ;  /* 0x000000406430723c */ /* 0x040fe20000081030 */
[----:B------:R-:W-:Y:S04]  /*16d70*/  LDS R125, [R29+0x1080] ;  /* 0x001080001d7d7984 */ /* 0x000fe80000000800 */
[----:B------:R-:W1:Y:S03]  /*16d80*/  LDS R127, [R29+0x1880] ;  /* 0x001880001d7f7984 */ /* 0x000e660000000800 */
[C---:B------:R-:W-:Y:S08]  /*16d90*/  HMMA.1688.F32.TF32 R116, R100.reuse, R92, R116 ;  /* 0x0000005c6474723c */ /* 0x040ff00000081074 */
[----:B------:R-:W-:Y:S01]  /*16da0*/  HMMA.1688.F32.TF32 R108, R100, R84, R108 ;  /* 0x00000054646c723c */ /* 0x000fe2000008106c */
[----:B------:R-:W-:Y:S04]  /*16db0*/  LDS R100, [R28+0x1100] ;  /* 0x001100001c647984 */ /* 0x000fe80000000800 */
[----:B------:R-:W-:Y:S03]  /*16dc0*/  LDS R102, [R28+0x1900] ;  /* 0x001900001c667984 */ /* 0x000fe60000000800 */
[C---:B------:R-:W-:Y:S01]  /*16dd0*/  HMMA.1688.F32.TF32 R72, R32.reuse, R76, R72 ;  /* 0x0000004c2048723c */ /* 0x040fe20000081048 */
[----:B------:R-:W-:Y:S04]  /*16de0*/  LDS R101, [R29+0x1100] ;  /* 0x001100001d657984 */ /* 0x000fe80000000800 */
[----:B------:R-:W3:Y:S03]  /*16df0*/  LDS R103, [R29+0x1900] ;  /* 0x001900001d677984 */ /* 0x000ee60000000800 */
[C---:B------:R-:W-:Y:S08]  /*16e00*/  HMMA.1688.F32.TF32 R56, R32.reuse, R64, R56 ;  /* 0x000000402038723c */ /* 0x040ff00000081038 */
[C---:B------:R-:W-:Y:S08]  /*16e10*/  HMMA.1688.F32.TF32 R104, R32.reuse, R92, R104 ;  /* 0x0000005c2068723c */ /* 0x040ff00000081068 */
[----:B------:R-:W-:Y:S01]  /*16e20*/  HMMA.1688.F32.TF32 R96, R32, R84, R96 ;  /* 0x000000542060723c */ /* 0x000fe20000081060 */
[----:B------:R-:W-:Y:S04]  /*16e30*/  LDS R32, [R28+0x1180] ;  /* 0x001180001c207984 */ /* 0x000fe80000000800 */
[----:B------:R-:W-:Y:S04]  /*16e40*/  LDS R34, [R28+0x1980] ;  /* 0x001980001c227984 */ /* 0x000fe80000000800 */
[----:B------:R-:W-:Y:S04]  /*16e50*/  LDS R33, [R29+0x1180] ;  /* 0x001180001d217984 */ /* 0x000fe80000000800 */
[----:B------:R-:W4:Y:S01]  /*16e60*/  LDS R35, [R29+0x1980] ;  /* 0x001980001d237984 */ /* 0x000f220000000800 */
[C---:B------:R-:W-:Y:S08]  /*16e70*/  HMMA.1688.F32.TF32 R52, R128.reuse, R78, R52 ;  /* 0x0000004e8034723c */ /* 0x040ff00000081034 */
[C---:B------:R-:W-:Y:S08]  /*16e80*/  HMMA.1688.F32.TF32 R60, R128.reuse, R66, R60 ;  /* 0x00000042803c723c */ /* 0x040ff0000008103c */
[C---:B------:R-:W-:Y:S08]  /*16e90*/  HMMA.1688.F32.TF32 R80, R128.reuse, R94, R80 ;  /* 0x0000005e8050723c */ /* 0x040ff00000081050 */
[----:B------:R-:W-:Y:S01]  /*16ea0*/  HMMA.1688.F32.TF32 R120, R128, R86, R120 ;  /* 0x000000568078723c */ /* 0x000fe20000081078 */
[----:B------:R-:W-:Y:S04]  /*16eb0*/  LDS R128, [R28+0xc000] ;  /* 0x00c000001c807984 */ /* 0x000fe80000000800 */
[----:B------:R-:W-:Y:S03]  /*16ec0*/  LDS R130, [R28+0xc800] ;  /* 0x00c800001c827984 */ /* 0x000fe60000000800 */
[C---:B-1----:R-:W-:Y:S01]  /*16ed0*/  HMMA.1688.F32.TF32 R68, R124.reuse, R78, R68 ;  /* 0x0000004e7c44723c */ /* 0x042fe20000081044 */
[----:B------:R-:W-:Y:S04]  /*16ee0*/  LDS R129, [R29+0xc000] ;  /* 0x00c000001d817984 */ /* 0x000fe80000000800 */
[----:B------:R-:W-:Y:S03]  /*16ef0*/  LDS R131, [R29+0xc800] ;  /* 0x00c800001d837984 */ /* 0x000fe60000000800 */
[C---:B------:R-:W-:Y:S08]  /*16f00*/  HMMA.1688.F32.TF32 R48, R124.reuse, R66, R48 ;  /* 0x000000427c30723c */ /* 0x040ff00000081030 */
[C---:B------:R-:W-:Y:S08]  /*16f10*/  HMMA.1688.F32.TF32 R116, R124.reuse, R94, R116 ;  /* 0x0000005e7c74723c */ /* 0x040ff00000081074 */
[----:B------:R-:W-:Y:S01]  /*16f20*/  HMMA.1688.F32.TF32 R108, R124, R86, R108 ;  /* 0x000000567c6c723c */ /* 0x000fe2000008106c */
[----:B------:R-:W-:Y:S04]  /*16f30*/  LDS R124, [R28+0x2000] ;  /* 0x002000001c7c7984 */ /* 0x000fe80000000800 */
[----:B------:R-:W-:Y:S03]  /*16f40*/  LDS R126, [R28+0x2800] ;  /* 0x002800001c7e7984 */ /* 0x000fe60000000800 */
[C---:B---3--:R-:W-:Y:S01]  /*16f50*/  HMMA.1688.F32.TF32 R72, R100.reuse, R78, R72 ;  /* 0x0000004e6448723c */ /* 0x048fe20000081048 */
[----:B------:R-:W-:Y:S04]  /*16f60*/  LDS R125, [R29+0x2000] ;  /* 0x002000001d7d7984 */ /* 0x000fe80000000800 */
[----:B------:R-:W-:Y:S03]  /*16f70*/  LDS R127, [R29+0x2800] ;  /* 0x002800001d7f7984 */ /* 0x000fe60000000800 */
[C---:B------:R-:W-:Y:S08]  /*16f80*/  HMMA.1688.F32.TF32 R56, R100.reuse, R66, R56 ;  /* 0x000000426438723c */ /* 0x040ff00000081038 */
[C---:B------:R-:W-:Y:S08]  /*16f90*/  HMMA.1688.F32.TF32 R104, R100.reuse, R94, R104 ;  /* 0x0000005e6468723c */ /* 0x040ff00000081068 */
[----:B------:R-:W-:Y:S01]  /*16fa0*/  HMMA.1688.F32.TF32 R96, R100, R86, R96 ;  /* 0x000000566460723c */ /* 0x000fe20000081060 */
[----:B------:R-:W-:Y:S04]  /*16fb0*/  LDS R100, [R28+0x2100] ;  /* 0x002100001c647984 */ /* 0x000fe80000000800 */
[----:B------:R-:W-:Y:S03]  /*16fc0*/  LDS R102, [R28+0x2900] ;  /* 0x002900001c667984 */ /* 0x000fe60000000800 */
[C---:B----4-:R-:W-:Y:S01]  /*16fd0*/  HMMA.1688.F32.TF32 R76, R32.reuse, R78, R88 ;  /* 0x0000004e204c723c */ /* 0x050fe20000081058 */
[----:B------:R-:W-:Y:S04]  /*16fe0*/  LDS R88, [R28+0x2180] ;  /* 0x002180001c587984 */ /* 0x000fe80000000800 */
[----:B------:R-:W-:Y:S03]  /*16ff0*/  LDS R90, [R28+0x2980] ;  /* 0x002980001c5a7984 */ /* 0x000fe60000000800 */
[C---:B------:R-:W-:Y:S01]  /*17000*/  HMMA.1688.F32.TF32 R64, R32.reuse, R66, R44 ;  /* 0x000000422040723c */ /* 0x040fe2000008102c */
[----:B------:R-:W-:Y:S04]  /*17010*/  LDS R89, [R29+0x2180] ;  /* 0x002180001d597984 */ /* 0x000fe80000000800 */
[----:B------:R-:W-:Y:S03]  /*17020*/  LDS R91, [R29+0x2980] ;  /* 0x002980001d5b7984 */ /* 0x000fe60000000800 */
[C---:B------:R-:W-:Y:S01]  /*17030*/  HMMA.1688.F32.TF32 R92, R32.reuse, R94, R40 ;  /* 0x0000005e205c723c */ /* 0x040fe20000081028 */
[----:B------:R-:W-:Y:S04]  /*17040*/  LDS R101, [R29+0x2100] ;  /* 0x002100001d657984 */ /* 0x000fe80000000800 */
[----:B------:R-:W-:Y:S03]  /*17050*/  LDS R103, [R29+0x2900] ;  /* 0x002900001d677984 */ /* 0x000fe60000000800 */
[----:B------:R-:W-:Y:S01]  /*17060*/  HMMA.1688.F32.TF32 R84, R32, R86, R36 ;  /* 0x000000562054723c */ /* 0x000fe20000081024 */
[----:B--2---:R-:W-:-:S02]  /*17070*/  IMAD R30, R30, 0x8000, R115 ;  /* 0x000080001e1e7824 */ /* 0x004fc400078e0273 */
[----:B------:R-:W-:Y:S04]  /*17080*/  LDS R115, [R29+0x2880] ;  /* 0x002880001d737984 */ /* 0x000fe80000000800 */
[----:B------:R-:W1:Y:S04]  /*17090*/  LDSM.16.M88.4 R36, [R30+0x40000] ;  /* 0x040000001e24783b */ /* 0x000e680000000200 */
[----:B------:R-:W2:Y:S04]  /*170a0*/  LDSM.16.M88.4 R44, [R30+0x42000] ;  /* 0x042000001e2c783b */ /* 0x000ea80000000200 */
[----:B------:R-:W3:Y:S04]  /*170b0*/  LDSM.16.M88.4 R40, [R30+0x44000] ;  /* 0x044000001e28783b */ /* 0x000ee80000000200 */
[----:B------:R-:W4:Y:S01]  /*170c0*/  LDSM.16.M88.4 R32, [R30+0x46000] ;  /* 0x046000001e20783b */ /* 0x000f220000000200 */
[C---:B-1----:R-:W-:Y:S08]  /*170d0*/  HMMA.1688.F32.TF32 R76, R88.reuse, R36, R76 ;  /* 0x00000024584c723c */ /* 0x042ff0000008104c */
[C---:B--2---:R-:W-:Y:S08]  /*170e0*/  HMMA.1688.F32.TF32 R64, R88.reuse, R44, R64 ;  /* 0x0000002c5840723c */ /* 0x044ff00000081040 */
[----:B---3--:R-:W-:Y:S08]  /*170f0*/  HMMA.1688.F32.TF32 R92, R88, R40, R92 ;  /* 0x00000028585c723c */ /* 0x008ff0000008105c */
[-C--:B------:R-:W-:Y:S08]  /*17100*/  HMMA.1688.F32.TF32 R52, R124, R36.reuse, R52 ;  /* 0x000000247c34723c */ /* 0x080ff00000081034 */
[-C--:B------:R-:W-:Y:S08]  /*17110*/  HMMA.1688.F32.TF32 R68, R112, R36.reuse, R68 ;  /* 0x000000247044723c */ /* 0x080ff00000081044 */
[----:B------:R-:W-:Y:S08]  /*17120*/  HMMA.1688.F32.TF32 R72, R100, R36, R72 ;  /* 0x000000246448723c */ /* 0x000ff00000081048 */
[-C--:B------:R-:W-:Y:S08]  /*17130*/  HMMA.1688.F32.TF32 R60, R124, R44.reuse, R60 ;  /* 0x0000002c7c3c723c */ /* 0x080ff0000008103c */
[-C--:B------:R-:W-:Y:S08]  /*17140*/  HMMA.1688.F32.TF32 R48, R112, R44.reuse, R48 ;  /* 0x0000002c7030723c */ /* 0x080ff00000081030 */
[----:B------:R-:W-:Y:S08]  /*17150*/  HMMA.1688.F32.TF32 R56, R100, R44, R56 ;  /* 0x0000002c6438723c */ /* 0x000ff00000081038 */
[C---:B------:R-:W-:Y:S08]  /*17160*/  HMMA.1688.F32.TF32 R80, R124.reuse, R40, R80 ;  /* 0x000000287c50723c */ /* 0x040ff00000081050 */
[----:B----4-:R-:W-:Y:S01]  /*17170*/  HMMA.1688.F32.TF32 R120, R124, R32, R120 ;  /* 0x000000207c78723c */ /* 0x010fe20000081078 */
[----:B------:R-:W-:Y:S04]  /*17180*/  LDS R124, [R28+0x3000] ;  /* 0x003000001c7c7984 */ /* 0x000fe80000000800 */
[----:B------:R-:W-:Y:S03]  /*17190*/  LDS R126, [R28+0x3800] ;  /* 0x003800001c7e7984 */ /* 0x000fe60000000800 */
[C---:B------:R-:W-:Y:S01]  /*171a0*/  HMMA.1688.F32.TF32 R116, R112.reuse, R40, R116 ;  /* 0x000000287074723c */ /* 0x040fe20000081074 */
[----:B------:R-:W-:Y:S04]  /*171b0*/  LDS R125, [R29+0x3000] ;  /* 0x003000001d7d7984 */ /* 0x000fe80000000800 */
[----:B------:R-:W1:Y:S03]  /*171c0*/  LDS R127, [R29+0x3800] ;  /* 0x003800001d7f7984 */ /* 0x000e660000000800 */
[----:B------:R-:W-:Y:S01]  /*171d0*/  HMMA.1688.F32.TF32 R108, R112, R32, R108 ;  /* 0x00000020706c723c */ /* 0x000fe2000008106c */
[----:B------:R-:W-:Y:S04]  /*171e0*/  LDS R112, [R28+0x3080] ;  /* 0x003080001c707984 */ /* 0x000fe80000000800 */
[----:B------:R-:W-:Y:S03]  /*171f0*/  LDS R114, [R28+0x3880] ;  /* 0x003880001c727984 */ /* 0x000fe60000000800 */
[C---:B------:R-:W-:Y:S01]  /*17200*/  HMMA.1688.F32.TF32 R104, R100.reuse, R40, R104 ;  /* 0x000000286468723c */ /* 0x040fe20000081068 */
[----:B------:R-:W-:Y:S04]  /*17210*/  LDS R113, [R29+0x3080] ;  /* 0x003080001d717984 */ /* 0x000fe80000000800 */
[----:B------:R-:W2:Y:S03]  /*17220*/  LDS R115, [R29+0x3880] ;  /* 0x003880001d737984 */ /* 0x000ea60000000800 */
[-C--:B------:R-:W-:Y:S01]  /*17230*/  HMMA.1688.F32.TF32 R96, R100, R32.reuse, R96 ;  /* 0x000000206460723c */ /* 0x080fe20000081060 */
[----:B------:R-:W-:Y:S04]  /*17240*/  LDS R100, [R28+0x3100] ;  /* 0x003100001c647984 */ /* 0x000fe80000000800 */
[----:B------:R-:W-:Y:S03]  /*17250*/  LDS R102, [R28+0x3900] ;  /* 0x003900001c667984 */ /* 0x000fe60000000800 */
[----:B------:R-:W-:Y:S01]  /*17260*/  HMMA.1688.F32.TF32 R88, R88, R32, R84 ;  /* 0x000000205858723c */ /* 0x000fe20000081054 */
[----:B------:R-:W-:Y:S04]  /*17270*/  LDS R101, [R29+0x3100] ;  /* 0x003100001d657984 */ /* 0x000fe80000000800 */
[----:B------:R-:W3:Y:S04]  /*17280*/  LDS R103, [R29+0x3900] ;  /* 0x003900001d677984 */ /* 0x000ee80000000800 */
[----:B------:R-:W-:Y:S04]  /*17290*/  LDS R84, [R28+0x3180] ;  /* 0x003180001c547984 */ /* 0x000fe80000000800 */
[----:B------:R-:W-:Y:S04]  /*172a0*/  LDS R86, [R28+0x3980] ;  /* 0x003980001c567984 */ /* 0x000fe80000000800 */
[----:B------:R-:W-:Y:S04]  /*172b0*/  LDS R85, [R29+0x3180] ;  /* 0x003180001d557984 */ /* 0x000fe80000000800 */
[----:B------:R-:W4:Y:S01]  /*172c0*/  LDS R87, [R29+0x3980] ;  /* 0x003980001d577984 */ /* 0x000f220000000800 */
[C---:B-1----:R-:W-:Y:S03]  /*172d0*/  HMMA.1688.F32.TF32 R52, R124.reuse, R38, R52 ;  /* 0x000000267c34723c */ /* 0x042fe60000081034 */
[----:B------:R-:W-:Y:S04]  /*172e0*/  LDS R40, [R28+0x4100] ;  /* 0x004100001c287984 */ /* 0x000fe80000000800 */
[----:B------:R-:W-:Y:S01]  /*172f0*/  LDS R41, [R29+0x4100] ;  /* 0x004100001d297984 */ /* 0x000fe20000000800 */
[C---:B------:R-:W-:Y:S03]  /*17300*/  HMMA.1688.F32.TF32 R60, R124.reuse, R46, R60 ;  /* 0x0000002e7c3c723c */ /* 0x040fe6000008103c */
[----:B------:R-:W-:Y:S04]  /*17310*/  LDS R32, [R28+0x4180] ;  /* 0x004180001c207984 */ /* 0x000fe80000000800 */
[----:B------:R-:W-:Y:S01]  /*17320*/  LDS R33, [R29+0x4180] ;  /* 0x004180001d217984 */ /* 0x000fe20000000800 */
[C---:B------:R-:W-:Y:S08]  /*17330*/  HMMA.1688.F32.TF32 R80, R124.reuse, R42, R80 ;  /* 0x0000002a7c50723c */ /* 0x040ff00000081050 */
[----:B------:R-:W-:Y:S01]  /*17340*/  HMMA.1688.F32.TF32 R120, R124, R34, R120 ;  /* 0x000000227c78723c */ /* 0x000fe20000081078 */
[----:B------:R-:W-:Y:S04]  /*17350*/  LDS R124, [R28+0x4000] ;  /* 0x004000001c7c7984 */ /* 0x000fe80000000800 */
[----:B------:R-:W-:Y:S03]  /*17360*/  LDS R126, [R28+0x4800] ;  /* 0x004800001c7e7984 */ /* 0x000fe60000000800 */
[C---:B--2---:R-:W-:Y:S01]  /*17370*/  HMMA.1688.F32.TF32 R68, R112.reuse, R38, R68 ;  /* 0x000000267044723c */ /* 0x044fe20000081044 */
[----:B------:R-:W-:Y:S04]  /*17380*/  LDS R125, [R29+0x4000] ;  /* 0x004000001d7d7984 */ /* 0x000fe80000000800 */
[----:B------:R-:W-:Y:S03]  /*17390*/  LDS R127, [R29+0x4800] ;  /* 0x004800001d7f7984 */ /* 0x000fe60000000800 */
[C---:B------:R-:W-:Y:S08]  /*173a0*/  HMMA.1688.F32.TF32 R48, R112.reuse, R46, R48 ;  /* 0x0000002e7030723c */ /* 0x040ff00000081030 */
[C---:B------:R-:W-:Y:S08]  /*173b0*/  HMMA.1688.F32.TF32 R116, R112.reuse, R42, R116 ;  /* 0x0000002a7074723c */ /* 0x040ff00000081074 */
[----:B------:R-:W-:Y:S01]  /*173c0*/  HMMA.1688.F32.TF32 R108, R112, R34, R108 ;  /* 0x00000022706c723c */ /* 0x000fe2000008106c */
[----:B------:R-:W1:Y:S07]  /*173d0*/  LDSM.16.M88.4 R112, [R3+0x40080] ;  /* 0x040080000370783b */ /* 0x000e6e0000000200 */
[C---:B---3--:R-:W-:Y:S08]  /*173e0*/  HMMA.1688.F32.TF32 R72, R100.reuse, R38, R72 ;  /* 0x000000266448723c */ /* 0x048ff00000081048 */
[C---:B------:R-:W-:Y:S08]  /*173f0*/  HMMA.1688.F32.TF32 R56, R100.reuse, R46, R56 ;  /* 0x0000002e6438723c */ /* 0x040ff00000081038 */
[C---:B------:R-:W-:Y:S08]  /*17400*/  HMMA.1688.F32.TF32 R104, R100.reuse, R42, R104 ;  /* 0x0000002a6468723c */ /* 0x040ff00000081068 */
[----:B------:R-:W-:Y:S01]  /*17410*/  HMMA.1688.F32.TF32 R96, R100, R34, R96 ;  /* 0x000000226460723c */ /* 0x000fe20000081060 */
[----:B------:R-:W2:Y:S07]  /*17420*/  LDSM.16.M88.4 R100, [R3+0x42080] ;  /* 0x042080000364783b */ /* 0x000eae0000000200 */
[C---:B----4-:R-:W-:Y:S01]  /*17430*/  HMMA.1688.F32.TF32 R76, R84.reuse, R38, R76 ;  /* 0x00000026544c723c */ /* 0x050fe2000008104c */
[----:B------:R-:W-:Y:S07]  /*17440*/  LDSM.16.M88.4 R36, [R3+0x46080] ;  /* 0x046080000324783b */ /* 0x000fee0000000200 */
[C---:B------:R-:W-:Y:S01]  /*17450*/  HMMA.1688.F32.TF32 R64, R84.reuse, R46, R64 ;  /* 0x0000002e5440723c */ /* 0x040fe20000081040 */
[----:B------:R-:W3:Y:S07]  /*17460*/  LDSM.16.M88.4 R44, [R3+0x44080] ;  /* 0x04408000032c783b */ /* 0x000eee0000000200 */
[C---:B------:R-:W-:Y:S01]  /*17470*/  HMMA.1688.F32.TF32 R92, R84.reuse, R42, R92 ;  /* 0x0000002a545c723c */ /* 0x040fe2000008105c */
[----:B------:R-:W-:Y:S04]  /*17480*/  LDS R42, [R28+0x4900] ;  /* 0x004900001c2a7984 */ /* 0x000fe80000000800 */
[----:B------:R-:W-:Y:S03]  /*17490*/  LDS R43, [R29+0x4900] ;  /* 0x004900001d2b7984 */ /* 0x000fe60000000800 */
[----:B------:R-:W-:Y:S01]  /*174a0*/  HMMA.1688.F32.TF32 R88, R84, R34, R88 ;  /* 0x000000225458723c */ /* 0x000fe20000081058 */
[----:B------:R-:W-:Y:S04]  /*174b0*/  LDS R84, [R28+0x4080] ;  /* 0x004080001c547984 */ /* 0x000fe80000000800 */
[----:B------:R-:W-:Y:S04]  /*174c0*/  LDS R86, [R28+0x4880] ;  /* 0x004880001c567984 */ /* 0x000fe80000000800 */
[----:B------:R-:W-:Y:S04]  /*174d0*/  LDS R85, [R29+0x4080] ;  /* 0x004080001d557984 */ /* 0x000fe80000000800 */
[----:B------:R-:W4:Y:S04]  /*174e0*/  LDS R87, [R29+0x4880] ;  /* 0x004880001d577984 */ /* 0x000f280000000800 */
[----:B------:R-:W-:Y:S04]  /*174f0*/  LDS R34, [R28+0x4980] ;  /* 0x004980001c227984 */ /* 0x000fe80000000800 */
[----:B------:R-:W5:Y:S01]  /*17500*/  LDS R35, [R29+0x4980] ;  /* 0x004980001d237984 */ /* 0x000f620000000800 */
[C---:B-1----:R-:W-:Y:S08]  /*17510*/  HMMA.1688.F32.TF32 R52, R124.reuse, R112, R52 ;  /* 0x000000707c34723c */ /* 0x042ff00000081034 */
[C---:B--2---:R-:W-:Y:S08]  /*17520*/  HMMA.1688.F32.TF32 R60, R124.reuse, R100, R60 ;  /* 0x000000647c3c723c */ /* 0x044ff0000008103c */
[C---:B---3--:R-:W-:Y:S08]  /*17530*/  HMMA.1688.F32.TF32 R80, R124.reuse, R44, R80 ;  /* 0x0000002c7c50723c */ /* 0x048ff00000081050 */
[----:B------:R-:W-:Y:S01]  /*17540*/  HMMA.1688.F32.TF32 R120, R124, R36, R120 ;  /* 0x000000247c78723c */ /* 0x000fe20000081078 */
[----:B------:R-:W-:Y:S04]  /*17550*/  LDS R124, [R28+0x5000] ;  /* 0x005000001c7c7984 */ /* 0x000fe80000000800 */
[----:B------:R-:W-:Y:S03]  /*17560*/  LDS R126, [R28+0x5800] ;  /* 0x005800001c7e7984 */ /* 0x000fe60000000800 */
[C---:B----4-:R-:W-:Y:S01]  /*17570*/  HMMA.1688.F32.TF32 R68, R84.reuse, R112, R68 ;  /* 0x000000705444723c */ /* 0x050fe20000081044 */
[----:B------:R-:W-:Y:S04]  /*17580*/  LDS R125, [R29+0x5000] ;  /* 0x005000001d7d7984 */ /* 0x000fe80000000800 */
[----:B------:R-:W1:Y:S03]  /*17590*/  LDS R127, [R29+0x5800] ;  /* 0x005800001d7f7984 */ /* 0x000e660000000800 */
[C---:B------:R-:W-:Y:S08]  /*175a0*/  HMMA.1688.F32.TF32 R48, R84.reuse, R100, R48 ;  /* 0x000000645430723c */ /* 0x040ff00000081030 */
[C---:B------:R-:W-:Y:S08]  /*175b0*/  HMMA.1688.F32.TF32 R116, R84.reuse, R44, R116 ;  /* 0x0000002c5474723c */ /* 0x040ff00000081074 */
[----:B------:R-:W-:Y:S01]  /*175c0*/  HMMA.1688.F32.TF32 R108, R84, R36, R108 ;  /* 0x00000024546c723c */ /* 0x000fe2000008106c */
[----:B------:R-:W-:Y:S04]  /*175d0*/  LDS R84, [R28+0x5080] ;  /* 0x005080001c547984 */ /* 0x000fe80000000800 */
[----:B------:R-:W-:Y:S03]  /*175e0*/  LDS R86, [R28+0x5880] ;  /* 0x005880001c567984 */ /* 0x000fe60000000800 */
[C---:B------:R-:W-:Y:S01]  /*175f0*/  HMMA.1688.F32.TF32 R72, R40.reuse, R112, R72 ;  /* 0x000000702848723c */ /* 0x040fe20000081048 */
[----:B------:R-:W-:Y:S04]  /*17600*/  LDS R85, [R29+0x5080] ;  /* 0x005080001d557984 */ /* 0x000fe80000000800 */
[----:B------:R-:W2:Y:S03]  /*17610*/  LDS R87, [R29+0x5880] ;  /* 0x005880001d577984 */ /* 0x000ea60000000800 */
[C---:B------:R-:W-:Y:S08]  /*17620*/  HMMA.1688.F32.TF32 R56, R40.reuse, R100, R56 ;  /* 0x000000642838723c */ /* 0x040ff00000081038 */
[C---:B------:R-:W-:Y:S08]  /*17630*/  HMMA.1688.F32.TF32 R104, R40.reuse, R44, R104 ;  /* 0x0000002c2868723c */ /* 0x040ff00000081068 */
[----:B------:R-:W-:Y:S01]  /*17640*/  HMMA.1688.F32.TF32 R96, R40, R36, R96 ;  /* 0x000000242860723c */ /* 0x000fe20000081060 */
[----:B------:R-:W-:Y:S04]  /*17650*/  LDS R40, [R28+0x5100] ;  /* 0x005100001c287984 */ /* 0x000fe80000000800 */
[----:B------:R-:W-:Y:S03]  /*17660*/  LDS R42, [R28+0x5900] ;  /* 0x005900001c2a7984 */ /* 0x000fe60000000800 */
[C---:B-----5:R-:W-:Y:S01]  /*17670*/  HMMA.1688.F32.TF32 R76, R32.reuse, R112, R76 ;  /* 0x00000070204c723c */ /* 0x060fe2000008104c */
[----:B------:R-:W-:Y:S04]  /*17680*/  LDS R41, [R29+0x5100] ;  /* 0x005100001d297984 */ /* 0x000fe80000000800 */
[----:B------:R-:W3:Y:S03]  /*17690*/  LDS R43, [R29+0x5900] ;  /* 0x005900001d2b7984 */ /* 0x000ee60000000800 */
[C---:B------:R-:W-:Y:S08]  /*176a0*/  HMMA.1688.F32.TF32 R64, R32.reuse, R100, R64 ;  /* 0x000000642040723c */ /* 0x040ff00000081040 */
[C---:B------:R-:W-:Y:S01]  /*176b0*/  HMMA.1688.F32.TF32 R92, R32.reuse, R44, R92 ;  /* 0x0000002c205c723c */ /* 0x040fe2000008105c */
[----:B------:R-:W-:Y:S04]  /*176c0*/  LDS R44, [R28+0x6080] ;  /* 0x006080001c2c7984 */ /* 0x000fe80000000800 */
[----:B------:R-:W-:Y:S03]  /*176d0*/  LDS R45, [R29+0x6080] ;  /* 0x006080001d2d7984 */ /* 0x000fe60000000800 */
[----:B------:R-:W-:Y:S01]  /*176e0*/  HMMA.1688.F32.TF32 R88, R32, R36, R88 ;  /* 0x000000242058723c */ /* 0x000fe20000081058 */
[----:B------:R-:W-:Y:S04]  /*176f0*/  LDS R32, [R28+0x5180] ;  /* 0x005180001c207984 */ /* 0x000fe80000000800 */
[----:B------:R-:W-:Y:S04]  /*17700*/  LDS R34, [R28+0x5980] ;  /* 0x005980001c227984 */ /* 0x000fe80000000800 */
[----:B------:R-:W-:Y:S04]  /*17710*/  LDS R33, [R29+0x5180] ;  /* 0x005180001d217984 */ /* 0x000fe80000000800 */
[----:B------:R-:W4:Y:S01]  /*17720*/  LDS R35, [R29+0x5980] ;  /* 0x005980001d237984 */ /* 0x000f220000000800 */
[C---:B-1----:R-:W-:Y:S03]  /*17730*/  HMMA.1688.F32.TF32 R52, R124.reuse, R114, R52 ;  /* 0x000000727c34723c */ /* 0x042fe60000081034 */
[----:B------:R-:W-:Y:S04]  /*17740*/  LDS R36, [R28+0x6100] ;  /* 0x006100001c247984 */ /* 0x000fe80000000800 */
[----:B------:R-:W-:Y:S01]  /*17750*/  LDS R37, [R29+0x6100] ;  /* 0x006100001d257984 */ /* 0x000fe20000000800 */
[C---:B------:R-:W-:Y:S08]  /*17760*/  HMMA.1688.F32.TF32 R60, R124.reuse, R102, R60 ;  /* 0x000000667c3c723c */ /* 0x040ff0000008103c */
        /* <DEDUP_REMOVED lines=10> */
[----:B------:R-:W-:Y:S07]  /*17810*/  LDSM.16.M88.4 R84, [R30+0x44080] ;  /* 0x044080001e54783b */ /* 0x000fee0000000200 */
[C---:B---3--:R-:W-:Y:S08]  /*17820*/  HMMA.1688.F32.TF32 R72, R40.reuse, R114, R72 ;  /* 0x000000722848723c */ /* 0x048ff00000081048 */
[C---:B------:R-:W-:Y:S08]  /*17830*/  HMMA.1688.F32.TF32 R56, R40.reuse, R102, R56 ;  /* 0x000000662838723c */ /* 0x040ff00000081038 */
[C---:B------:R-:W-:Y:S08]  /*17840*/  HMMA.1688.F32.TF32 R104, R40.reuse, R46, R104 ;  /* 0x0000002e2868723c */ /* 0x040ff00000081068 */
[----:B------:R-:W-:Y:S01]  /*17850*/  HMMA.1688.F32.TF32 R96, R40, R38, R96 ;  /* 0x000000262860723c */ /* 0x000fe20000081060 */
[----:B------:R-:W-:Y:S07]  /*17860*/  LDSM.16.M88.4 R40, [R30+0x46080] ;  /* 0x046080001e28783b */ /* 0x000fee0000000200 */
[C---:B----4-:R-:W-:Y:S01]  /*17870*/  HMMA.1688.F32.TF32 R76, R32.reuse, R114, R76 ;  /* 0x00000072204c723c */ /* 0x050fe2000008104c */
[----:B------:R-:W1:Y:S07]  /*17880*/  LDSM.16.M88.4 R112, [R30+0x40080] ;  /* 0x040080001e70783b */ /* 0x000e6e0000000200 */
[C---:B------:R-:W-:Y:S01]  /*17890*/  HMMA.1688.F32.TF32 R64, R32.reuse, R102, R64 ;  /* 0x000000662040723c */ /* 0x040fe20000081040 */
[----:B------:R-:W2:Y:S07]  /*178a0*/  LDSM.16.M88.4 R100, [R30+0x42080] ;  /* 0x042080001e64783b */ /* 0x000eae0000000200 */
[C---:B------:R-:W-:Y:S01]  /*178b0*/  HMMA.1688.F32.TF32 R92, R32.reuse, R46, R92 ;  /* 0x0000002e205c723c */ /* 0x040fe2000008105c */
[----:B------:R-:W-:Y:S04]  /*178c0*/  LDS R46, [R28+0x6880] ;  /* 0x006880001c2e7984 */ /* 0x000fe80000000800 */
[----:B------:R-:W3:Y:S03]  /*178d0*/  LDS R47, [R29+0x6880] ;  /* 0x006880001d2f7984 */ /* 0x000ee60000000800 */
[----:B------:R-:W-:Y:S01]  /*178e0*/  HMMA.1688.F32.TF32 R88, R32, R38, R88 ;  /* 0x000000262058723c */ /* 0x000fe20000081058 */
[----:B------:R-:W-:Y:S04]  /*178f0*/  LDS R38, [R28+0x6900] ;  /* 0x006900001c267984 */ /* 0x000fe80000000800 */
[----:B------:R-:W4:Y:S04]  /*17900*/  LDS R39, [R29+0x6900] ;  /* 0x006900001d277984 */ /* 0x000f280000000800 */
[----:B------:R-:W-:Y:S04]  /*17910*/  LDS R32, [R28+0x6180] ;  /* 0x006180001c207984 */ /* 0x000fe80000000800 */
[----:B------:R-:W-:Y:S04]  /*17920*/  LDS R34, [R28+0x6980] ;  /* 0x006980001c227984 */ /* 0x000fe80000000800 */
[----:B------:R-:W-:Y:S04]  /*17930*/  LDS R33, [R29+0x6180] ;  /* 0x006180001d217984 */ /* 0x000fe80000000800 */
[----:B------:R-:W5:Y:S01]  /*17940*/  LDS R35, [R29+0x6980] ;  /* 0x006980001d237984 */ /* 0x000f620000000800 */
[C---:B-1----:R-:W-:Y:S08]  /*17950*/  HMMA.1688.F32.TF32 R52, R124.reuse, R112, R52 ;  /* 0x000000707c34723c */ /* 0x042ff00000081034 */
[C---:B--2---:R-:W-:Y:S08]  /*17960*/  HMMA.1688.F32.TF32 R60, R124.reuse, R100, R60 ;  /* 0x000000647c3c723c */ /* 0x044ff0000008103c */
[C---:B------:R-:W-:Y:S08]  /*17970*/  HMMA.1688.F32.TF32 R80, R124.reuse, R84, R80 ;  /* 0x000000547c50723c */ /* 0x040ff00000081050 */
[----:B------:R-:W-:Y:S01]  /*17980*/  HMMA.1688.F32.TF32 R120, R124, R40, R120 ;  /* 0x000000287c78723c */ /* 0x000fe20000081078 */
[----:B------:R-:W-:Y:S04]  /*17990*/  LDS R124, [R28+0x7000] ;  /* 0x007000001c7c7984 */ /* 0x000fe80000000800 */
[----:B------:R-:W-:Y:S03]  /*179a0*/  LDS R126, [R28+0x7800] ;  /* 0x007800001c7e7984 */ /* 0x000fe60000000800 */
[C---:B---3--:R-:W-:Y:S01]  /*179b0*/  HMMA.1688.F32.TF32 R68, R44.reuse, R112, R68 ;  /* 0x000000702c44723c */ /* 0x048fe20000081044 */
[----:B------:R-:W-:Y:S04]  /*179c0*/  LDS R125, [R29+0x7000] ;  /* 0x007000001d7d7984 */ /* 0x000fe80000000800 */
[----:B------:R-:W1:Y:S03]  /*179d0*/  LDS R127, [R29+0x7800] ;  /* 0x007800001d7f7984 */ /* 0x000e660000000800 */
[C---:B------:R-:W-:Y:S08]  /*179e0*/  HMMA.1688.F32.TF32 R48, R44.reuse, R100, R48 ;  /* 0x000000642c30723c */ /* 0x040ff00000081030 */
[C---:B------:R-:W-:Y:S08]  /*179f0*/  HMMA.1688.F32.TF32 R116, R44.reuse, R84, R116 ;  /* 0x000000542c74723c */ /* 0x040ff00000081074 */
[----:B------:R-:W-:Y:S01]  /*17a00*/  HMMA.1688.F32.TF32 R108, R44, R40, R108 ;  /* 0x000000282c6c723c */ /* 0x000fe2000008106c */
[----:B------:R-:W-:Y:S04]  /*17a10*/  LDS R44, [R28+0x7080] ;  /* 0x007080001c2c7984 */ /* 0x000fe80000000800 */
[----:B------:R-:W-:Y:S03]  /*17a20*/  LDS R46, [R28+0x7880] ;  /* 0x007880001c2e7984 */ /* 0x000fe60000000800 */
[C---:B----4-:R-:W-:Y:S01]  /*17a30*/  HMMA.1688.F32.TF32 R72, R36.reuse, R112, R72 ;  /* 0x000000702448723c */ /* 0x050fe20000081048 */
        /* <DEDUP_REMOVED lines=146> */
[C---:B------:R-:W-:Y:S01]  /*18360*/  HMMA.1688.F32.TF32 R64, R32.reuse, R100, R64 ;  /* 0x000000642040723c */ /* 0x040fe20000081040 */
[----:B------:R-:W-:Y:S04]  /*18370*/  LDS R100, [R28+0xd080] ;  /* 0x00d080001c647984 */ /* 0x000fe80000000800 */
[----:B------:R-:W-:Y:S03]  /*18380*/  LDS R101, [R29+0xd080] ;  /* 0x00d080001d657984 */ /* 0x000fe60000000800 */
        /* <DEDUP_REMOVED lines=14> */
[----:B------:R-:W-:Y:S07]  /*18470*/  LDSM.16.M88.4 R124, [R3+0x46180] ;  /* 0x04618000037c783b */ /* 0x000fee0000000200 */
[C---:B--2---:R-:W-:Y:S08]  /*18480*/  HMMA.1688.F32.TF32 R68, R44.reuse, R114, R68 ;  /* 0x000000722c44723c */ /* 0x044ff00000081044 */
        /* <DEDUP_REMOVED lines=8> */
[----:B------:R-:W-:Y:S07]  /*18510*/  LDSM.16.M88.4 R36, [R3+0x44180] ;  /* 0x044180000324783b */ /* 0x000fee0000000200 */
[C---:B----4-:R-:W-:Y:S01]  /*18520*/  HMMA.1688.F32.TF32 R76, R32.reuse, R114, R76 ;  /* 0x00000072204c723c */ /* 0x050fe2000008104c */
[----:B------:R-:W2:Y:S07]  /*18530*/  LDSM.16.M88.4 R112, [R3+0x40180] ;  /* 0x040180000370783b */ /* 0x000eae0000000200 */
[C---:B------:R-:W-:Y:S01]  /*18540*/  HMMA.1688.F32.TF32 R92, R32.reuse, R86, R92 ;  /* 0x00000056205c723c */ /* 0x040fe2000008105c */
[----:B------:R-:W-:Y:S04]  /*18550*/  LDS R86, [R28+0xc880] ;  /* 0x00c880001c567984 */ /* 0x000fe80000000800 */
[----:B------:R-:W3:Y:S03]  /*18560*/  LDS R87, [R29+0xc880] ;  /* 0x00c880001d577984 */ /* 0x000ee60000000800 */
[C---:B------:R-:W-:Y:S01]  /*18570*/  HMMA.1688.F32.TF32 R88, R32.reuse, R42, R88 ;  /* 0x0000002a2058723c */ /* 0x040fe20000081058 */
[----:B------:R-:W-:Y:S04]  /*18580*/  LDS R42, [R28+0xc900] ;  /* 0x00c900001c2a7984 */ /* 0x000fe80000000800 */
[----:B------:R-:W4:Y:S03]  /*18590*/  LDS R43, [R29+0xc900] ;  /* 0x00c900001d2b7984 */ /* 0x000f260000000800 */
[----:B------:R-:W-:Y:S01]  /*185a0*/  HMMA.1688.F32.TF32 R64, R32, R102, R64 ;  /* 0x000000662040723c */ /* 0x000fe20000081040 */
[----:B------:R-:W-:Y:S04]  /*185b0*/  LDS R32, [R28+0xc180] ;  /* 0x00c180001c207984 */ /* 0x000fe80000000800 */
[----:B------:R-:W-:Y:S04]  /*185c0*/  LDS R34, [R28+0xc980] ;  /* 0x00c980001c227984 */ /* 0x000fe80000000800 */
[----:B------:R-:W-:Y:S04]  /*185d0*/  LDS R33, [R29+0xc180] ;  /* 0x00c180001d217984 */ /* 0x000fe80000000800 */
[----:B------:R-:W5:Y:S01]  /*185e0*/  LDS R35, [R29+0xc980] ;  /* 0x00c980001d237984 */ /* 0x000f620000000800 */
[C---:B-1----:R-:W-:Y:S03]  /*185f0*/  HMMA.1688.F32.TF32 R60, R128.reuse, R44, R60 ;  /* 0x0000002c803c723c */ /* 0x042fe6000008103c */
[----:B------:R-:W-:Y:S04]  /*18600*/  LDS R102, [R28+0xd880] ;  /* 0x00d880001c667984 */ /* 0x000fe80000000800 */
[----:B------:R-:W-:Y:S01]  /*18610*/  LDS R103, [R29+0xd880] ;  /* 0x00d880001d677984 */ /* 0x000fe20000000800 */
        /* <DEDUP_REMOVED lines=20> */
[----:B------:R-:W-:Y:S04]  /*18760*/  LDS R42, [R28+0xd980] ;  /* 0x00d980001c2a7984 */ /* 0x000fe80000000800 */
[----:B------:R-:W-:Y:S04]  /*18770*/  LDS R41, [R29+0xd180] ;  /* 0x00d180001d297984 */ /* 0x000fe80000000800 */
[----:B------:R-:W3:Y:S01]  /*18780*/  LDS R43, [R29+0xd980] ;  /* 0x00d980001d2b7984 */ /* 0x000ee20000000800 */
[C---:B-----5:R-:W-:Y:S08]  /*18790*/  HMMA.1688.F32.TF32 R76, R32.reuse, R112, R76 ;  /* 0x00000070204c723c */ /* 0x060ff0000008104c */
[C---:B------:R-:W-:Y:S01]  /*187a0*/  HMMA.1688.F32.TF32 R92, R32.reuse, R36, R92 ;  /* 0x00000024205c723c */ /* 0x040fe2000008105c */
[----:B------:R-:W-:Y:S04]  /*187b0*/  LDS R36, [R28+0xe100] ;  /* 0x00e100001c247984 */ /* 0x000fe80000000800 */
[----:B------:R-:W-:Y:S03]  /*187c0*/  LDS R37, [R29+0xe100] ;  /* 0x00e100001d257984 */ /* 0x000fe60000000800 */
[C---:B------:R-:W-:Y:S01]  /*187d0*/  HMMA.1688.F32.TF32 R64, R32.reuse, R44, R64 ;  /* 0x0000002c2040723c */ /* 0x040fe20000081040 */
[----:B------:R-:W-:Y:S04]  /*187e0*/  LDS R44, [R28+0xe180] ;  /* 0x00e180001c2c7984 */ /* 0x000fe80000000800 */
[----:B------:R-:W-:Y:S03]  /*187f0*/  LDS R45, [R29+0xe180] ;  /* 0x00e180001d2d7984 */ /* 0x000fe60000000800 */
[----:B------:R-:W-:Y:S01]  /*18800*/  HMMA.1688.F32.TF32 R88, R32, R124, R88 ;  /* 0x0000007c2058723c */ /* 0x000fe20000081058 */
[----:B------:R-:W-:Y:S04]  /*18810*/  LDSM.16.M88.4 R32, [R30+0x44180] ;  /* 0x044180001e20783b */ /* 0x000fe80000000200 */
[----:B------:R-:W-:Y:S03]  /*18820*/  LDS R124, [R28+0xf080] ;  /* 0x00f080001c7c7984 */ /* 0x000fe60000000800 */
[-C--:B-1----:R-:W-:Y:S01]  /*18830*/  HMMA.1688.F32.TF32 R52, R128, R114.reuse, R52 ;  /* 0x000000728034723c */ /* 0x082fe20000081034 */
[----:B------:R-:W-:Y:S07]  /*18840*/  LDS R125, [R29+0xf080] ;  /* 0x00f080001d7d7984 */ /* 0x000fee0000000800 */
[-C--:B------:R-:W-:Y:S08]  /*18850*/  HMMA.1688.F32.TF32 R68, R100, R114.reuse, R68 ;  /* 0x000000726444723c */ /* 0x080ff00000081044 */
[----:B--2---:R-:W-:Y:S08]  /*18860*/  HMMA.1688.F32.TF32 R72, R84, R114, R72 ;  /* 0x000000725448723c */ /* 0x004ff00000081048 */
[----:B------:R-:W-:Y:S08]  /*18870*/  HMMA.1688.F32.TF32 R80, R128, R38, R80 ;  /* 0x000000268050723c */ /* 0x000ff00000081050 */
[C---:B------:R-:W-:Y:S08]  /*18880*/  HMMA.1688.F32.TF32 R48, R100.reuse, R46, R48 ;  /* 0x0000002e6430723c */ /* 0x040ff00000081030 */
[C---:B------:R-:W-:Y:S08]  /*18890*/  HMMA.1688.F32.TF32 R116, R100.reuse, R38, R116 ;  /* 0x000000266474723c */ /* 0x040ff00000081074 */
[----:B------:R-:W-:Y:S01]  /*188a0*/  HMMA.1688.F32.TF32 R108, R100, R126, R108 ;  /* 0x0000007e646c723c */ /* 0x000fe2000008106c */
[----:B------:R-:W-:Y:S07]  /*188b0*/  LDSM.16.M88.4 R100, [R30+0x46180] ;  /* 0x046180001e64783b */ /* 0x000fee0000000200 */
[C---:B------:R-:W-:Y:S08]  /*188c0*/  HMMA.1688.F32.TF32 R56, R84.reuse, R46, R56 ;  /* 0x0000002e5438723c */ /* 0x040ff00000081038 */
[C---:B------:R-:W-:Y:S08]  /*188d0*/  HMMA.1688.F32.TF32 R104, R84.reuse, R38, R104 ;  /* 0x000000265468723c */ /* 0x040ff00000081068 */
[----:B------:R-:W-:Y:S01]  /*188e0*/  HMMA.1688.F32.TF32 R96, R84, R126, R96 ;  /* 0x0000007e5460723c */ /* 0x000fe20000081060 */
[----:B------:R-:W-:Y:S07]  /*188f0*/  LDSM.16.M88.4 R84, [R30+0x40180] ;  /* 0x040180001e54783b */ /* 0x000fee0000000200 */
[C---:B---3--:R-:W-:Y:S01]  /*18900*/  HMMA.1688.F32.TF32 R112, R40.reuse, R114, R76 ;  /* 0x000000722870723c */ /* 0x048fe2000008104c */
[----:B------:R-:W-:Y:S07]  /*18910*/  LDSM.16.M88.4 R76, [R30+0x42180] ;  /* 0x042180001e4c783b */ /* 0x000fee0000000200 */
        /* <DEDUP_REMOVED lines=9> */
[----:B------:R-:W2:Y:S03]  /*189b0*/  LDS R43, [R29+0xe880] ;  /* 0x00e880001d2b7984 */ /* 0x000ea60000000800 */
[----:B------:R-:W-:Y:S01]  /*189c0*/  HMMA.1688.F32.TF32 R120, R128, R126, R120 ;  /* 0x0000007e8078723c */ /* 0x000fe20000081078 */
[----:B------:R-:W-:Y:S04]  /*189d0*/  LDS R128, [R28+0xe000] ;  /* 0x00e000001c807984 */ /* 0x000fe80000000800 */
[----:B------:R-:W-:Y:S04]  /*189e0*/  LDS R130, [R28+0xe800] ;  /* 0x00e800001c827984 */ /* 0x000fe80000000800 */
[----:B------:R-:W-:Y:S04]  /*189f0*/  LDS R129, [R29+0xe000] ;  /* 0x00e000001d817984 */ /* 0x000fe80000000800 */
[----:B------:R-:W3:Y:S04]  /*18a00*/  LDS R131, [R29+0xe800] ;  /* 0x00e800001d837984 */ /* 0x000ee80000000800 */
        /* <DEDUP_REMOVED lines=9> */
[----:B------:R-:W-:Y:S04]  /*18aa0*/  LDS R36, [R28+0xf180] ;  /* 0x00f180001c247984 */ /* 0x000fe80000000800 */
[----:B------:R-:W-:Y:S04]  /*18ab0*/  LDS R39, [R29+0xf980] ;  /* 0x00f980001d277984 */ /* 0x000fe80000000800 */
[----:B------:R-:W1:Y:S01]  /*18ac0*/  LDS R37, [R29+0xf180] ;  /* 0x00f180001d257984 */ /* 0x000e620000000800 */
[C---:B--2---:R-:W-:Y:S08]  /*18ad0*/  HMMA.1688.F32.TF32 R68, R40.reuse, R84, R68 ;  /* 0x000000542844723c */ /* 0x044ff00000081044 */
[C---:B------:R-:W-:Y:S08]  /*18ae0*/  HMMA.1688.F32.TF32 R48, R40.reuse, R76, R48 ;  /* 0x0000004c2830723c */ /* 0x040ff00000081030 */
[C---:B------:R-:W-:Y:S08]  /*18af0*/  HMMA.1688.F32.TF32 R116, R40.reuse, R32, R116 ;  /* 0x000000202874723c */ /* 0x040ff00000081074 */
[----:B------:R-:W-:Y:S01]  /*18b00*/  HMMA.1688.F32.TF32 R108, R40, R100, R108 ;  /* 0x00000064286c723c */ /* 0x000fe2000008106c */
[----:B------:R-:W-:Y:S04]  /*18b10*/  LDS R40, [R28+0xf100] ;  /* 0x00f100001c287984 */ /* 0x000fe80000000800 */
[----:B------:R-:W-:Y:S03]  /*18b20*/  LDS R42, [R28+0xf900] ;  /* 0x00f900001c2a7984 */ /* 0x000fe60000000800 */
[C---:B---3--:R-:W-:Y:S01]  /*18b30*/  HMMA.1688.F32.TF32 R52, R128.reuse, R84, R52 ;  /* 0x000000548034723c */ /* 0x048fe20000081034 */
        /* <DEDUP_REMOVED lines=9> */
[C---:B----4-:R-:W-:Y:S08]  /*18bd0*/  HMMA.1688.F32.TF32 R64, R44.reuse, R76, R64 ;  /* 0x0000004c2c40723c */ /* 0x050ff00000081040 */
[C---:B------:R-:W-:Y:S08]  /*18be0*/  HMMA.1688.F32.TF32 R92, R44.reuse, R32, R92 ;  /* 0x000000202c5c723c */ /* 0x040ff0000008105c */
[C---:B------:R-:W-:Y:S08]  /*18bf0*/  HMMA.1688.F32.TF32 R112, R44.reuse, R84, R112 ;  /* 0x000000542c70723c */ /* 0x040ff00000081070 */
[----:B------:R-:W-:Y:S08]  /*18c00*/  HMMA.1688.F32.TF32 R88, R44, R100, R88 ;  /* 0x000000642c58723c */ /* 0x000ff00000081058 */
[----:B-1----:R-:W-:Y:S01]  /*18c10*/  HMMA.1688.F32.TF32 R44, R36, R78, R64 ;  /* 0x0000004e242c723c */ /* 0x002fe20000081040 */
[----:B------:R-:W4:Y:S04]  /*18c20*/  LDL.LU R65, [R1+0x3b8] ;  /* 0x0003b80001417983 */ /* 0x000f280000300800 */
[----:B------:R-:W5:Y:S03]  /*18c30*/  LDL.LU R64, [R1+0x3bc] ;  /* 0x0003bc0001407983 */ /* 0x000f660000300800 */
[C---:B--2---:R-:W-:Y:S08]  /*18c40*/  HMMA.1688.F32.TF32 R72, R40.reuse, R86, R72 ;  /* 0x000000562848723c */ /* 0x044ff00000081048 */
[C---:B------:R-:W-:Y:S08]  /*18c50*/  HMMA.1688.F32.TF32 R56, R40.reuse, R78, R56 ;  /* 0x0000004e2838723c */ /* 0x040ff00000081038 */
[C---:B------:R-:W-:Y:S08]  /*18c60*/  HMMA.1688.F32.TF32 R104, R40.reuse, R34, R104 ;  /* 0x000000222868723c */ /* 0x040ff00000081068 */
[----:B------:R-:W-:Y:S08]  /*18c70*/  HMMA.1688.F32.TF32 R96, R40, R102, R96 ;  /* 0x000000662860723c */ /* 0x000ff00000081060 */
[-C--:B---3--:R-:W-:Y:S08]  /*18c80*/  HMMA.1688.F32.TF32 R80, R128, R34.reuse, R80 ;  /* 0x000000228050723c */ /* 0x088ff00000081050 */
[-C--:B------:R-:W-:Y:S08]  /*18c90*/  HMMA.1688.F32.TF32 R116, R124, R34.reuse, R116 ;  /* 0x000000227c74723c */ /* 0x080ff00000081074 */
[----:B------:R-:W-:Y:S01]  /*18ca0*/  HMMA.1688.F32.TF32 R40, R36, R34, R92 ;  /* 0x000000222428723c */ /* 0x000fe2000008105c */
[----:B------:R-:W2:Y:S04]  /*18cb0*/  LDL.LU R35, [R1+0x3a4] ;  /* 0x0003a40001237983 */ /* 0x000ea80000300800 */
[----:B------:R-:W3:Y:S04]  /*18cc0*/  LDL.LU R34, [R1+0x3a8] ;  /* 0x0003a80001227983 */ /* 0x000ee80000300800 */
[----:B------:R-:W2:Y:S04]  /*18cd0*/  LDL.LU R33, [R1+0x390] ;  /* 0x0003900001217983 */ /* 0x000ea80000300800 */
[----:B------:R-:W2:Y:S01]  /*18ce0*/  LDL.LU R32, [R1+0x394] ;  /* 0x0003940001207983 */ /* 0x000ea20000300800 */
[----:B------:R-:W-:-:S05]  /*18cf0*/  IMAD.MOV.U32 R3, RZ, RZ, 0x7f ;  /* 0x0000007fff037424 */ /* 0x000fca00078e00ff */
[----:B------:R-:W-:-:S04]  /*18d00*/  IADD3 R3, R3, c[0x0][0x180], RZ ;  /* 0x0000600003037a10 */ /* 0x000fc80007ffe0ff */
[----:B------:R-:W-:-:S04]  /*18d10*/  SHF.R.S32.HI R30, RZ, 0x1f, R3 ;  /* 0x0000001fff1e7819 */ /* 0x000fc80000011403 */
[----:B------:R-:W-:Y:S01]  /*18d20*/  LEA.HI R30, R30, R3, RZ, 0x7 ;  /* 0x000000031e1e7211 */ /* 0x000fe200078f38ff */
[----:B------:R-:W-:-:S05]  /*18d30*/  IMAD.MOV.U32 R3, RZ, RZ, c[0x0][0x180] ;  /* 0x00006000ff037624 */ /* 0x000fca00078e00ff */
[----:B------:R-:W-:Y:S02]  /*18d40*/  IADD3 R3, R3, -0x200, RZ ;  /* 0xfffffe0003037810 */ /* 0x000fe40007ffe0ff */
[----:B------:R-:W-:-:S03]  /*18d50*/  SHF.R.S32.HI R30, RZ, 0x7, R30 ;  /* 0x00000007ff1e7819 */ /* 0x000fc6000001141e */
[----:B------:R-:W-:Y:S01]  /*18d60*/  IMAD R3, R25, -0x80, R3 ;  /* 0xffffff8019037824 */ /* 0x000fe200078e0203 */
[----:B------:R-:W-:-:S04]  /*18d70*/  IADD3 R30, R30, -0x4, RZ ;  /* 0xfffffffc1e1e7810 */ /* 0x000fc80007ffe0ff */
[----:B------:R-:W-:Y:S01]  /*18d80*/  ISETP.GT.AND P1, PT, R3, RZ, PT ;  /* 0x000000ff0300720c */ /* 0x000fe20003f24270 */
[----:B------:R-:W-:Y:S01]  /*18d90*/  UIADD3 UR5, UR5, 0x1, URZ ;  /* 0x0000000105057890 */ /* 0x000fe2000fffe03f */
[----:B------:R-:W-:Y:S02]  /*18da0*/  ISETP.GE.AND P0, PT, R25, R30, PT ;  /* 0x0000001e1900720c */ /* 0x000fe40003f06270 */
[----:B------:R-:W-:Y:S01]  /*18db0*/  SEL R28, RZ, 0x4, !P1 ;  /* 0x00000004ff1c7807 */ /* 0x000fe20004800000 */
[----:B------:R-:W-:Y:S01]  /*18dc0*/  UISETP.GT.AND UP0, UPT, UR5, 0x3, UPT ;  /* 0x000000030500788c */ /* 0x000fe2000bf04270 */
[----:B------:R-:W-:Y:S02]  /*18dd0*/  ISETP.GT.AND P1, PT, R3, 0x4, PT ;  /* 0x000000040300780c */ /* 0x000fe40003f24270 */
[----:B------:R-:W-:Y:S01]  /*18de0*/  SEL R28, R28, RZ, !P0 ;  /* 0x000000ff1c1c7207 */ /* 0x000fe20004000000 */
[----:B------:R-:W-:Y:S01]  /*18df0*/  USEL UR5, UR5, URZ, !UP0 ;  /* 0x0000003f05057287 */ /* 0x000fe2000c000000 */
[----:B------:R-:W-:-:S02]  /*18e00*/  IADD3 R17, P3, R17, R27, RZ ;  /* 0x0000001b11117210 */ /* 0x000fc40007f7e0ff */
[----:B------:R-:W-:Y:S02]  /*18e10*/  ISETP.NE.U32.AND P2, PT, R28, RZ, PT ;  /* 0x000000ff1c00720c */ /* 0x000fe40003f45070 */
[----:B------:R-:W-:Y:S01]  /*18e20*/  SEL R28, RZ, 0x4, !P1 ;  /* 0x00000004ff1c7807 */ /* 0x000fe20004800000 */
[----:B------:R-:W-:-:S03]  /*18e30*/  IMAD.U32 R30, RZ, RZ, UR5 ;  /* 0x00000005ff1e7e24 */ /* 0x000fc6000f8e00ff */
[----:B------:R-:W-:Y:S01]  /*18e40*/  SEL R28, R28, RZ, !P0 ;  /* 0x000000ff1c1c7207 */ /* 0x000fe20004000000 */
[----:B------:R-:W-:Y:S01]  /*18e50*/  IMAD.X R5, R5, 0x1, R26, P3 ;  /* 0x0000000105057824 */ /* 0x000fe200018e061a */
[-C--:B------:R-:W-:Y:S02]  /*18e60*/  IADD3 R4, P4, R4, R27.reuse, RZ ;  /* 0x0000001b04047210 */ /* 0x080fe40007f9e0ff */
[----:B------:R-:W-:Y:S01]  /*18e70*/  ISETP.NE.U32.AND P1, PT, R28, RZ, PT ;  /* 0x000000ff1c00720c */ /* 0x000fe20003f25070 */
[----:B------:R-:W-:Y:S02]  /*18e80*/  IMAD R30, R30, 0x10000, R2 ;  /* 0x000100001e1e7824 */ /* 0x000fe400078e0202 */
[----:B------:R-:W-:Y:S02]  /*18e90*/  IMAD.MOV.U32 R28, RZ, RZ, R17 ;  /* 0x000000ffff1c7224 */ /* 0x000fe400078e0011 */
[----:B------:R-:W-:Y:S01]  /*18ea0*/  IMAD.MOV.U32 R29, RZ, RZ, R5 ;  /* 0x000000ffff1d7224 */ /* 0x000fe200078e0005 */
[----:B------:R-:W-:Y:S01]  /*18eb0*/  BAR.SYNC.DEFER_BLOCKING 0x0 ;  /* 0x0000000000007b1d */ /* 0x000fe20000010000 */
[----:B------:R-:W-:Y:S01]  /*18ec0*/  IMAD.X R21, R21, 0x1, R26, P4 ;  /* 0x0000000115157824 */ /* 0x000fe200020e061a */
[----:B------:R-:W-:-:S04]  /*18ed0*/  IADD3 R13, P3, R13, R27, RZ ;  /* 0x0000001b0d0d7210 */ /* 0x000fc80007f7e0ff */
[----:B------:R-:W-:Y:S01]  /*18ee0*/  @!PT LDS RZ, [RZ] ;  /* 0x00000000fffff984 */ /* 0x000fe20000000800 */
[----:B------:R-:W-:Y:S01]  /*18ef0*/  @!PT LDS RZ, [RZ] ;  /* 0x00000000fffff984 */ /* 0x000fe20000000800 */
[----:B------:R-:W-:Y:S01]  /*18f00*/  @!PT LDS RZ, [RZ] ;  /* 0x00000000fffff984 */ /* 0x000fe20000000800 */
[----:B------:R1:W-:Y:S02]  /*18f10*/  LDGSTS.E [R30], [R28.64], P2 ;  /* 0x000000001c1e7fae */ /* 0x0003e40009121848 */
[----:B-1----:R-:W-:Y:S02]  /*18f20*/  IMAD.MOV.U32 R28, RZ, RZ, R4 ;  /* 0x000000ffff1c7224 */ /* 0x002fe400078e0004 */
[----:B------:R-:W-:-:S05]  /*18f30*/  IMAD.MOV.U32 R29, RZ, RZ, R21 ;  /* 0x000000ffff1d7224 */ /* 0x000fca00078e0015 */
[----:B------:R1:W-:Y:S01]  /*18f40*/  LDGSTS.E [R30+0x800], [R28.64], P1 ;  /* 0x008000001c1e7fae */ /* 0x0003e20008921848 */
[----:B------:R-:W-:-:S04]  /*18f50*/  ISETP.GT.AND P1, PT, R3, 0x8, PT ;  /* 0x000000080300780c */ /* 0x000fc80003f24270 */
[----:B-1----:R-:W-:Y:S02]  /*18f60*/  SEL R28, RZ, 0x4, !P1 ;  /* 0x00000004ff1c7807 */ /* 0x002fe40004800000 */
[----:B------:R-:W-:Y:S02]  /*18f70*/  ISETP.GT.AND P1, PT, R3, 0xc, PT ;  /* 0x0000000c0300780c */ /* 0x000fe40003f24270 */
[----:B------:R-:W-:-:S04]  /*18f80*/  SEL R28, R28, RZ, !P0 ;  /* 0x000000ff1c1c7207 */ /* 0x000fc80004000000 */
[----:B------:R-:W-:Y:S02]  /*18f90*/  ISETP.NE.U32.AND P2, PT, R28, RZ, PT ;  /* 0x000000ff1c00720c */ /* 0x000fe40003f45070 */
[----:B------:R-:W-:Y:S01]  /*18fa0*/  SEL R28, RZ, 0x4, !P1 ;  /* 0x00000004ff1c7807 */ /* 0x000fe20004800000 */
[----:B------:R-:W-:-:S03]  /*18fb0*/  IMAD.X R18, R18, 0x1, R26, P3 ;  /* 0x0000000112127824 */ /* 0x000fc600018e061a */
[----:B------:R-:W-:Y:S02]  /*18fc0*/  SEL R28, R28, RZ, !P0 ;  /* 0x000000ff1c1c7207 */ /* 0x000fe40004000000 */
[----:B------:R-:W-:Y:S02]  /*18fd0*/  IADD3 R135, P4, R135, R27, RZ ;  /* 0x0000001b87877210 */ /* 0x000fe40007f9e0ff */
[----:B------:R-:W-:Y:S01]  /*18fe0*/  ISETP.NE.U32.AND P1, PT, R28, RZ, PT ;  /* 0x000000ff1c00720c */ /* 0x000fe20003f25070 */
[----:B------:R-:W-:Y:S02]  /*18ff0*/  IMAD.MOV.U32 R28, RZ, RZ, R13 ;  /* 0x000000ffff1c7224 */ /* 0x000fe400078e000d */
[----:B------:R-:W-:Y:S02]  /*19000*/  IMAD.MOV.U32 R29, RZ, RZ, R18 ;  /* 0x000000ffff1d7224 */ /* 0x000fe400078e0012 */
[----:B------:R-:W-:-:S03]  /*19010*/  IMAD.X R134, R134, 0x1, R26, P4 ;  /* 0x0000000186867824 */ /* 0x000fc600020e061a */
[----:B------:R1:W-:Y:S02]  /*19020*/  LDGSTS.E [R30+0x1000], [R28.64], P2 ;  /* 0x010000001c1e7fae */ /* 0x0003e40009121848 */
[----:B-1----:R-:W-:Y:S02]  /*19030*/  IMAD.MOV.U32 R28, RZ, RZ, R135 ;  /* 0x000000ffff1c7224 */ /* 0x002fe400078e0087 */
[----:B------:R-:W-:-:S05]  /*19040*/  IMAD.MOV.U32 R29, RZ, RZ, R134 ;  /* 0x000000ffff1d7224 */ /* 0x000fca00078e0086 */
[----:B------:R1:W-:Y:S01]  /*19050*/  LDGSTS.E [R30+0x1800], [R28.64], P1 ;  /* 0x018000001c1e7fae */ /* 0x0003e20008921848 */
[----:B------:R-:W-:-:S04]  /*19060*/  ISETP.GT.AND P1, PT, R3, 0x10, PT ;  /* 0x000000100300780c */ /* 0x000fc80003f24270 */
[----:B-1----:R-:W-:Y:S02]  /*19070*/  SEL R28, RZ, 0x4, !P1 ;  /* 0x00000004ff1c7807 */ /* 0x002fe40004800000 */
[----:B------:R-:W-:Y:S02]  /*19080*/  ISETP.GT.AND P1, PT, R3, 0x14, PT ;  /* 0x000000140300780c */ /* 0x000fe40003f24270 */
[----:B------:R-:W-:Y:S02]  /*19090*/  SEL R28, R28, RZ, !P0 ;  /* 0x000000ff1c1c7207 */ /* 0x000fe40004000000 */
[----:B------:R-:W-:Y:S02]  /*190a0*/  IADD3 R143, P3, R143, R27, RZ ;  /* 0x0000001b8f8f7210 */ /* 0x000fe40007f7e0ff */
        /* <DEDUP_REMOVED lines=53> */
[----:B-----5:R-:W-:Y:S02]  /*19400*/  IADD3 R64, P3, R64, R27, RZ ;  /* 0x0000001b40407210 */ /* 0x020fe40007f7e0ff */
[----:B------:R-:W-:Y:S02]  /*19410*/  ISETP.NE.U32.AND P2, PT, R28, RZ, PT ;  /* 0x000000ff1c00720c */ /* 0x000fe40003f45070 */
[----:B------:R-:W-:Y:S01]  /*19420*/  SEL R28, RZ, 0x4, !P1 ;  /* 0x00000004ff1c7807 */ /* 0x000fe20004800000 */
[----:B----4-:R-:W-:-:S03]  /*19430*/  IMAD.X R65, R65, 0x1, R26, P3 ;  /* 0x0000000141417824 */ /* 0x010fc600018e061a */
[----:B------:R-:W-:Y:S02]  /*19440*/  SEL R28, R28, RZ, !P0 ;  /* 0x000000ff1c1c7207 */ /* 0x000fe40004000000 */
[----:B---3--:R-:W-:Y:S02]  /*19450*/  IADD3 R34, P4, R34, R27, RZ ;  /* 0x0000001b22227210 */ /* 0x008fe40007f9e0ff */
[----:B------:R-:W-:Y:S01]  /*19460*/  ISETP.NE.U32.AND P1, PT, R28, RZ, PT ;  /* 0x000000ff1c00720c */ /* 0x000fe20003f25070 */
[----:B------:R-:W-:Y:S02]  /*19470*/  IMAD.MOV.U32 R28, RZ, RZ, R64 ;  /* 0x000000ffff1c7224 */ /* 0x000fe400078e0040 */
[----:B------:R-:W-:Y:S02]  /*19480*/  IMAD.MOV.U32 R29, RZ, RZ, R65 ;  /* 0x000000ffff1d7224 */ /* 0x000fe400078e0041 */
[----:B--2---:R-:W-:-:S03]  /*19490*/  IMAD.X R35, R35, 0x1, R26, P4 ;  /* 0x0000000123237824 */ /* 0x004fc600020e061a */
[----:B------:R1:W-:Y:S02]  /*194a0*/  LDGSTS.E [R30+0x5000], [R28.64], P2 ;  /* 0x050000001c1e7fae */ /* 0x0003e40009121848 */
[----:B-1----:R-:W-:Y:S02]  /*194b0*/  IMAD.MOV.U32 R28, RZ, RZ, R34 ;  /* 0x000000ffff1c7224 */ /* 0x002fe400078e0022 */
[----:B------:R-:W-:-:S05]  /*194c0*/  IMAD.MOV.U32 R29, RZ, RZ, R35 ;  /* 0x000000ffff1d7224 */ /* 0x000fca00078e0023 */
[----:B------:R1:W-:Y:S01]  /*194d0*/  LDGSTS.E [R30+0x5800], [R28.64], P1 ;  /* 0x058000001c1e7fae */ /* 0x0003e20008921848 */
[C---:B------:R-:W-:Y:S02]  /*194e0*/  ISETP.GT.AND P1, PT, R3.reuse, 0x30, PT ;  /* 0x000000300300780c */ /* 0x040fe40003f24270 */
[----:B------:R-:W-:Y:S02]  /*194f0*/  IADD3 R32, P3, R32, R27, RZ ;  /* 0x0000001b20207210 */ /* 0x000fe40007f7e0ff */
[----:B-1----:R-:W-:Y:S02]  /*19500*/  SEL R28, RZ, 0x4, !P1 ;  /* 0x00000004ff1c7807 */ /* 0x002fe40004800000 */
[----:B------:R-:W-:Y:S02]  /*19510*/  ISETP.GT.AND P1, PT, R3, 0x34, PT ;  /* 0x000000340300780c */ /* 0x000fe40003f24270 */
[----:B------:R-:W-:Y:S01]  /*19520*/  SEL R28, R28, RZ, !P0 ;  /* 0x000000ff1c1c7207 */ /* 0x000fe20004000000 */
[----:B------:R-:W-:Y:S01]  /*19530*/  STL [R1+0x3bc], R64 ;  /* 0x0003bc4001007387 */ /* 0x000fe20000100800 */
[----:B------:R-:W-:-:S02]  /*19540*/  IMAD.X R33, R33, 0x1, R26, P3 ;  /* 0x0000000121217824 */ /* 0x000fc400018e061a */
[----:B------:R-:W-:Y:S01]  /*19550*/  ISETP.NE.U32.AND P2, PT, R28, RZ, PT ;  /* 0x000000ff1c00720c */ /* 0x000fe20003f45070 */
[----:B------:R1:W-:Y:S01]  /*19560*/  STL [R1+0x3b8], R65 ;  /* 0x0003b84101007387 */ /* 0x0003e20000100800 */
[----:B------:R-:W-:-:S03]  /*19570*/  SEL R28, RZ, 0x4, !P1 ;  /* 0x00000004ff1c7807 */ /* 0x000fc60004800000 */
[----:B------:R2:W-:Y:S01]  /*19580*/  STL [R1+0x3a8], R34 ;  /* 0x0003a82201007387 */ /* 0x0005e20000100800 */
[----:B------:R-:W-:-:S03]  /*19590*/  SEL R28, R28, RZ, !P0 ;  /* 0x000000ff1c1c7207 */ /* 0x000fc60004000000 */
[----:B------:R-:W-:Y:S04]  /*195a0*/  STL [R1+0x3a4], R35 ;  /* 0x0003a42301007387 */ /* 0x000fe80000100800 */
[----:B------:R3:W-:Y:S01]  /*195b0*/  STL [R1+0x394], R32 ;  /* 0x0003942001007387 */ /* 0x0007e20000100800 */
[----:B------:R-:W-:-:S03]  /*195c0*/  ISETP.NE.U32.AND P1, PT, R28, RZ, PT ;  /* 0x000000ff1c00720c */ /* 0x000fc60003f25070 */
[----:B------:R4:W-:Y:S01]  /*195d0*/  STL [R1+0x390], R33 ;  /* 0x0003902101007387 */ /* 0x0009e20000100800 */
[----:B------:R-:W-:-:S03]  /*195e0*/  IMAD.MOV.U32 R28, RZ, RZ, R32 ;  /* 0x000000ffff1c7224 */ /* 0x000fc600078e0020 */
[----:B-1----:R-:W5:Y:S04]  /*195f0*/  LDL.LU R65, [R1+0x8] ;  /* 0x0000080001417983 */ /* 0x002f680000300800 */
[----:B------:R-:W5:Y:S04]  /*19600*/  LDL.LU R64, [R1+0xc] ;  /* 0x00000c0001407983 */ /* 0x000f680000300800 */
[----:B--2---:R-:W2:Y:S04]  /*19610*/  LDL.LU R34, [R1+0x28] ;  /* 0x0000280001227983 */ /* 0x004ea80000300800 */
[----:B---3--:R-:W3:Y:S04]  /*19620*/  LDL.LU R32, [R1+0x2c] ;  /* 0x00002c0001207983 */ /* 0x008ee80000300800 */
[----:B------:R-:W2:Y:S04]  /*19630*/  LDL.LU R67, [R1+0x48] ;  /* 0x0000480001437983 */ /* 0x000ea80000300800 */
[----:B------:R-:W2:Y:S01]  /*19640*/  LDL.LU R66, [R1+0x4c] ;  /* 0x00004c0001427983 */ /* 0x000ea20000300800 */
[----:B------:R-:W-:-:S03]  /*19650*/  IMAD.MOV.U32 R29, RZ, RZ, R33 ;  /* 0x000000ffff1d7224 */ /* 0x000fc600078e0021 */
[----:B------:R-:W2:Y:S04]  /*19660*/  LDL.LU R35, [R1+0x68] ;  /* 0x0000680001237983 */ /* 0x000ea80000300800 */
[----:B----4-:R-:W4:Y:S01]  /*19670*/  LDL.LU R33, [R1+0x6c] ;  /* 0x00006c0001217983 */ /* 0x010f220000300800 */
[----:B------:R-:W-:-:S03]  /*19680*/  IADD3 R200, P4, R200, R27, RZ ;  /* 0x0000001bc8c87210 */ /* 0x000fc60007f9e0ff */
[----:B------:R1:W-:Y:S02]  /*19690*/  LDGSTS.E [R30+0x6000], [R28.64], P2 ;  /* 0x060000001c1e7fae */ /* 0x0003e40009121848 */
[----:B------:R-:W-:Y:S02]  /*196a0*/  IMAD.X R199, R199, 0x1, R26, P4 ;  /* 0x00000001c7c77824 */ /* 0x000fe400020e061a */
        /* <DEDUP_REMOVED lines=62> */
[----:B------:R-:W-:-:S04]  /*19a90*/  SEL R28, RZ, 0x4, !P1 ;  /* 0x00000004ff1c7807 */ /* 0x000fc80004800000 */
[----:B------:R-:W-:-:S04]  /*19aa0*/  SEL R28, R28, RZ, !P0 ;  /* 0x000000ff1c1c7207 */ /* 0x000fc80004000000 */
[----:B------:R-:W-:Y:S02]  /*19ab0*/  ISETP.NE.U32.AND P1, PT, R28, RZ, PT ;  /* 0x000000ff1c00720c */ /* 0x000fe40003f25070 */
[----:B-----5:R-:W-:-:S05]  /*19ac0*/  IADD3 R64, P3, R64, R27, RZ ;  /* 0x0000001b40407210 */ /* 0x020fca0007f7e0ff */
[----:B------:R-:W-:Y:S01]  /*19ad0*/  IMAD.X R65, R65, 0x1, R26, P3 ;  /* 0x0000000141417824 */ /* 0x000fe200018e061a */
[----:B---3--:R-:W-:Y:S01]  /*19ae0*/  IADD3 R32, P4, R32, R27, RZ ;  /* 0x0000001b20207210 */ /* 0x008fe20007f9e0ff */
[----:B------:R-:W-:Y:S01]  /*19af0*/  IMAD.MOV.U32 R28, RZ, RZ, R64 ;  /* 0x000000ffff1c7224 */ /* 0x000fe200078e0040 */
[----:B------:R-:W-:Y:S01]  /*19b00*/  STL [R1+0xc], R64 ;  /* 0x00000c4001007387 */ /* 0x000fe20000100800 */
[----:B------:R-:W-:Y:S02]  /*19b10*/  IMAD.MOV.U32 R29, RZ, RZ, R65 ;  /* 0x000000ffff1d7224 */ /* 0x000fe400078e0041 */
[----:B--2---:R-:W-:Y:S01]  /*19b20*/  IMAD.X R34, R34, 0x1, R26, P4 ;  /* 0x0000000122227824 */ /* 0x004fe200020e061a */
[----:B------:R1:W-:Y:S04]  /*19b30*/  STL [R1+0x8], R65 ;  /* 0x0000084101007387 */ /* 0x0003e80000100800 */
[----:B------:R-:W-:Y:S04]  /*19b40*/  STL [R1+0x2c], R32 ;  /* 0x00002c2001007387 */ /* 0x000fe80000100800 */
[----:B------:R2:W-:Y:S04]  /*19b50*/  STL [R1+0x28], R34 ;  /* 0x0000282201007387 */ /* 0x0005e80000100800 */
[----:B------:R3:W-:Y:S04]  /*19b60*/  LDGSTS.E [R30+0xa000], [R28.64], P2 ;  /* 0x0a0000001c1e7fae */ /* 0x0007e80009121848 */
[----:B-1----:R-:W5:Y:S04]  /*19b70*/  LDL.LU R65, [R1+0x88] ;  /* 0x0000880001417983 */ /* 0x002f680000300800 */
[----:B------:R-:W5:Y:S01]  /*19b80*/  LDL.LU R64, [R1+0x8c] ;  /* 0x00008c0001407983 */ /* 0x000f620000300800 */
[----:B---3--:R-:W-:-:S02]  /*19b90*/  IMAD.MOV.U32 R29, RZ, RZ, R34 ;  /* 0x000000ffff1d7224 */ /* 0x008fc400078e0022 */
[----:B------:R-:W-:Y:S01]  /*19ba0*/  IMAD.MOV.U32 R28, RZ, RZ, R32 ;  /* 0x000000ffff1c7224 */ /* 0x000fe200078e0020 */
[----:B--2---:R-:W2:Y:S04]  /*19bb0*/  LDL.LU R34, [R1+0xa8] ;  /* 0x0000a80001227983 */ /* 0x004ea80000300800 */
[----:B------:R-:W3:Y:S04]  /*19bc0*/  LDL.LU R32, [R1+0xac] ;  /* 0x0000ac0001207983 */ /* 0x000ee80000300800 */
[----:B------:R1:W-:Y:S01]  /*19bd0*/  LDGSTS.E [R30+0xa800], [R28.64], P1 ;  /* 0x0a8000001c1e7fae */ /* 0x0003e20008921848 */
[----:B------:R-:W-:-:S02]  /*19be0*/  ISETP.GT.AND P1, PT, R3, 0x58, PT ;  /* 0x000000580300780c */ /* 0x000fc40003f24270 */
[----:B------:R-:W-:Y:S02]  /*19bf0*/  IADD3 R66, P3, R66, R27, RZ ;  /* 0x0000001b42427210 */ /* 0x000fe40007f7e0ff */
[----:B-1----:R-:W-:Y:S02]  /*19c00*/  SEL R28, RZ, 0x4, !P1 ;  /* 0x00000004ff1c7807 */ /* 0x002fe40004800000 */
[----:B------:R-:W-:Y:S02]  /*19c10*/  ISETP.GT.AND P1, PT, R3, 0x5c, PT ;  /* 0x0000005c0300780c */ /* 0x000fe40003f24270 */
[----:B------:R-:W-:-:S04]  /*19c20*/  SEL R28, R28, RZ, !P0 ;  /* 0x000000ff1c1c7207 */ /* 0x000fc80004000000 */
[----:B------:R-:W-:Y:S02]  /*19c30*/  ISETP.NE.U32.AND P2, PT, R28, RZ, PT ;  /* 0x000000ff1c00720c */ /* 0x000fe40003f45070 */
[----:B------:R-:W-:Y:S01]  /*19c40*/  SEL R28, RZ, 0x4, !P1 ;  /* 0x00000004ff1c7807 */ /* 0x000fe20004800000 */
[----:B------:R-:W-:Y:S01]  /*19c50*/  IMAD.X R67, R67, 0x1, R26, P3 ;  /* 0x0000000143437824 */ /* 0x000fe200018e061a */
[----:B----4-:R-:W-:Y:S02]  /*19c60*/  IADD3 R33, P4, R33, R27, RZ ;  /* 0x0000001b21217210 */ /* 0x010fe40007f9e0ff */
[----:B------:R-:W-:Y:S01]  /*19c70*/  SEL R28, R28, RZ, !P0 ;  /* 0x000000ff1c1c7207 */ /* 0x000fe20004000000 */
[----:B------:R-:W-:-:S03]  /*19c80*/  IMAD.MOV.U32 R29, RZ, RZ, R67 ;  /* 0x000000ffff1d7224 */ /* 0x000fc600078e0043 */
[----:B------:R-:W-:Y:S01]  /*19c90*/  ISETP.NE.U32.AND P1, PT, R28, RZ, PT ;  /* 0x000000ff1c00720c */ /* 0x000fe20003f25070 */
[----:B------:R-:W-:Y:S02]  /*19ca0*/  IMAD.MOV.U32 R28, RZ, RZ, R66 ;  /* 0x000000ffff1c7224 */ /* 0x000fe400078e0042 */
[----:B------:R-:W-:Y:S01]  /*19cb0*/  IMAD.X R35, R35, 0x1, R26, P4 ;  /* 0x0000000123237824 */ /* 0x000fe200020e061a */
[----:B------:R-:W-:Y:S04]  /*19cc0*/  STL [R1+0x4c], R66 ;  /* 0x00004c4201007387 */ /* 0x000fe80000100800 */
[----:B------:R-:W-:Y:S04]  /*19cd0*/  STL [R1+0x48], R67 ;  /* 0x0000484301007387 */ /* 0x000fe80000100800 */
[----:B------:R-:W-:Y:S04]  /*19ce0*/  STL [R1+0x6c], R33 ;  /* 0x00006c2101007387 */ /* 0x000fe80000100800 */
[----:B------:R1:W-:Y:S04]  /*19cf0*/  LDGSTS.E [R30+0xb000], [R28.64], P2 ;  /* 0x0b0000001c1e7fae */ /* 0x0003e80009121848 */
[----:B------:R4:W-:Y:S01]  /*19d00*/  STL [R1+0x68], R35 ;  /* 0x0000682301007387 */ /* 0x0009e20000100800 */
[----:B-1----:R-:W-:-:S02]  /*19d10*/  IMAD.MOV.U32 R29, RZ, RZ, R35 ;  /* 0x000000ffff1d7224 */ /* 0x002fc400078e0023 */
[----:B------:R-:W-:Y:S01]  /*19d20*/  IMAD.MOV.U32 R28, RZ, RZ, R33 ;  /* 0x000000ffff1c7224 */ /* 0x000fe200078e0021 */
[----:B----4-:R-:W4:Y:S04]  /*19d30*/  LDL.LU R35, [R1+0xc8] ;  /* 0x0000c80001237983 */ /* 0x010f280000300800 */
[----:B------:R-:W4:Y:S04]  /*19d40*/  LDL.LU R33, [R1+0xcc] ;  /* 0x0000cc0001217983 */ /* 0x000f280000300800 */
[----:B------:R-:W4:Y:S04]  /*19d50*/  LDL.LU R77, [R1+0xe8] ;  /* 0x0000e800014d7983 */ /* 0x000f280000300800 */
[----:B------:R-:W4:Y:S04]  /*19d60*/  LDL.LU R76, [R1+0xec] ;  /* 0x0000ec00014c7983 */ /* 0x000f280000300800 */
        /* <DEDUP_REMOVED lines=10> */
[--C-:B------:R-:W-:Y:S01]  /*19e10*/  IMAD.X R65, R65, 0x1, R26.reuse, P3 ;  /* 0x0000000141417824 */ /* 0x100fe200018e061a */
[----:B---3--:R-:W-:Y:S01]  /*19e20*/  IADD3 R32, P4, R32, R27, RZ ;  /* 0x0000001b20207210 */ /* 0x008fe20007f9e0ff */
[----:B------:R-:W-:Y:S04]  /*19e30*/  STL [R1+0x8c], R64 ;  /* 0x00008c4001007387 */ /* 0x000fe80000100800 */
[----:B--2---:R-:W-:Y:S01]  /*19e40*/  IMAD.X R34, R34, 0x1, R26, P4 ;  /* 0x0000000122227824 */ /* 0x004fe200020e061a */
[----:B------:R1:W-:Y:S04]  /*19e50*/  STL [R1+0x88], R65 ;  /* 0x0000884101007387 */ /* 0x0003e80000100800 */
[----:B------:R-:W-:Y:S04]  /*19e60*/  STL [R1+0xac], R32 ;  /* 0x0000ac2001007387 */ /* 0x000fe80000100800 */
[----:B------:R2:W-:Y:S04]  /*19e70*/  STL [R1+0xa8], R34 ;  /* 0x0000a82201007387 */ /* 0x0005e80000100800 */
[----:B------:R-:W3:Y:S01]  /*19e80*/  LDL.LU R67, [R1+0x108] ;  /* 0x0001080001437983 */ /* 0x000ee20000300800 */
[----:B------:R-:W-:-:S03]  /*19e90*/  IMAD.MOV.U32 R28, RZ, RZ, R64 ;  /* 0x000000ffff1c7224 */ /* 0x000fc600078e0040 */
[----:B------:R-:W5:Y:S01]  /*19ea0*/  LDL.LU R66, [R1+0x10c] ;  /* 0x00010c0001427983 */ /* 0x000f620000300800 */
[----:B------:R-:W-:-:S03]  /*19eb0*/  IMAD.MOV.U32 R29, RZ, RZ, R65 ;  /* 0x000000ffff1d7224 */ /* 0x000fc600078e0041 */
[----:B-1----:R-:W3:Y:S04]  /*19ec0*/  LDL.LU R65, [R1+0x128] ;  /* 0x0001280001417983 */ /* 0x002ee80000300800 */
[----:B------:R-:W3:Y:S04]  /*19ed0*/  LDL.LU R64, [R1+0x12c] ;  /* 0x00012c0001407983 */ /* 0x000ee80000300800 */
[----:B------:R1:W-:Y:S02]  /*19ee0*/  LDGSTS.E [R30+0xc000], [R28.64], P2 ;  /* 0x0c0000001c1e7fae */ /* 0x0003e40009121848 */
[----:B-1----:R-:W-:-:S02]  /*19ef0*/  IMAD.MOV.U32 R28, RZ, RZ, R32 ;  /* 0x000000ffff1c7224 */ /* 0x002fc400078e0020 */
[----:B------:R-:W-:Y:S02]  /*19f00*/  IMAD.MOV.U32 R29, RZ, RZ, R34 ;  /* 0x000000ffff1d7224 */ /* 0x000fe400078e0022 */
[----:B--2---:R-:W2:Y:S04]  /*19f10*/  LDL.LU R34, [R1+0x14c] ;  /* 0x00014c0001227983 */ /* 0x004ea80000300800 */
[----:B------:R1:W-:Y:S01]  /*19f20*/  LDGSTS.E [R30+0xc800], [R28.64], P1 ;  /* 0x0c8000001c1e7fae */ /* 0x0003e20008921848 */
[----:B------:R-:W-:-:S03]  /*19f30*/  ISETP.GT.AND P1, PT, R3, 0x68, PT ;  /* 0x000000680300780c */ /* 0x000fc60003f24270 */
[----:B------:R-:W2:Y:S01]  /*19f40*/  LDL.LU R32, [R1+0x16c] ;  /* 0x00016c0001207983 */ /* 0x000ea20000300800 */
[----:B-1----:R-:W-:Y:S02]  /*19f50*/  SEL R28, RZ, 0x4, !P1 ;  /* 0x00000004ff1c7807 */ /* 0x002fe40004800000 */
[----:B------:R-:W-:Y:S02]  /*19f60*/  ISETP.GT.AND P1, PT, R3, 0x6c, PT ;  /* 0x0000006c0300780c */ /* 0x000fe40003f24270 */
[----:B------:R-:W-:Y:S02]  /*19f70*/  SEL R28, R28, RZ, !P0 ;  /* 0x000000ff1c1c7207 */ /* 0x000fe40004000000 */
[----:B----4-:R-:W-:Y:S02]  /*19f80*/  IADD3 R33, P3, R33, R27, RZ ;  /* 0x0000001b21217210 */ /* 0x010fe40007f7e0ff */
[----:B------:R-:W-:Y:S02]  /*19f90*/  ISETP.NE.U32.AND P2, PT, R28, RZ, PT ;  /* 0x000000ff1c00720c */ /* 0x000fe40003f45070 */
[----:B------:R-:W-:-:S02]  /*19fa0*/  SEL R28, RZ, 0x4, !P1 ;  /* 0x00000004ff1c7807 */ /* 0x000fc40004800000 */
[----:B------:R-:W-:Y:S01]  /*19fb0*/  IADD3 R76, P4, R76, R27, RZ ;  /* 0x0000001b4c4c7210 */ /* 0x000fe20007f9e0ff */
[--C-:B------:R-:W-:Y:S01]  /*19fc0*/  IMAD.X R35, R35, 0x1, R26.reuse, P3 ;  /* 0x0000000123237824 */ /* 0x100fe200018e061a */
[----:B------:R-:W-:Y:S01]  /*19fd0*/  SEL R28, R28, RZ, !P0 ;  /* 0x000000ff1c1c7207 */ /* 0x000fe20004000000 */
[----:B------:R-:W-:Y:S02]  /*19fe0*/  STL [R1+0xcc], R33 ;  /* 0x0000cc2101007387 */ /* 0x000fe40000100800 */
[----:B------:R-:W-:Y:S02]  /*19ff0*/  IMAD.X R77, R77, 0x1, R26, P4 ;  /* 0x000000014d4d7824 */ /* 0x000fe400020e061a */
[----:B------:R1:W-:Y:S01]  /*1a000*/  STL [R1+0xc8], R35 ;  /* 0x0000c82301007387 */ /* 0x0003e20000100800 */
[----:B------:R-:W-:Y:S01]  /*1a010*/  IMAD.MOV.U32 R29, RZ, RZ, R35 ;  /* 0x000000ffff1d7224 */ /* 0x000fe200078e0023 */
[----:B------:R-:W-:Y:S02]  /*1a020*/  ISETP.NE.U32.AND P1, PT, R28, RZ, PT ;  /* 0x000000ff1c00720c */ /* 0x000fe40003f25070 */
[----:B------:R-:W-:Y:S01]  /*1a030*/  STL [R1+0xec], R76 ;  /* 0x0000ec4c01007387 */ /* 0x000fe20000100800 */
[----:B------:R-:W-:-:S03]  /*1a040*/  IMAD.MOV.U32 R28, RZ, RZ, R33 ;  /* 0x000000ffff1c7224 */ /* 0x000fc600078e0021 */
[----:B-1----:R-:W4:Y:S04]  /*1a050*/  LDL.LU R35, [R1+0x148] ;  /* 0x0001480001237983 */ /* 0x002f280000300800 */
[----:B------:R-:W-:Y:S04]  /*1a060*/  STL [R1+0xe8], R77 ;  /* 0x0000e84d01007387 */ /* 0x000fe80000100800 */
[----:B------:R-:W4:Y:S04]  /*1a070*/  LDL.LU R33, [R1+0x168] ;  /* 0x0001680001217983 */ /* 0x000f280000300800 */
[----:B------:R1:W-:Y:S02]  /*1a080*/  LDGSTS.E [R30+0xd000], [R28.64], P2 ;  /* 0x0d0000001c1e7fae */ /* 0x0003e40009121848 */
[----:B-1----:R-:W-:-:S02]  /*1a090*/  IMAD.MOV.U32 R28, RZ, RZ, R76 ;  /* 0x000000ffff1c7224 */ /* 0x002fc400078e004c */
        /* <DEDUP_REMOVED lines=11> */
[----:B---3--:R-:W-:Y:S01]  /*1a150*/  IMAD.X R67, R67, 0x1, R26, P3 ;  /* 0x0000000143437824 */ /* 0x008fe200018e061a */
[----:B------:R-:W-:Y:S01]  /*1a160*/  IADD3 R64, P4, R64, R27, RZ ;  /* 0x0000001b40407210 */ /* 0x000fe20007f9e0ff */
[----:B------:R-:W-:Y:S02]  /*1a170*/  IMAD.MOV.U32 R28, RZ, RZ, R66 ;  /* 0x000000ffff1c7224 */ /* 0x000fe400078e0042 */
[----:B------:R-:W-:Y:S02]  /*1a180*/  IMAD.MOV.U32 R29, RZ, RZ, R67 ;  /* 0x000000ffff1d7224 */ /* 0x000fe400078e0043 */
[----:B------:R-:W-:-:S03]  /*1a190*/  IMAD.X R65, R65, 0x1, R26, P4 ;  /* 0x0000000141417824 */ /* 0x000fc600020e061a */
[----:B------:R1:W-:Y:S02]  /*1a1a0*/  LDGSTS.E [R30+0xe000], [R28.64], P2 ;  /* 0x0e0000001c1e7fae */ /* 0x0003e40009121848 */
[----:B-1----:R-:W-:Y:S02]  /*1a1b0*/  IMAD.MOV.U32 R28, RZ, RZ, R64 ;  /* 0x000000ffff1c7224 */ /* 0x002fe400078e0040 */
[----:B------:R-:W-:-:S05]  /*1a1c0*/  IMAD.MOV.U32 R29, RZ, RZ, R65 ;  /* 0x000000ffff1d7224 */ /* 0x000fca00078e0041 */
[----:B------:R1:W-:Y:S01]  /*1a1d0*/  LDGSTS.E [R30+0xe800], [R28.64], P1 ;  /* 0x0e8000001c1e7fae */ /* 0x0003e20008921848 */
[C---:B------:R-:W-:Y:S02]  /*1a1e0*/  ISETP.GT.AND P1, PT, R3.reuse, 0x78, PT ;  /* 0x000000780300780c */ /* 0x040fe40003f24270 */
[-C--:B--2---:R-:W-:Y:S02]  /*1a1f0*/  IADD3 R34, P3, R34, R27.reuse, RZ ;  /* 0x0000001b22227210 */ /* 0x084fe40007f7e0ff */
[----:B-1----:R-:W-:Y:S02]  /*1a200*/  SEL R28, RZ, 0x4, !P1 ;  /* 0x00000004ff1c7807 */ /* 0x002fe40004800000 */
[----:B------:R-:W-:Y:S02]  /*1a210*/  ISETP.GT.AND P1, PT, R3, 0x7c, PT ;  /* 0x0000007c0300780c */ /* 0x000fe40003f24270 */
[----:B------:R-:W-:Y:S02]  /*1a220*/  SEL R28, R28, RZ, !P0 ;  /* 0x000000ff1c1c7207 */ /* 0x000fe40004000000 */
[----:B------:R-:W-:-:S02]  /*1a230*/  IADD3 R32, P4, R32, R27, RZ ;  /* 0x0000001b20207210 */ /* 0x000fc40007f9e0ff */
[----:B------:R-:W-:Y:S02]  /*1a240*/  ISETP.NE.U32.AND P2, PT, R28, RZ, PT ;  /* 0x000000ff1c00720c */ /* 0x000fe40003f45070 */
[----:B------:R-:W-:Y:S01]  /*1a250*/  SEL R28, RZ, 0x4, !P1 ;  /* 0x00000004ff1c7807 */ /* 0x000fe20004800000 */
[----:B------:R-:W-:Y:S03]  /*1a260*/  STL [R1+0x10c], R66 ;  /* 0x00010c4201007387 */ /* 0x000fe60000100800 */
[----:B------:R-:W-:Y:S01]  /*1a270*/  SEL R28, R28, RZ, !P0 ;  /* 0x000000ff1c1c7207 */ /* 0x000fe20004000000 */
[----:B------:R-:W-:Y:S04]  /*1a280*/  STL [R1+0x108], R67 ;  /* 0x0001084301007387 */ /* 0x000fe80000100800 */
[----:B------:R-:W-:Y:S01]  /*1a290*/  STL [R1+0x12c], R64 ;  /* 0x00012c4001007387 */ /* 0x000fe20000100800 */
[----:B------:R-:W-:-:S03]  /*1a2a0*/  ISETP.NE.U32.AND P1, PT, R28, RZ, PT ;  /* 0x000000ff1c00720c */ /* 0x000fc60003f25070 */
[----:B------:R-:W-:Y:S01]  /*1a2b0*/  STL [R1+0x128], R65 ;  /* 0x0001284101007387 */ /* 0x000fe20000100800 */
[----:B----4-:R-:W-:-:S03]  /*1a2c0*/  IMAD.X R35, R35, 0x1, R26, P3 ;  /* 0x0000000123237824 */ /* 0x010fc600018e061a */
[----:B------:R1:W-:Y:S01]  /*1a2d0*/  STL [R1+0x14c], R34 ;  /* 0x00014c2201007387 */ /* 0x0003e20000100800 */
[----:B------:R-:W-:-:S03]  /*1a2e0*/  IMAD.MOV.U32 R28, RZ, RZ, R34 ;  /* 0x000000ffff1c7224 */ /* 0x000fc600078e0022 */
[----:B------:R-:W-:Y:S01]  /*1a2f0*/  STL [R1+0x148], R35 ;  /* 0x0001482301007387 */ /* 0x000fe20000100800 */
[----:B------:R-:W-:-:S03]  /*1a300*/  IMAD.X R33, R33, 0x1, R26, P4 ;  /* 0x0000000121217824 */ /* 0x000fc600020e061a */
[----:B------:R-:W-:Y:S01]  /*1a310*/  STL [R1+0x16c], R32 ;  /* 0x00016c2001007387 */ /* 0x000fe20000100800 */
[----:B------:R-:W-:-:S03]  /*1a320*/  IMAD.MOV.U32 R29, RZ, RZ, R35 ;  /* 0x000000ffff1d7224 */ /* 0x000fc600078e0023 */
[----:B------:R2:W-:Y:S04]  /*1a330*/  STL [R1+0x168], R33 ;  /* 0x0001682101007387 */ /* 0x0005e80000100800 */
[----:B-1----:R-:W3:Y:S04]  /*1a340*/  LDL.LU R34, [R1+0x3c0] ;  /* 0x0003c00001227983 */ /* 0x002ee80000300800 */
[----:B------:R1:W-:Y:S02]  /*1a350*/  LDGSTS.E [R30+0xf000], [R28.64], P2 ;  /* 0x0f0000001c1e7fae */ /* 0x0003e40009121848 */
[----:B-1----:R-:W-:-:S02]  /*1a360*/  IMAD.MOV.U32 R29, RZ, RZ, R33 ;  /* 0x000000ffff1d7224 */ /* 0x002fc400078e0021 */
[----:B--2---:R-:W2:Y:S01]  /*1a370*/  LDL.LU R33, [R1+0x3ac] ;  /* 0x0003ac0001217983 */ /* 0x004ea20000300800 */
[----:B------:R-:W-:-:S03]  /*1a380*/  IMAD.MOV.U32 R28, RZ, RZ, R32 ;  /* 0x000000ffff1c7224 */ /* 0x000fc600078e0020 */
[----:B------:R-:W4:Y:S04]  /*1a390*/  LDL.LU R32, [R1+0x398] ;  /* 0x0003980001207983 */ /* 0x000f280000300800 */
[----:B------:R1:W-:Y:S01]  /*1a3a0*/  LDGSTS.E [R30+0xf800], [R28.64], P1 ;  /* 0x0f8000001c1e7fae */ /* 0x0003e20008921848 */
[C---:B------:R-:W-:Y:S02]  /*1a3b0*/  ISETP.GT.AND P1, PT, R3.reuse, 0x1, PT ;  /* 0x000000010300780c */ /* 0x040fe40003f24270 */
[----:B------:R-:W-:Y:S01]  /*1a3c0*/  ISETP.GT.AND P2, PT, R3, 0x5, PT ;  /* 0x000000050300780c */ /* 0x000fe20003f44270 */
[----:B------:R-:W-:Y:S01]  /*1a3d0*/  HMMA.1688.F32.TF32 R52, R128, R86, R52 ;  /* 0x000000568034723c */ /* 0x000fe20000081034 */
[----:B------:R-:W-:Y:S02]  /*1a3e0*/  IADD3 R12, P3, R12, R27, RZ ;  /* 0x0000001b0c0c7210 */ /* 0x000fe40007f7e0ff */
[----:B-1----:R-:W-:-:S02]  /*1a3f0*/  SEL R29, RZ, 0x4, !P1 ;  /* 0x00000004ff1d7807 */ /* 0x002fc40004800000 */
[----:B------:R-:W-:Y:S02]  /*1a400*/  SEL R28, RZ, 0x4, !P2 ;  /* 0x00000004ff1c7807 */ /* 0x000fe40005000000 */
[----:B------:R-:W-:Y:S01]  /*1a410*/  SEL R29, R29, RZ, !P0 ;  /* 0x000000ff1d1d7207 */ /* 0x000fe20004000000 */
[----:B------:R-:W-:Y:S01]  /*1a420*/  HMMA.1688.F32.TF32 R68, R124, R86, R68 ;  /* 0x000000567c44723c */ /* 0x000fe20000081044 */
[----:B------:R-:W-:Y:S02]  /*1a430*/  SEL R28, R28, RZ, !P0 ;  /* 0x000000ff1c1c7207 */ /* 0x000fe40004000000 */
[----:B------:R-:W-:Y:S01]  /*1a440*/  ISETP.NE.U32.AND P1, PT, R29, RZ, PT ;  /* 0x000000ff1d00720c */ /* 0x000fe20003f25070 */
[----:B------:R-:W-:-:S04]  /*1a450*/  IMAD.U32 R30, RZ, RZ, UR5 ;  /* 0x00000005ff1e7e24 */ /* 0x000fc8000f8e00ff */
[----:B------:R-:W-:Y:S01]  /*1a460*/  HMMA.1688.F32.TF32 R84, R36, R86, R112 ;  /* 0x000000562454723c */ /* 0x000fe20000081070 */
[----:B------:R-:W-:Y:S01]  /*1a470*/  IMAD.X R7, R7, 0x1, R26, P3 ;  /* 0x0000000107077824 */ /* 0x000fe200018e061a */
[----:B------:R-:W-:Y:S02]  /*1a480*/  IADD3 R6, P4, R6, R27, RZ ;  /* 0x0000001b06067210 */ /* 0x000fe40007f9e0ff */
[----:B------:R-:W-:-:S04]  /*1a490*/  ISETP.NE.U32.AND P2, PT, R28, RZ, PT ;  /* 0x000000ff1c00720c */ /* 0x000fc80003f45070 */
[----:B------:R-:W-:Y:S01]  /*1a4a0*/  HMMA.1688.F32.TF32 R36, R36, R102, R88 ;  /* 0x000000662424723c */ /* 0x000fe20000081058 */
[----:B------:R-:W-:-:S06]  /*1a4b0*/  IMAD.MOV.U32 R28, RZ, RZ, R12 ;  /* 0x000000ffff1c7224 */ /* 0x000fcc00078e000c */
[----:B------:R-:W-:Y:S01]  /*1a4c0*/  LOP3.LUT R89, R2, 0x20, RZ, 0x3c, !PT ;  /* 0x0000002002597812 */ /* 0x000fe200078e3cff */
[----:B------:R-:W-:Y:S02]  /*1a4d0*/  IMAD.MOV.U32 R29, RZ, RZ, R7 ;  /* 0x000000ffff1d7224 */ /* 0x000fe400078e0007 */
[----:B------:R-:W-:Y:S02]  /*1a4e0*/  IMAD.X R22, R22, 0x1, R26, P4 ;  /* 0x0000000116167824 */ /* 0x000fe400020e061a */
[----:B------:R-:W-:-:S05]  /*1a4f0*/  IMAD R30, R30, 0x10000, R89 ;  /* 0x000100001e1e7824 */ /* 0x000fca00078e0259 */
[----:B------:R1:W-:Y:S01]  /*1a500*/  LDGSTS.E [R30+0x200], [R28.64], P1 ;  /* 0x002000001c1e7fae */ /* 0x0003e20008921848 */
[----:B------:R-:W-:Y:S01]  /*1a510*/  ISETP.GT.AND P1, PT, R3, 0x9, PT ;  /* 0x000000090300780c */ /* 0x000fe20003f24270 */
[----:B-1----:R-:W-:Y:S02]  /*1a520*/  IMAD.MOV.U32 R28, RZ, RZ, R6 ;  /* 0x000000ffff1c7224 */ /* 0x002fe400078e0006 */
[----:B------:R-:W-:-:S05]  /*1a530*/  IMAD.MOV.U32 R29, RZ, RZ, R22 ;  /* 0x000000ffff1d7224 */ /* 0x000fca00078e0016 */
[----:B------:R1:W-:Y:S01]  /*1a540*/  LDGSTS.E [R30+0xa00], [R28.64], P2 ;  /* 0x00a000001c1e7fae */ /* 0x0003e20009121848 */
[----:B------:R-:W-:Y:S02]  /*1a550*/  IADD3 R15, P3, R15, R27, RZ ;  /* 0x0000001b0f0f7210 */ /* 0x000fe40007f7e0ff */
        /* <DEDUP_REMOVED lines=74> */
[----:B---3--:R-:W-:Y:S02]  /*1aa00*/  IADD3 R34, P3, R34, R27, RZ ;  /* 0x0000001b22227210 */ /* 0x008fe40007f7e0ff */
[----:B------:R-:W-:Y:S02]  /*1aa10*/  ISETP.NE.U32.AND P2, PT, R28, RZ, PT ;  /* 0x000000ff1c00720c */ /* 0x000fe40003f45070 */
[----:B------:R-:W-:Y:S01]  /*1aa20*/  SEL R28, RZ, 0x4, !P1 ;  /* 0x00000004ff1c7807 */ /* 0x000fe20004800000 */
[----:B------:R-:W-:-:S03]  /*1aa30*/  IMAD.X R190, R190, 0x1, R26, P3 ;  /* 0x00000001bebe7824 */ /* 0x000fc600018e061a */
[----:B------:R-:W-:Y:S02]  /*1aa40*/  SEL R28, R28, RZ, !P0 ;  /* 0x000000ff1c1c7207 */ /* 0x000fe40004000000 */
[----:B--2---:R-:W-:Y:S02]  /*1aa50*/  IADD3 R33, P4, R33, R27, RZ ;  /* 0x0000001b21217210 */ /* 0x004fe40007f9e0ff */
        /* <DEDUP_REMOVED lines=9> */
[----:B----4-:R-:W-:Y:S02]  /*1aaf0*/  IADD3 R32, P3, R32, R27, RZ ;  /* 0x0000001b20207210 */ /* 0x010fe40007f7e0ff */
[----:B-1----:R-:W-:Y:S02]  /*1ab00*/  SEL R28, RZ, 0x4, !P1 ;  /* 0x00000004ff1c7807 */ /* 0x002fe40004800000 */
[----:B------:R-:W-:Y:S02]  /*1ab10*/  ISETP.GT.AND P1, PT, R3, 0x35, PT ;  /* 0x000000350300780c */ /* 0x000fe40003f24270 */
[----:B------:R-:W-:-:S04]  /*1ab20*/  SEL R28, R28, RZ, !P0 ;  /* 0x000000ff1c1c7207 */ /* 0x000fc80004000000 */
[----:B------:R-:W-:Y:S02]  /*1ab30*/  ISETP.NE.U32.AND P2, PT, R28, RZ, PT ;  /* 0x000000ff1c00720c */ /* 0x000fe40003f45070 */
[----:B------:R-:W-:Y:S01]  /*1ab40*/  SEL R28, RZ, 0x4, !P1 ;  /* 0x00000004ff1c7807 */ /* 0x000fe20004800000 */
[----:B------:R1:W-:Y:S03]  /*1ab50*/  STL [R1+0x3c0], R34 ;  /* 0x0003c02201007387 */ /* 0x0003e60000100800 */
[----:B------:R-:W-:Y:S01]  /*1ab60*/  SEL R28, R28, RZ, !P0 ;  /* 0x000000ff1c1c7207 */ /* 0x000fe20004000000 */
[----:B------:R-:W-:Y:S04]  /*1ab70*/  STL [R1+0x3ac], R33 ;  /* 0x0003ac2101007387 */ /* 0x000fe80000100800 */
[----:B------:R2:W-:Y:S01]  /*1ab80*/  STL [R1+0x398], R32 ;  /* 0x0003982001007387 */ /* 0x0005e20000100800 */
[----:B------:R-:W-:-:S03]  /*1ab90*/  ISETP.NE.U32.AND P1, PT, R28, RZ, PT ;  /* 0x000000ff1c00720c */ /* 0x000fc60003f25070 */
[----:B------:R-:W3:Y:S01]  /*1aba0*/  LDL.LU R65, [R1+0x10] ;  /* 0x0000100001417983 */ /* 0x000ee20000300800 */
[----:B------:R-:W-:-:S03]  /*1abb0*/  IMAD.MOV.U32 R28, RZ, RZ, R32 ;  /* 0x000000ffff1c7224 */ /* 0x000fc600078e0020 */
[----:B------:R-:W4:Y:S04]  /*1abc0*/  LDL.LU R64, [R1+0x14] ;  /* 0x0000140001407983 */ /* 0x000f280000300800 */
[----:B-1----:R-:W5:Y:S04]  /*1abd0*/  LDL.LU R34, [R1+0x30] ;  /* 0x0000300001227983 */ /* 0x002f680000300800 */
[----:B--2---:R-:W2:Y:S04]  /*1abe0*/  LDL.LU R32, [R1+0x34] ;  /* 0x0000340001207983 */ /* 0x004ea80000300800 */
[----:B------:R-:W5:Y:S04]  /*1abf0*/  LDL.LU R67, [R1+0x50] ;  /* 0x0000500001437983 */ /* 0x000f680000300800 */
[----:B------:R-:W5:Y:S04]  /*1ac00*/  LDL.LU R66, [R1+0x54] ;  /* 0x0000540001427983 */ /* 0x000f680000300800 */
[----:B------:R-:W5:Y:S04]  /*1ac10*/  LDL.LU R35, [R1+0x70] ;  /* 0x0000700001237983 */ /* 0x000f680000300800 */
[----:B------:R-:W5:Y:S01]  /*1ac20*/  LDL.LU R33, [R1+0x74] ;  /* 0x0000740001217983 */ /* 0x000f620000300800 */
[----:B------:R-:W-:Y:S01]  /*1ac30*/  IMAD.X R196, R196, 0x1, R26, P3 ;  /* 0x00000001c4c47824 */ /* 0x000fe200018e061a */
[----:B------:R-:W-:-:S03]  /*1ac40*/  IADD3 R202, P4, R202, R27, RZ ;  /* 0x0000001bcaca7210 */ /* 0x000fc60007f9e0ff */
        /* <DEDUP_REMOVED lines=68> */
[----:B----4-:R-:W-:-:S05]  /*1b090*/  IADD3 R64, P3, R64, R27, RZ ;  /* 0x0000001b40407210 */ /* 0x010fca0007f7e0ff */
[----:B---3--:R-:W-:Y:S01]  /*1b0a0*/  IMAD.X R65, R65, 0x1, R26, P3 ;  /* 0x0000000141417824 */ /* 0x008fe200018e061a */
[----:B--2---:R-:W-:Y:S01]  /*1b0b0*/  IADD3 R32, P4, R32, R27, RZ ;  /* 0x0000001b20207210 */ /* 0x004fe20007f9e0ff */
[----:B------:R-:W-:Y:S01]  /*1b0c0*/  IMAD.MOV.U32 R28, RZ, RZ, R64 ;  /* 0x000000ffff1c7224 */ /* 0x000fe200078e0040 */
[----:B------:R-:W-:Y:S01]  /*1b0d0*/  STL [R1+0x14], R64 ;  /* 0x0000144001007387 */ /* 0x000fe20000100800 */
[----:B------:R-:W-:Y:S02]  /*1b0e0*/  IMAD.MOV.U32 R29, RZ, RZ, R65 ;  /* 0x000000ffff1d7224 */ /* 0x000fe400078e0041 */
[----:B-----5:R-:W-:Y:S01]  /*1b0f0*/  IMAD.X R34, R34, 0x1, R26, P4 ;  /* 0x0000000122227824 */ /* 0x020fe200020e061a */
[----:B------:R1:W-:Y:S04]  /*1b100*/  STL [R1+0x10], R65 ;  /* 0x0000104101007387 */ /* 0x0003e80000100800 */
[----:B------:R-:W-:Y:S04]  /*1b110*/  STL [R1+0x34], R32 ;  /* 0x0000342001007387 */ /* 0x000fe80000100800 */
[----:B------:R2:W-:Y:S04]  /*1b120*/  STL [R1+0x30], R34 ;  /* 0x0000302201007387 */ /* 0x0005e80000100800 */
[----:B------:R3:W-:Y:S04]  /*1b130*/  LDGSTS.E [R30+0xa200], [R28.64], P2 ;  /* 0x0a2000001c1e7fae */ /* 0x0007e80009121848 */
[----:B-1----:R-:W4:Y:S04]  /*1b140*/  LDL.LU R65, [R1+0x90] ;  /* 0x0000900001417983 */ /* 0x002f280000300800 */
        /* <DEDUP_REMOVED lines=14> */
[----:B------:R-:W-:Y:S02]  /*1b230*/  IADD3 R33, P4, R33, R27, RZ ;  /* 0x0000001b21217210 */ /* 0x000fe40007f9e0ff */
        /* <DEDUP_REMOVED lines=9> */
[----:B------:R1:W-:Y:S02]  /*1b2d0*/  STL [R1+0x70], R35 ;  /* 0x0000702301007387 */ /* 0x0003e40000100800 */
[----:B-1----:R-:W-:-:S02]  /*1b2e0*/  IMAD.MOV.U32 R29, RZ, RZ, R35 ;  /* 0x000000ffff1d7224 */ /* 0x002fc400078e0023 */
[----:B------:R-:W-:Y:S01]  /*1b2f0*/  IMAD.MOV.U32 R28, RZ, RZ, R33 ;  /* 0x000000ffff1c7224 */ /* 0x000fe200078e0021 */
[----:B------:R-:W2:Y:S04]  /*1b300*/  LDL.LU R35, [R1+0xd0] ;  /* 0x0000d00001237983 */ /* 0x000ea80000300800 */
[----:B------:R-:W2:Y:S04]  /*1b310*/  LDL.LU R33, [R1+0xd4] ;  /* 0x0000d40001217983 */ /* 0x000ea80000300800 */
[----:B------:R-:W2:Y:S04]  /*1b320*/  LDL.LU R77, [R1+0xf0] ;  /* 0x0000f000014d7983 */ /* 0x000ea80000300800 */
[----:B------:R-:W2:Y:S04]  /*1b330*/  LDL.LU R76, [R1+0xf4] ;  /* 0x0000f400014c7983 */ /* 0x000ea80000300800 */
        /* <DEDUP_REMOVED lines=10> */
[--C-:B----4-:R-:W-:Y:S01]  /*1b3e0*/  IMAD.X R65, R65, 0x1, R26.reuse, P3 ;  /* 0x0000000141417824 */ /* 0x110fe200018e061a */
        /* <DEDUP_REMOVED lines=8> */
[----:B------:R-:W4:Y:S01]  /*1b470*/  LDL.LU R66, [R1+0x114] ;  /* 0x0001140001427983 */ /* 0x000f220000300800 */
[----:B------:R-:W-:-:S03]  /*1b480*/  IMAD.MOV.U32 R29, RZ, RZ, R65 ;  /* 0x000000ffff1d7224 */ /* 0x000fc600078e0041 */
[----:B-1----:R-:W5:Y:S04]  /*1b490*/  LDL.LU R65, [R1+0x130] ;  /* 0x0001300001417983 */ /* 0x002f680000300800 */
[----:B------:R-:W5:Y:S04]  /*1b4a0*/  LDL.LU R64, [R1+0x134] ;  /* 0x0001340001407983 */ /* 0x000f680000300800 */
        /* <DEDUP_REMOVED lines=10> */
[----:B------:R-:W-:Y:S02]  /*1b550*/  IADD3 R33, P3, R33, R27, RZ ;  /* 0x0000001b21217210 */ /* 0x000fe40007f7e0ff */
        /* <DEDUP_REMOVED lines=12> */
[----:B-1----:R-:W2:Y:S04]  /*1b620*/  LDL.LU R35, [R1+0x150] ;  /* 0x0001500001237983 */ /* 0x002ea80000300800 */
[----:B------:R-:W-:Y:S04]  /*1b630*/  STL [R1+0xf0], R77 ;  /* 0x0000f04d01007387 */ /* 0x000fe80000100800 */
[----:B------:R-:W2:Y:S04]  /*1b640*/  LDL.LU R33, [R1+0x170] ;  /* 0x0001700001217983 */ /* 0x000ea80000300800 */
        /* <DEDUP_REMOVED lines=14> */
[----:B-----5:R-:W-:Y:S01]  /*1b730*/  IADD3 R64, P4, R64, R27, RZ ;  /* 0x0000001b40407210 */ /* 0x020fe20007f9e0ff */
        /* <DEDUP_REMOVED lines=21> */
[----:B------:R-:W-:-:S03]  /*1b890*/  IMAD.X R35, R35, 0x1, R26, P3 ;  /* 0x0000000123237824 */ /* 0x000fc600018e061a */
        /* <DEDUP_REMOVED lines=15> */
[----:B------:R-:W-:Y:S02]  /*1b990*/  ISETP.GT.AND P2, PT, R3, 0x6, PT ;  /* 0x000000060300780c */ /* 0x000fe40003f44270 */
[----:B------:R-:W-:Y:S02]  /*1b9a0*/  IADD3 R14, P3, R14, R27, RZ ;  /* 0x0000001b0e0e7210 */ /* 0x000fe40007f7e0ff */
[----:B-1----:R-:W-:-:S02]  /*1b9b0*/  SEL R29, RZ, 0x4, !P1 ;  /* 0x00000004ff1d7807 */ /* 0x002fc40004800000 */
[----:B------:R-:W-:Y:S02]  /*1b9c0*/  SEL R28, RZ, 0x4, !P2 ;  /* 0x00000004ff1c7807 */ /* 0x000fe40005000000 */
[----:B------:R-:W-:Y:S02]  /*1b9d0*/  SEL R29, R29, RZ, !P0 ;  /* 0x000000ff1d1d7207 */ /* 0x000fe40004000000 */
[----:B------:R-:W-:Y:S02]  /*1b9e0*/  SEL R28, R28, RZ, !P0 ;  /* 0x000000ff1c1c7207 */ /* 0x000fe40004000000 */
[----:B------:R-:W-:Y:S01]  /*1b9f0*/  ISETP.NE.U32.AND P1, PT, R29, RZ, PT ;  /* 0x000000ff1d00720c */ /* 0x000fe20003f25070 */
[----:B------:R-:W-:Y:S01]  /*1ba00*/  IMAD.U32 R30, RZ, RZ, UR5 ;  /* 0x00000005ff1e7e24 */ /* 0x000fe2000f8e00ff */
[----:B------:R-:W-:Y:S01]  /*1ba10*/  LOP3.LUT R67, R2, 0x40, RZ, 0x3c, !PT ;  /* 0x0000004002437812 */ /* 0x000fe200078e3cff */
[----:B------:R-:W-:Y:S01]  /*1ba20*/  IMAD.X R9, R9, 0x1, R26, P3 ;  /* 0x0000000109097824 */ /* 0x000fe200018e061a */
[----:B------:R-:W-:-:S02]  /*1ba30*/  IADD3 R8, P4, R8, R27, RZ ;  /* 0x0000001b08087210 */ /* 0x000fc40007f9e0ff */
[----:B------:R-:W-:Y:S01]  /*1ba40*/  ISETP.NE.U32.AND P2, PT, R28, RZ, PT ;  /* 0x000000ff1c00720c */ /* 0x000fe20003f45070 */
[----:B------:R-:W-:Y:S02]  /*1ba50*/  IMAD R30, R30, 0x10000, R67 ;  /* 0x000100001e1e7824 */ /* 0x000fe400078e0243 */
[----:B------:R-:W-:Y:S02]  /*1ba60*/  IMAD.MOV.U32 R28, RZ, RZ, R14 ;  /* 0x000000ffff1c7224 */ /* 0x000fe400078e000e */
[----:B------:R-:W-:Y:S02]  /*1ba70*/  IMAD.MOV.U32 R29, RZ, RZ, R9 ;  /* 0x000000ffff1d7224 */ /* 0x000fe400078e0009 */
[----:B------:R-:W-:-:S03]  /*1ba80*/  IMAD.X R23, R23, 0x1, R26, P4 ;  /* 0x0000000117177824 */ /* 0x000fc600020e061a */
        /* <DEDUP_REMOVED lines=220> */
[----:B------:R1:W-:Y:S01]  /*1c850*/  LDGSTS.E [R30+0xb400], [R28.64], P2 ;  /* 0x0b4000001c1e7fae */ /* 0x0003e20009121848 */
[-C--:B------:R-:W-:Y:S03]  /*1c860*/  HMMA.1688.F32.TF32 R60, R128, R78.reuse, R60 ;  /* 0x0000004e803c723c */ /* 0x080fe6000008103c */
[----:B------:R1:W-:Y:S05]  /*1c870*/  STL [R1+0x78], R35 ;  /* 0x0000782301007387 */ /* 0x0003ea0000100800 */
[----:B------:R-:W-:Y:S01]  /*1c880*/  HMMA.1688.F32.TF32 R48, R124, R78, R48 ;  /* 0x0000004e7c30723c */ /* 0x000fe20000081030 */
        /* <DEDUP_REMOVED lines=23> */
[----:B------:R-:W3:Y:S04]  /*1ca00*/  LDL.LU R76, [R1+0x118] ;  /* 0x00011800014c7983 */ /* 0x000ee80000300800 */
[----:B------:R-:W4:Y:S01]  /*1ca10*/  LDL.LU R66, [R1+0x11c] ;  /* 0x00011c0001427983 */ /* 0x000f220000300800 */
[----:B------:R-:W-:-:S02]  /*1ca20*/  IMAD.MOV.U32 R28, RZ, RZ, R64 ;  /* 0x000000ffff1c7224 */ /* 0x000fc400078e0040 */
[----:B------:R-:W-:Y:S02]  /*1ca30*/  IMAD.MOV.U32 R29, RZ, RZ, R65 ;  /* 0x000000ffff1d7224 */ /* 0x000fe400078e0041 */
        /* <DEDUP_REMOVED lines=12> */
[-C--:B------:R-:W-:Y:S02]  /*1cb00*/  IADD3 R33, P3, R33, R27.reuse, RZ ;  /* 0x0000001b21217210 */ /* 0x080fe40007f7e0ff */
[----:B------:R-:W-:Y:S02]  /*1cb10*/  ISETP.NE.U32.AND P2, PT, R28, RZ, PT ;  /* 0x000000ff1c00720c */ /* 0x000fe40003f45070 */
[----:B------:R-:W-:Y:S01]  /*1cb20*/  IADD3 R77, P4, R77, R27, RZ ;  /* 0x0000001b4d4d7210 */ /* 0x000fe20007f9e0ff */
[--C-:B------:R-:W-:Y:S01]  /*1cb30*/  IMAD.X R35, R35, 0x1, R26.reuse, P3 ;  /* 0x0000000123237824 */ /* 0x100fe200018e061a */
[----:B------:R-:W-:Y:S01]  /*1cb40*/  SEL R28, RZ, 0x4, !P1 ;  /* 0x00000004ff1c7807 */ /* 0x000fe20004800000 */
[----:B------:R-:W-:Y:S02]  /*1cb50*/  STL [R1+0xdc], R33 ;  /* 0x0000dc2101007387 */ /* 0x000fe40000100800 */
[----:B------:R-:W-:Y:S01]  /*1cb60*/  IMAD.X R78, R78, 0x1, R26, P4 ;  /* 0x000000014e4e7824 */ /* 0x000fe200020e061a */
[----:B------:R-:W-:Y:S01]  /*1cb70*/  SEL R28, R28, RZ, !P0 ;  /* 0x000000ff1c1c7207 */ /* 0x000fe20004000000 */
[----:B------:R1:W-:Y:S01]  /*1cb80*/  STL [R1+0xd8], R35 ;  /* 0x0000d82301007387 */ /* 0x0003e20000100800 */
[----:B------:R-:W-:-:S02]  /*1cb90*/  IMAD.MOV.U32 R29, RZ, RZ, R35 ;  /* 0x000000ffff1d7224 */ /* 0x000fc400078e0023 */
[----:B------:R-:W-:Y:S01]  /*1cba0*/  ISETP.NE.U32.AND P1, PT, R28, RZ, PT ;  /* 0x000000ff1c00720c */ /* 0x000fe20003f25070 */
        /* <DEDUP_REMOVED lines=39> */
[----:B------:R-:W-:-:S03]  /*1ce20*/  IMAD.X R35, R35, 0x1, R26, P3 ;  /* 0x0000000123237824 */ /* 0x000fc600018e061a */
[----:B------:R-:W-:Y:S01]  /*1ce30*/  STL [R1+0x138], R65 ;  /* 0x0001384101007387 */ /* 0x000fe20000100800 */
[----:B------:R-:W-:Y:S01]  /*1ce40*/  ISETP.NE.U32.AND P1, PT, R28, RZ, PT ;  /* 0x000000ff1c00720c */ /* 0x000fe20003f25070 */
[----:B------:R-:W-:Y:S02]  /*1ce50*/  IMAD.MOV.U32 R28, RZ, RZ, R34 ;  /* 0x000000ffff1c7224 */ /* 0x000fe400078e0022 */
[----:B------:R1:W-:Y:S01]  /*1ce60*/  STL [R1+0x15c], R34 ;  /* 0x00015c2201007387 */ /* 0x0003e20000100800 */
[----:B------:R-:W-:-:S03]  /*1ce70*/  IMAD.X R33, R33, 0x1, R26, P4 ;  /* 0x0000000121217824 */ /* 0x000fc600020e061a */
[----:B------:R-:W-:Y:S01]  /*1ce80*/  STL [R1+0x158], R35 ;  /* 0x0001582301007387 */ /* 0x000fe20000100800 */
[----:B------:R-:W-:-:S03]  /*1ce90*/  IMAD.MOV.U32 R29, RZ, RZ, R35 ;  /* 0x000000ffff1d7224 */ /* 0x000fc600078e0023 */
[----:B------:R-:W-:Y:S04]  /*1cea0*/  STL [R1+0x17c], R32 ;  /* 0x00017c2001007387 */ /* 0x000fe80000100800 */
[----:B------:R2:W-:Y:S04]  /*1ceb0*/  STL [R1+0x178], R33 ;  /* 0x0001782101007387 */ /* 0x0005e80000100800 */
[----:B-1----:R-:W3:Y:S04]  /*1cec0*/  LDL.LU R34, [R1+0x3b0] ;  /* 0x0003b00001227983 */ /* 0x002ee80000300800 */
[----:B------:R1:W-:Y:S02]  /*1ced0*/  LDGSTS.E [R30+0xf400], [R28.64], P2 ;  /* 0x0f4000001c1e7fae */ /* 0x0003e40009121848 */
[----:B-1----:R-:W-:-:S02]  /*1cee0*/  IMAD.MOV.U32 R29, RZ, RZ, R33 ;  /* 0x000000ffff1d7224 */ /* 0x002fc400078e0021 */
[----:B------:R-:W-:Y:S01]  /*1cef0*/  IMAD.MOV.U32 R28, RZ, RZ, R32 ;  /* 0x000000ffff1c7224 */ /* 0x000fe200078e0020 */
[----:B--2---:R-:W2:Y:S04]  /*1cf00*/  LDL.LU R33, [R1+0x39c] ;  /* 0x00039c0001217983 */ /* 0x004ea80000300800 */
[----:B------:R-:W4:Y:S04]  /*1cf10*/  LDL.LU R32, [R1+0x388] ;  /* 0x0003880001207983 */ /* 0x000f280000300800 */
[----:B------:R1:W-:Y:S01]  /*1cf20*/  LDGSTS.E [R30+0xfc00], [R28.64], P1 ;  /* 0x0fc000001c1e7fae */ /* 0x0003e20008921848 */
[----:B------:R-:W-:-:S02]  /*1cf30*/  ISETP.GT.AND P1, PT, R3, 0x3, PT ;  /* 0x000000030300780c */ /* 0x000fc40003f24270 */
[----:B------:R-:W-:Y:S02]  /*1cf40*/  ISETP.GT.AND P2, PT, R3, 0x7, PT ;  /* 0x000000070300780c */ /* 0x000fe40003f44270 */
[----:B------:R-:W-:Y:S02]  /*1cf50*/  IADD3 R16, P3, R16, R27, RZ ;  /* 0x0000001b10107210 */ /* 0x000fe40007f7e0ff */
[----:B-1----:R-:W-:Y:S02]  /*1cf60*/  SEL R29, RZ, 0x4, !P1 ;  /* 0x00000004ff1d7807 */ /* 0x002fe40004800000 */
[----:B------:R-:W-:Y:S02]  /*1cf70*/  SEL R28, RZ, 0x4, !P2 ;  /* 0x00000004ff1c7807 */ /* 0x000fe40005000000 */
[----:B------:R-:W-:Y:S02]  /*1cf80*/  SEL R29, R29, RZ, !P0 ;  /* 0x000000ff1d1d7207 */ /* 0x000fe40004000000 */
[----:B------:R-:W-:-:S02]  /*1cf90*/  SEL R28, R28, RZ, !P0 ;  /* 0x000000ff1c1c7207 */ /* 0x000fc40004000000 */
[----:B------:R-:W-:Y:S01]  /*1cfa0*/  ISETP.NE.U32.AND P1, PT, R29, RZ, PT ;  /* 0x000000ff1d00720c */ /* 0x000fe20003f25070 */
[----:B------:R-:W-:Y:S01]  /*1cfb0*/  IMAD.U32 R30, RZ, RZ, UR5 ;  /* 0x00000005ff1e7e24 */ /* 0x000fe2000f8e00ff */
[----:B------:R-:W-:Y:S01]  /*1cfc0*/  LOP3.LUT R79, R2, 0x60, RZ, 0x3c, !PT ;  /* 0x00000060024f7812 */ /* 0x000fe200078e3cff */
[----:B------:R-:W-:Y:S01]  /*1cfd0*/  IMAD.X R11, R11, 0x1, R26, P3 ;  /* 0x000000010b0b7824 */ /* 0x000fe200018e061a */
[----:B------:R-:W-:Y:S02]  /*1cfe0*/  IADD3 R10, P4, R10, R27, RZ ;  /* 0x0000001b0a0a7210 */ /* 0x000fe40007f9e0ff */
[----:B------:R-:W-:Y:S01]  /*1cff0*/  ISETP.NE.U32.AND P2, PT, R28, RZ, PT ;  /* 0x000000ff1c00720c */ /* 0x000fe20003f45070 */
[----:B------:R-:W-:Y:S02]  /*1d000*/  IMAD R30, R30, 0x10000, R79 ;  /* 0x000100001e1e7824 */ /* 0x000fe400078e024f */
[----:B------:R-:W-:Y:S02]  /*1d010*/  IMAD.MOV.U32 R28, RZ, RZ, R16 ;  /* 0x000000ffff1c7224 */ /* 0x000fe400078e0010 */
[----:B------:R-:W-:-:S02]  /*1d020*/  IMAD.MOV.U32 R29, RZ, RZ, R11 ;  /* 0x000000ffff1d7224 */ /* 0x000fc400078e000b */
        /* <DEDUP_REMOVED lines=78> */
[----:B---3--:R-:W-:Y:S02]  /*1d510*/  IADD3 R34, P3, R34, R27, RZ ;  /* 0x0000001b22227210 */ /* 0x008fe40007f7e0ff */
[----:B-1----:R-:W-:Y:S02]  /*1d520*/  SEL R28, RZ, 0x4, !P1 ;  /* 0x00000004ff1c7807 */ /* 0x002fe40004800000 */
[----:B------:R-:W-:Y:S02]  /*1d530*/  ISETP.GT.AND P1, PT, R3, 0x2f, PT ;  /* 0x0000002f0300780c */ /* 0x000fe40003f24270 */
[----:B------:R-:W-:-:S04]  /*1d540*/  SEL R28, R28, RZ, !P0 ;  /* 0x000000ff1c1c7207 */ /* 0x000fc80004000000 */
[----:B------:R-:W-:Y:S02]  /*1d550*/  ISETP.NE.U32.AND P2, PT, R28, RZ, PT ;  /* 0x000000ff1c00720c */ /* 0x000fe40003f45070 */
[----:B------:R-:W-:Y:S01]  /*1d560*/  SEL R28, RZ, 0x4, !P1 ;  /* 0x00000004ff1c7807 */ /* 0x000fe20004800000 */
[----:B------:R-:W-:Y:S01]  /*1d570*/  IMAD.X R192, R192, 0x1, R26, P3 ;  /* 0x00000001c0c07824 */ /* 0x000fe200018e061a */
[-C--:B--2---:R-:W-:Y:S02]  /*1d580*/  IADD3 R33, P4, R33, R27.reuse, RZ ;  /* 0x0000001b21217210 */ /* 0x084fe40007f9e0ff */
[----:B------:R-:W-:Y:S02]  /*1d590*/  SEL R28, R28, RZ, !P0 ;  /* 0x000000ff1c1c7207 */ /* 0x000fe40004000000 */
[----:B----4-:R-:W-:Y:S01]  /*1d5a0*/  IADD3 R32, P3, R32, R27, RZ ;  /* 0x0000001b20207210 */ /* 0x010fe20007f7e0ff */
[----:B------:R1:W-:Y:S01]  /*1d5b0*/  STL [R1+0x3b0], R34 ;  /* 0x0003b02201007387 */ /* 0x0003e20000100800 */
[----:B------:R-:W-:Y:S01]  /*1d5c0*/  ISETP.NE.U32.AND P1, PT, R28, RZ, PT ;  /* 0x000000ff1c00720c */ /* 0x000fe20003f25070 */
[----:B------:R-:W-:-:S02]  /*1d5d0*/  IMAD.MOV.U32 R28, RZ, RZ, R34 ;  /* 0x000000ffff1c7224 */ /* 0x000fc400078e0022 */
[----:B------:R2:W-:Y:S01]  /*1d5e0*/  STL [R1+0x39c], R33 ;  /* 0x00039c2101007387 */ /* 0x0005e20000100800 */
[----:B------:R-:W-:-:S03]  /*1d5f0*/  IMAD.MOV.U32 R29, RZ, RZ, R192 ;  /* 0x000000ffff1d7224 */ /* 0x000fc600078e00c0 */
[----:B------:R3:W-:Y:S01]  /*1d600*/  STL [R1+0x388], R32 ;  /* 0x0003882001007387 */ /* 0x0007e20000100800 */
[----:B------:R-:W-:-:S03]  /*1d610*/  IMAD.X R195, R195, 0x1, R26, P4 ;  /* 0x00000001c3c37824 */ /* 0x000fc600020e061a */
[----:B------:R-:W4:Y:S04]  /*1d620*/  LDL.LU R64, [R1] ;  /* 0x0000000001407983 */ /* 0x000f280000300800 */
[----:B------:R-:W5:Y:S04]  /*1d630*/  LDL.LU R35, [R1+0x4] ;  /* 0x0000040001237983 */ /* 0x000f680000300800 */
[----:B------:R2:W-:Y:S04]  /*1d640*/  LDGSTS.E [R30+0x5600], [R28.64], P2 ;  /* 0x056000001c1e7fae */ /* 0x0005e80009121848 */
[----:B------:R-:W4:Y:S04]  /*1d650*/  LDL.LU R65, [R1+0x20] ;  /* 0x0000200001417983 */ /* 0x000f280000300800 */
[----:B-1----:R-:W4:Y:S01]  /*1d660*/  LDL.LU R34, [R1+0x24] ;  /* 0x0000240001227983 */ /* 0x002f220000300800 */
[----:B--2---:R-:W-:-:S02]  /*1d670*/  IMAD.MOV.U32 R28, RZ, RZ, R33 ;  /* 0x000000ffff1c7224 */ /* 0x004fc400078e0021 */
[----:B------:R-:W-:Y:S01]  /*1d680*/  IMAD.MOV.U32 R29, RZ, RZ, R195 ;  /* 0x000000ffff1d7224 */ /* 0x000fe200078e00c3 */
        /* <DEDUP_REMOVED lines=9> */
[----:B------:R-:W-:Y:S01]  /*1d720*/  ISETP.NE.U32.AND P1, PT, R28, RZ, PT ;  /* 0x000000ff1c00720c */ /* 0x000fe20003f25070 */
[----:B------:R-:W-:Y:S02]  /*1d730*/  IMAD.MOV.U32 R28, RZ, RZ, R32 ;  /* 0x000000ffff1c7224 */ /* 0x000fe400078e0020 */
[----:B---3--:R-:W3:Y:S01]  /*1d740*/  LDL.LU R32, [R1+0x44] ;  /* 0x0000440001207983 */ /* 0x008ee20000300800 */
        /* <DEDUP_REMOVED lines=52> */
[----:B------:R-:W-:Y:S01]  /*1da90*/  SEL R28, R28, RZ, !P0 ;  /* 0x000000ff1c1c7207 */ /* 0x000fe20004000000 */
[----:B------:R-:W-:-:S03]  /*1daa0*/  IMAD.MOV.U32 R29, RZ, RZ, R245 ;  /* 0x000000ffff1d7224 */ /* 0x000fc600078e00f5 */
[----:B------:R-:W-:Y:S01]  /*1dab0*/  ISETP.NE.U32.AND P1, PT, R28, RZ, PT ;  /* 0x000000ff1c00720c */ /* 0x000fe20003f25070 */
[----:B------:R-:W-:-:S05]  /*1dac0*/  IMAD.MOV.U32 R28, RZ, RZ, R246 ;  /* 0x000000ffff1c7224 */ /* 0x000fca00078e00f6 */
[----:B------:R1:W-:Y:S01]  /*1dad0*/  LDGSTS.E [R30+0x9600], [R28.64], P2 ;  /* 0x096000001c1e7fae */ /* 0x0003e20009121848 */
[----:B-----5:R-:W-:-:S05]  /*1dae0*/  IADD3 R35, P4, R35, R27, RZ ;  /* 0x0000001b23237210 */ /* 0x020fca0007f9e0ff */
[----:B----4-:R-:W-:Y:S01]  /*1daf0*/  IMAD.X R64, R64, 0x1, R26, P4 ;  /* 0x0000000140407824 */ /* 0x010fe200020e061a */
[----:B------:R-:W-:Y:S01]  /*1db00*/  STL [R1+0x4], R35 ;  /* 0x0000042301007387 */ /* 0x000fe20000100800 */
[----:B-1----:R-:W-:-:S03]  /*1db10*/  IMAD.MOV.U32 R28, RZ, RZ, R35 ;  /* 0x000000ffff1c7224 */ /* 0x002fc600078e0023 */
[----:B------:R1:W-:Y:S01]  /*1db20*/  STL [R1], R64 ;  /* 0x0000004001007387 */ /* 0x0003e20000100800 */
[----:B------:R-:W-:-:S03]  /*1db30*/  IMAD.MOV.U32 R29, RZ, RZ, R64 ;  /* 0x000000ffff1d7224 */ /* 0x000fc600078e0040 */
[----:B------:R-:W4:Y:S04]  /*1db40*/  LDL.LU R76, [R1+0x60] ;  /* 0x00006000014c7983 */ /* 0x000f280000300800 */
[----:B------:R-:W5:Y:S04]  /*1db50*/  LDL.LU R66, [R1+0x64] ;  /* 0x0000640001427983 */ /* 0x000f680000300800 */
[----:B-1----:R-:W4:Y:S04]  /*1db60*/  LDL.LU R64, [R1+0x80] ;  /* 0x0000800001407983 */ /* 0x002f280000300800 */
[----:B------:R-:W4:Y:S04]  /*1db70*/  LDL.LU R35, [R1+0x84] ;  /* 0x0000840001237983 */ /* 0x000f280000300800 */
        /* <DEDUP_REMOVED lines=8> */
[--C-:B------:R-:W-:Y:S01]  /*1dc00*/  IMAD.X R65, R65, 0x1, R26.reuse, P3 ;  /* 0x0000000141417824 */ /* 0x100fe200018e061a */
[----:B---3--:R-:W-:Y:S02]  /*1dc10*/  IADD3 R32, P4, R32, R27, RZ ;  /* 0x0000001b20207210 */ /* 0x008fe40007f9e0ff */
[----:B------:R-:W-:Y:S01]  /*1dc20*/  SEL R28, R28, RZ, !P0 ;  /* 0x000000ff1c1c7207 */ /* 0x000fe20004000000 */
[----:B------:R-:W-:Y:S02]  /*1dc30*/  IMAD.MOV.U32 R29, RZ, RZ, R65 ;  /* 0x000000ffff1d7224 */ /* 0x000fe400078e0041 */
[----:B--2---:R-:W-:Y:S01]  /*1dc40*/  IMAD.X R33, R33, 0x1, R26, P4 ;  /* 0x0000000121217824 */ /* 0x004fe200020e061a */
[----:B------:R-:W-:Y:S01]  /*1dc50*/  ISETP.NE.U32.AND P1, PT, R28, RZ, PT ;  /* 0x000000ff1c00720c */ /* 0x000fe20003f25070 */
[----:B------:R-:W-:Y:S01]  /*1dc60*/  IMAD.MOV.U32 R28, RZ, RZ, R34 ;  /* 0x000000ffff1c7224 */ /* 0x000fe200078e0022 */
[----:B------:R-:W-:Y:S04]  /*1dc70*/  STL [R1+0x24], R34 ;  /* 0x0000242201007387 */ /* 0x000fe80000100800 */
[----:B------:R1:W-:Y:S04]  /*1dc80*/  STL [R1+0x20], R65 ;  /* 0x0000204101007387 */ /* 0x0003e80000100800 */
[----:B------:R-:W-:Y:S04]  /*1dc90*/  STL [R1+0x44], R32 ;  /* 0x0000442001007387 */ /* 0x000fe80000100800 */
[----:B------:R2:W-:Y:S04]  /*1dca0*/  STL [R1+0x40], R33 ;  /* 0x0000402101007387 */ /* 0x0005e80000100800 */
[----:B------:R3:W-:Y:S04]  /*1dcb0*/  LDGSTS.E [R30+0xa600], [R28.64], P2 ;  /* 0x0a6000001c1e7fae */ /* 0x0007e80009121848 */
[----:B-1----:R-:W4:Y:S04]  /*1dcc0*/  LDL.LU R65, [R1+0xa0] ;  /* 0x0000a00001417983 */ /* 0x002f280000300800 */
[----:B------:R-:W4:Y:S01]  /*1dcd0*/  LDL.LU R34, [R1+0xa4] ;  /* 0x0000a40001227983 */ /* 0x000f220000300800 */
[----:B---3--:R-:W-:-:S02]  /*1dce0*/  IMAD.MOV.U32 R29, RZ, RZ, R33 ;  /* 0x000000ffff1d7224 */ /* 0x008fc400078e0021 */
[----:B------:R-:W-:Y:S01]  /*1dcf0*/  IMAD.MOV.U32 R28, RZ, RZ, R32 ;  /* 0x000000ffff1c7224 */ /* 0x000fe200078e0020 */
[----:B--2---:R-:W2:Y:S04]  /*1dd00*/  LDL.LU R33, [R1+0xc0] ;  /* 0x0000c00001217983 */ /* 0x004ea80000300800 */
[----:B------:R-:W3:Y:S04]  /*1dd10*/  LDL.LU R32, [R1+0xc4] ;  /* 0x0000c40001207983 */ /* 0x000ee80000300800 */
        /* <DEDUP_REMOVED lines=10> */
[----:B----4-:R-:W-:Y:S01]  /*1ddc0*/  IMAD.X R76, R76, 0x1, R26, P3 ;  /* 0x000000014c4c7824 */ /* 0x010fe200018e061a */
[----:B------:R-:W-:Y:S01]  /*1ddd0*/  IADD3 R35, P4, R35, R27, RZ ;  /* 0x0000001b23237210 */ /* 0x000fe20007f9e0ff */
[----:B------:R-:W-:Y:S01]  /*1dde0*/  STL [R1+0x64], R66 ;  /* 0x0000644201007387 */ /* 0x000fe20000100800 */
[----:B------:R-:W-:-:S03]  /*1ddf0*/  IMAD.MOV.U32 R28, RZ, RZ, R66 ;  /* 0x000000ffff1c7224 */ /* 0x000fc600078e0042 */
[----:B------:R-:W-:Y:S01]  /*1de00*/  IMAD.X R64, R64, 0x1, R26, P4 ;  /* 0x0000000140407824 */ /* 0x000fe200020e061a */
[----:B------:R1:W-:Y:S01]  /*1de10*/  STL [R1+0x60], R76 ;  /* 0x0000604c01007387 */ /* 0x0003e20000100800 */
[----:B------:R-:W-:-:S03]  /*1de20*/  IMAD.MOV.U32 R29, RZ, RZ, R76 ;  /* 0x000000ffff1d7224 */ /* 0x000fc600078e004c */
[----:B------:R-:W-:Y:S04]  /*1de30*/  STL [R1+0x84], R35 ;  /* 0x0000842301007387 */ /* 0x000fe80000100800 */
[----:B------:R4:W-:Y:S04]  /*1de40*/  STL [R1+0x80], R64 ;  /* 0x0000804001007387 */ /* 0x0009e80000100800 */
[----:B-1----:R-:W5:Y:S04]  /*1de50*/  LDL.LU R76, [R1+0xe0] ;  /* 0x0000e000014c7983 */ /* 0x002f680000300800 */
[----:B------:R-:W5:Y:S04]  /*1de60*/  LDL.LU R66, [R1+0xe4] ;  /* 0x0000e40001427983 */ /* 0x000f680000300800 */
[----:B------:R1:W-:Y:S02]  /*1de70*/  LDGSTS.E [R30+0xb600], [R28.64], P2 ;  /* 0x0b6000001c1e7fae */ /* 0x0003e40009121848 */
[----:B-1----:R-:W-:-:S02]  /*1de80*/  IMAD.MOV.U32 R28, RZ, RZ, R35 ;  /* 0x000000ffff1c7224 */ /* 0x002fc400078e0023 */
[----:B------:R-:W-:Y:S02]  /*1de90*/  IMAD.MOV.U32 R29, RZ, RZ, R64 ;  /* 0x000000ffff1d7224 */ /* 0x000fe400078e0040 */
[----:B----4-:R-:W4:Y:S04]  /*1dea0*/  LDL.LU R64, [R1+0x100] ;  /* 0x0001000001407983 */ /* 0x010f280000300800 */
[----:B------:R-:W4:Y:S04]  /*1deb0*/  LDL.LU R35, [R1+0x104] ;  /* 0x0001040001237983 */ /* 0x000f280000300800 */
[----:B------:R1:W-:Y:S01]  /*1dec0*/  LDGSTS.E [R30+0xbe00], [R28.64], P1 ;  /* 0x0be000001c1e7fae */ /* 0x0003e20008921848 */
[----:B------:R-:W-:-:S04]  /*1ded0*/  ISETP.GT.AND P1, PT, R3, 0x63, PT ;  /* 0x000000630300780c */ /* 0x000fc80003f24270 */
[----:B-1----:R-:W-:Y:S02]  /*1dee0*/  SEL R28, RZ, 0x4, !P1 ;  /* 0x00000004ff1c7807 */ /* 0x002fe40004800000 */
[----:B------:R-:W-:Y:S02]  /*1def0*/  ISETP.GT.AND P1, PT, R3, 0x67, PT ;  /* 0x000000670300780c */ /* 0x000fe40003f24270 */
[----:B------:R-:W-:Y:S02]  /*1df00*/  SEL R28, R28, RZ, !P0 ;  /* 0x000000ff1c1c7207 */ /* 0x000fe40004000000 */
[----:B------:R-:W-:Y:S02]  /*1df10*/  IADD3 R34, P3, R34, R27, RZ ;  /* 0x0000001b22227210 */ /* 0x000fe40007f7e0ff */
[----:B------:R-:W-:Y:S02]  /*1df20*/  ISETP.NE.U32.AND P2, PT, R28, RZ, PT ;  /* 0x000000ff1c00720c */ /* 0x000fe40003f45070 */
[----:B------:R-:W-:-:S02]  /*1df30*/  SEL R28, RZ, 0x4, !P1 ;  /* 0x00000004ff1c7807 */ /* 0x000fc40004800000 */
[----:B---3--:R-:W-:Y:S01]  /*1df40*/  IADD3 R32, P4, R32, R27, RZ ;  /* 0x0000001b20207210 */ /* 0x008fe20007f9e0ff */
[--C-:B------:R-:W-:Y:S01]  /*1df50*/  IMAD.X R65, R65, 0x1, R26.reuse, P3 ;  /* 0x0000000141417824 */ /* 0x100fe200018e061a */
[----:B------:R-:W-:Y:S01]  /*1df60*/  SEL R28, R28, RZ, !P0 ;  /* 0x000000ff1c1c7207 */ /* 0x000fe20004000000 */
[----:B------:R-:W-:Y:S02]  /*1df70*/  STL [R1+0xa4], R34 ;  /* 0x0000a42201007387 */ /* 0x000fe40000100800 */
[----:B--2---:R-:W-:Y:S01]  /*1df80*/  IMAD.X R33, R33, 0x1, R26, P4 ;  /* 0x0000000121217824 */ /* 0x004fe200020e061a */
[----:B------:R-:W-:Y:S01]  /*1df90*/  ISETP.NE.U32.AND P1, PT, R28, RZ, PT ;  /* 0x000000ff1c00720c */ /* 0x000fe20003f25070 */
[----:B------:R1:W-:Y:S01]  /*1dfa0*/  STL [R1+0xa0], R65 ;  /* 0x0000a04101007387 */ /* 0x0003e20000100800 */
[----:B------:R-:W-:Y:S02]  /*1dfb0*/  IMAD.MOV.U32 R28, RZ, RZ, R34 ;  /* 0x000000ffff1c7224 */ /* 0x000fe400078e0022 */
[----:B------:R-:W-:Y:S01]  /*1dfc0*/  IMAD.MOV.U32 R29, RZ, RZ, R65 ;  /* 0x000000ffff1d7224 */ /* 0x000fe200078e0041 */
[----:B------:R-:W-:Y:S04]  /*1dfd0*/  STL [R1+0xc4], R32 ;  /* 0x0000c42001007387 */ /* 0x000fe80000100800 */
[----:B------:R2:W-:Y:S04]  /*1dfe0*/  STL [R1+0xc0], R33 ;  /* 0x0000c02101007387 */ /* 0x0005e80000100800 */
[----:B-1----:R-:W3:Y:S04]  /*1dff0*/  LDL.LU R65, [R1+0x120] ;  /* 0x0001200001417983 */ /* 0x002ee80000300800 */
[----:B------:R-:W3:Y:S04]  /*1e000*/  LDL.LU R34, [R1+0x124] ;  /* 0x0001240001227983 */ /* 0x000ee80000300800 */
[----:B------:R1:W-:Y:S02]  /*1e010*/  LDGSTS.E [R30+0xc600], [R28.64], P2 ;  /* 0x0c6000001c1e7fae */ /* 0x0003e40009121848 */
[----:B-1----:R-:W-:-:S02]  /*1e020*/  IMAD.MOV.U32 R29, RZ, RZ, R33 ;  /* 0x000000ffff1d7224 */ /* 0x002fc400078e0021 */
[----:B------:R-:W-:Y:S01]  /*1e030*/  IMAD.MOV.U32 R28, RZ, RZ, R32 ;  /* 0x000000ffff1c7224 */ /* 0x000fe200078e0020 */
[----:B--2---:R-:W3:Y:S04]  /*1e040*/  LDL.LU R33, [R1+0x140] ;  /* 0x0001400001217983 */ /* 0x004ee80000300800 */
        /* <DEDUP_REMOVED lines=11> */
[----:B------:R-:W-:Y:S02]  /*1e100*/  IMAD.X R76, R76, 0x1, R26, P3 ;  /* 0x000000014c4c7824 */ /* 0x000fe400018e061a */
[----:B------:R-:W-:Y:S02]  /*1e110*/  IMAD.MOV.U32 R28, RZ, RZ, R66 ;  /* 0x000000ffff1c7224 */ /* 0x000fe400078e0042 */
[----:B------:R-:W-:Y:S01]  /*1e120*/  IMAD.MOV.U32 R29, RZ, RZ, R76 ;  /* 0x000000ffff1d7224 */ /* 0x000fe200078e004c */
[----:B------:R1:W-:Y:S04]  /*1e130*/  STL [R1+0xe4], R66 ;  /* 0x0000e44201007387 */ /* 0x0003e80000100800 */
[----:B------:R-:W-:Y:S04]  /*1e140*/  STL [R1+0xe0], R76 ;  /* 0x0000e04c01007387 */ /* 0x000fe80000100800 */
[----:B------:R5:W-:Y:S01]  /*1e150*/  LDGSTS.E [R30+0xd600], [R28.64], P2 ;  /* 0x0d6000001c1e7fae */ /* 0x000be20009121848 */
[----:B----4-:R-:W-:-:S05]  /*1e160*/  IADD3 R35, P4, R35, R27, RZ ;  /* 0x0000001b23237210 */ /* 0x010fca0007f9e0ff */
[----:B------:R-:W-:Y:S01]  /*1e170*/  IMAD.X R64, R64, 0x1, R26, P4 ;  /* 0x0000000140407824 */ /* 0x000fe200020e061a */
[----:B------:R4:W-:Y:S01]  /*1e180*/  STL [R1+0x104], R35 ;  /* 0x0001042301007387 */ /* 0x0009e20000100800 */
[----:B-----5:R-:W-:Y:S02]  /*1e190*/  IMAD.MOV.U32 R28, RZ, RZ, R35 ;  /* 0x000000ffff1c7224 */ /* 0x020fe400078e0023 */
[----:B------:R-:W-:Y:S01]  /*1e1a0*/  IMAD.MOV.U32 R29, RZ, RZ, R64 ;  /* 0x000000ffff1d7224 */ /* 0x000fe200078e0040 */
[----:B------:R5:W-:Y:S04]  /*1e1b0*/  STL [R1+0x100], R64 ;  /* 0x0001004001007387 */ /* 0x000be80000100800 */
[----:B-1----:R-:W2:Y:S04]  /*1e1c0*/  LDL.LU R66, [R1+0x160] ;  /* 0x0001600001427983 */ /* 0x002ea80000300800 */
[----:B----4-:R-:W4:Y:S04]  /*1e1d0*/  LDL.LU R35, [R1+0x164] ;  /* 0x0001640001237983 */ /* 0x010f280000300800 */
[----:B------:R1:W-:Y:S01]  /*1e1e0*/  LDGSTS.E [R30+0xde00], [R28.64], P1 ;  /* 0x0de000001c1e7fae */ /* 0x0003e20008921848 */
[----:B------:R-:W-:-:S03]  /*1e1f0*/  ISETP.GT.AND P1, PT, R3, 0x73, PT ;  /* 0x000000730300780c */ /* 0x000fc60003f24270 */
[----:B------:R-:W2:Y:S04]  /*1e200*/  LDL.LU R76, [R1+0x180] ;  /* 0x00018000014c7983 */ /* 0x000ea80000300800 */
[----:B-----5:R-:W5:Y:S01]  /*1e210*/  LDL.LU R64, [R1+0x184] ;  /* 0x0001840001407983 */ /* 0x020f620000300800 */
[----:B-1----:R-:W-:Y:S02]  /*1e220*/  SEL R28, RZ, 0x4, !P1 ;  /* 0x00000004ff1c7807 */ /* 0x002fe40004800000 */
[----:B------:R-:W-:Y:S02]  /*1e230*/  ISETP.GT.AND P1, PT, R3, 0x77, PT ;  /* 0x000000770300780c */ /* 0x000fe40003f24270 */
[----:B------:R-:W-:-:S04]  /*1e240*/  SEL R28, R28, RZ, !P0 ;  /* 0x000000ff1c1c7207 */ /* 0x000fc80004000000 */
[----:B------:R-:W-:Y:S02]  /*1e250*/  ISETP.NE.U32.AND P2, PT, R28, RZ, PT ;  /* 0x000000ff1c00720c */ /* 0x000fe40003f45070 */
[----:B------:R-:W-:Y:S02]  /*1e260*/  SEL R28, RZ, 0x4, !P1 ;  /* 0x00000004ff1c7807 */ /* 0x000fe40004800000 */
[----:B---3--:R-:W-:Y:S02]  /*1e270*/  IADD3 R34, P3, R34, R27, RZ ;  /* 0x0000001b22227210 */ /* 0x008fe40007f7e0ff */
[----:B------:R-:W-:-:S03]  /*1e280*/  SEL R28, R28, RZ, !P0 ;  /* 0x000000ff1c1c7207 */ /* 0x000fc60004000000 */
[----:B------:R-:W-:Y:S01]  /*1e290*/  IMAD.X R65, R65, 0x1, R26, P3 ;  /* 0x0000000141417824 */ /* 0x000fe200018e061a */
[----:B------:R-:W-:Y:S01]  /*1e2a0*/  ISETP.NE.U32.AND P1, PT, R28, RZ, PT ;  /* 0x000000ff1c00720c */ /* 0x000fe20003f25070 */
[----:B------:R-:W-:Y:S02]  /*1e2b0*/  IMAD.MOV.U32 R28, RZ, RZ, R34 ;  /* 0x000000ffff1c7224 */ /* 0x000fe400078e0022 */
[----:B------:R-:W-:Y:S01]  /*1e2c0*/  IMAD.MOV.U32 R29, RZ, RZ, R65 ;  /* 0x000000ffff1d7224 */ /* 0x000fe200078e0041 */
[----:B------:R-:W-:Y:S04]  /*1e2d0*/  STL [R1+0x124], R34 ;  /* 0x0001242201007387 */ /* 0x000fe80000100800 */
[----:B------:R-:W-:Y:S04]  /*1e2e0*/  STL [R1+0x120], R65 ;  /* 0x0001204101007387 */ /* 0x000fe80000100800 */
[----:B------:R1:W-:Y:S01]  /*1e2f0*/  LDGSTS.E [R30+0xe600], [R28.64], P2 ;  /* 0x0e6000001c1e7fae */ /* 0x0003e20009121848 */
[----:B------:R-:W-:-:S05]  /*1e300*/  IADD3 R32, P4, R32, R27, RZ ;  /* 0x0000001b20207210 */ /* 0x000fca0007f9e0ff */
[----:B------:R-:W-:Y:S01]  /*1e310*/  IMAD.X R33, R33, 0x1, R26, P4 ;  /* 0x0000000121217824 */ /* 0x000fe200020e061a */
[----:B------:R-:W-:Y:S03]  /*1e320*/  STL [R1+0x144], R32 ;  /* 0x0001442001007387 */ /* 0x000fe60000100800 */
[----:B-1----:R-:W-:Y:S01]  /*1e330*/  IMAD.MOV.U32 R29, RZ, RZ, R33 ;  /* 0x000000ffff1d7224 */ /* 0x002fe200078e0021 */
[----:B------:R1:W-:Y:S04]  /*1e340*/  STL [R1+0x140], R33 ;  /* 0x0001402101007387 */ /* 0x0003e80000100800 */
[----:B------:R-:W3:Y:S01]  /*1e350*/  LDL.LU R90, [R1+0x188] ;  /* 0x00018800015a7983 */ /* 0x000ee20000300800 */
[----:B------:R-:W-:-:S03]  /*1e360*/  IMAD.MOV.U32 R28, RZ, RZ, R32 ;  /* 0x000000ffff1c7224 */ /* 0x000fc600078e0020 */
[----:B-1----:R-:W3:Y:S04]  /*1e370*/  LDL.LU R33, [R1+0x18c] ;  /* 0x00018c0001217983 */ /* 0x002ee80000300800 */
[----:B------:R-:W3:Y:S04]  /*1e380*/  LDL.LU R34, [R1+0x1c8] ;  /* 0x0001c80001227983 */ /* 0x000ee80000300800 */
[----:B------:R-:W3:Y:S04]  /*1e390*/  LDL.LU R32, [R1+0x1cc] ;  /* 0x0001cc0001207983 */ /* 0x000ee80000300800 */
[----:B------:R1:W-:Y:S01]  /*1e3a0*/  LDGSTS.E [R30+0xee00], [R28.64], P1 ;  /* 0x0ee000001c1e7fae */ /* 0x0003e20008921848 */
[----:B------:R-:W-:-:S03]  /*1e3b0*/  ISETP.GT.AND P1, PT, R3, 0x7b, PT ;  /* 0x0000007b0300780c */ /* 0x000fc60003f24270 */
[----:B------:R-:W2:Y:S04]  /*1e3c0*/  S2R R77, SR_TID.X ;  /* 0x00000000004d7919 */ /* 0x000ea80000002100 */
[----:B------:R-:W3:Y:S01]  /*1e3d0*/  LDL.LU R78, [R1+0x20c] ;  /* 0x00020c00014e7983 */ /* 0x000ee20000300800 */
[----:B-1----:R-:W-:-:S03]  /*1e3e0*/  SEL R28, RZ, 0x4, !P1 ;  /* 0x00000004ff1c7807 */ /* 0x002fc60004800000 */
[----:B------:R-:W3:Y:S01]  /*1e3f0*/  LDL.LU R65, [R1+0x24c] ;  /* 0x00024c0001417983 */ /* 0x000ee20000300800 */
[----:B------:R-:W-:Y:S02]  /*1e400*/  ISETP.GT.AND P1, PT, R3, 0x7f, PT ;  /* 0x0000007f0300780c */ /* 0x000fe40003f24270 */
[----:B------:R-:W-:-:S04]  /*1e410*/  SEL R28, R28, RZ, !P0 ;  /* 0x000000ff1c1c7207 */ /* 0x000fc80004000000 */
[----:B------:R-:W-:Y:S02]  /*1e420*/  ISETP.NE.U32.AND P2, PT, R28, RZ, PT ;  /* 0x000000ff1c00720c */ /* 0x000fe40003f45070 */
[----:B------:R-:W-:-:S04]  /*1e430*/  SEL R28, RZ, 0x4, !P1 ;  /* 0x00000004ff1c7807 */ /* 0x000fc80004800000 */
[----:B------:R-:W-:-:S04]  /*1e440*/  SEL R28, R28, RZ, !P0 ;  /* 0x000000ff1c1c7207 */ /* 0x000fc80004000000 */
[----:B------:R-:W-:Y:S02]  /*1e450*/  ISETP.NE.U32.AND P1, PT, R28, RZ, PT ;  /* 0x000000ff1c00720c */ /* 0x000fe40003f25070 */
[----:B----4-:R-:W-:-:S05]  /*1e460*/  IADD3 R35, P3, R35, R27, RZ ;  /* 0x0000001b23237210 */ /* 0x010fca0007f7e0ff */
[----:B--2---:R-:W-:Y:S02]  /*1e470*/  IMAD.X R66, R66, 0x1, R26, P3 ;  /* 0x0000000142427824 */ /* 0x004fe400018e061a */
[----:B------:R-:W-:Y:S02]  /*1e480*/  IMAD.MOV.U32 R28, RZ, RZ, R35 ;  /* 0x000000ffff1c7224 */ /* 0x000fe400078e0023 */
[----:B------:R-:W-:Y:S01]  /*1e490*/  IMAD.MOV.U32 R29, RZ, RZ, R66 ;  /* 0x000000ffff1d7224 */ /* 0x000fe200078e0042 */
[----:B-----5:R-:W-:-:S04]  /*1e4a0*/  IADD3 R64, P4, R64, R27, RZ ;  /* 0x0000001b40407210 */ /* 0x020fc80007f9e0ff */
[----:B------:R1:W-:Y:S01]  /*1e4b0*/  LDGSTS.E [R30+0xf600], [R28.64], P2 ;  /* 0x0f6000001c1e7fae */ /* 0x0003e20009121848 */
[----:B------:R-:W-:-:S03]  /*1e4c0*/  IMAD.X R76, R76, 0x1, R26, P4 ;  /* 0x000000014c4c7824 */ /* 0x000fc600020e061a */
[----:B------:R2:W-:Y:S04]  /*1e4d0*/  STL [R1+0x164], R35 ;  /* 0x0001642301007387 */ /* 0x0005e80000100800 */
[----:B------:R4:W-:Y:S01]  /*1e4e0*/  STL [R1+0x160], R66 ;  /* 0x0001604201007387 */ /* 0x0009e20000100800 */
[----:B-1----:R-:W-:Y:S02]  /*1e4f0*/  IMAD.MOV.U32 R28, RZ, RZ, R64 ;  /* 0x000000ffff1c7224 */ /* 0x002fe400078e0040 */
[----:B------:R-:W-:Y:S01]  /*1e500*/  IMAD.MOV.U32 R29, RZ, RZ, R76 ;  /* 0x000000ffff1d7224 */ /* 0x000fe200078e004c */
[----:B--2---:R-:W-:Y:S01]  /*1e510*/  LOP3.LUT R35, R77, 0x7f, RZ, 0xc0, !PT ;  /* 0x0000007f4d237812 */ /* 0x004fe200078ec0ff */
[----:B------:R-:W-:Y:S04]  /*1e520*/  STL [R1+0x184], R64 ;  /* 0x0001844001007387 */ /* 0x000fe80000100800 */
[----:B------:R-:W2:Y:S04]  /*1e530*/  LDL.LU R88, [R1+0x208] ;  /* 0x0002080001587983 */ /* 0x000ea80000300800 */
[----:B------:R1:W-:Y:S04]  /*1e540*/  STL [R1+0x180], R76 ;  /* 0x0001804c01007387 */ /* 0x0003e80000100800 */
[----:B------:R5:W-:Y:S01]  /*1e550*/  LDGSTS.E [R30+0xfe00], [R28.64], P1 ;  /* 0x0fe000001c1e7fae */ /* 0x000be20008921848 */
[----:B------:R-:W-:-:S03]  /*1e560*/  ISETP.GE.AND P1, PT, R35, R3, PT ;  /* 0x000000032300720c */ /* 0x000fc60003f26270 */
[----:B----4-:R-:W4:Y:S01]  /*1e570*/  LDL.LU R66, [R1+0x248] ;  /* 0x0002480001427983 */ /* 0x010f220000300800 */
[----:B------:R-:W-:-:S03]  /*1e580*/  SEL R3, RZ, 0x4, P1 ;  /* 0x00000004ff037807 */ /* 0x000fc60000800000 */
[----:B------:R-:W4:Y:S01]  /*1e590*/  LDL.LU R77, [R1+0x288] ;  /* 0x00028800014d7983 */ /* 0x000f220000300800 */
[----:B------:R-:W-:-:S03]  /*1e5a0*/  SEL R3, R3, RZ, !P0 ;  /* 0x000000ff03037207 */ /* 0x000fc60004000000 */
[----:B-1----:R-:W4:Y:S01]  /*1e5b0*/  LDL.LU R76, [R1+0x28c] ;  /* 0x00028c00014c7983 */ /* 0x002f220000300800 */
[----:B------:R-:W-:-:S03]  /*1e5c0*/  ISETP.NE.U32.AND P0, PT, R3, RZ, PT ;  /* 0x000000ff0300720c */ /* 0x000fc60003f05070 */
[----:B------:R-:W4:Y:S01]  /*1e5d0*/  LDL.LU R64, [R1+0x2c8] ;  /* 0x0002c80001407983 */ /* 0x000f220000300800 */
[----:B------:R-:W-:-:S03]  /*1e5e0*/  IMAD.U32 R3, RZ, RZ, UR5 ;  /* 0x00000005ff037e24 */ /* 0x000fc6000f8e00ff */
[----:B------:R-:W4:Y:S01]  /*1e5f0*/  LDL.LU R35, [R1+0x2cc] ;  /* 0x0002cc0001237983 */ /* 0x000f220000300800 */
[----:B------:R-:W-:-:S03]  /*1e600*/  IMAD R3, R3, 0x8000, R2 ;  /* 0x0000800003037824 */ /* 0x000fc600078e0202 */
[----:B------:R-:W0:Y:S01]  /*1e610*/  LDGDEPBAR ;  /* 0x00000000000079af */ /* 0x000e220000000000 */
[----:B---3--:R-:W-:-:S04]  /*1e620*/  IADD3 R33, P1, R33, UR7, RZ ;  /* 0x0000000721217c10 */ /* 0x008fc8000ff3e0ff */
[----:B------:R-:W-:Y:S01]  /*1e630*/  IADD3.X R90, R90, UR6, RZ, P1, !PT ;  /* 0x000000065a5a7c10 */ /* 0x000fe20008ffe4ff */
[----:B-----5:R-:W-:Y:S01]  /*1e640*/  IMAD.MOV.U32 R28, RZ, RZ, R33 ;  /* 0x000000ffff1c7224 */ /* 0x020fe200078e0021 */
[----:B------:R-:W-:-:S03]  /*1e650*/  IADD3 R32, P2, R32, UR7, RZ ;  /* 0x0000000720207c10 */ /* 0x000fc6000ff5e0ff */
[----:B------:R-:W-:Y:S01]  /*1e660*/  IMAD.MOV.U32 R29, RZ, RZ, R90 ;  /* 0x000000ffff1d7224 */ /* 0x000fe200078e005a */
[----:B------:R1:W-:Y:S01]  /*1e670*/  STL [R1+0x18c], R33 ;  /* 0x00018c2101007387 */ /* 0x0003e20000100800 */
[----:B------:R-:W-:-:S03]  /*1e680*/  IADD3.X R34, R34, UR6, RZ, P2, !PT ;  /* 0x0000000622227c10 */ /* 0x000fc600097fe4ff */
[----:B------:R-:W-:Y:S04]  /*1e690*/  STL [R1+0x1cc], R32 ;  /* 0x0001cc2001007387 */ /* 0x000fe80000100800 */
[----:B------:R-:W-:Y:S04]  /*1e6a0*/  STL [R1+0x188], R90 ;  /* 0x0001885a01007387 */ /* 0x000fe80000100800 */
[----:B-1----:R-:W3:Y:S04]  /*1e6b0*/  LDL.LU R33, [R1+0x30c] ;  /* 0x00030c0001217983 */ /* 0x002ee80000300800 */
[----:B------:R1:W-:Y:S04]  /*1e6c0*/  LDGSTS.E [R3+0x40000], [R28.64], P0 ;  /* 0x400000001c037fae */ /* 0x0003e80008121848 */
[----:B------:R5:W-:Y:S01]  /*1e6d0*/  STL [R1+0x1c8], R34 ;  /* 0x0001c82201007387 */ /* 0x000be20000100800 */
[----:B-1----:R-:W-:-:S02]  /*1e6e0*/  IMAD.MOV.U32 R29, RZ, RZ, R34 ;  /* 0x000000ffff1d7224 */ /* 0x002fc400078e0022 */
[----:B------:R-:W-:Y:S01]  /*1e6f0*/  IMAD.MOV.U32 R28, RZ, RZ, R32 ;  /* 0x000000ffff1c7224 */ /* 0x000fe200078e0020 */
[----:B-----5:R-:W5:Y:S04]  /*1e700*/  LDL.LU R34, [R1+0x308] ;  /* 0x0003080001227983 */ /* 0x020f680000300800 */
[----:B------:R-:W5:Y:S04]  /*1e710*/  LDL.LU R32, [R1+0x348] ;  /* 0x0003480001207983 */ /* 0x000f680000300800 */
[----:B------:R-:W5:Y:S01]  /*1e720*/  LDL.LU R30, [R1+0x34c] ;  /* 0x00034c00011e7983 */ /* 0x000f620000300800 */
[----:B------:R-:W-:-:S02]  /*1e730*/  IADD3 R78, P1, R78, UR7, RZ ;  /* 0x000000074e4e7c10 */ /* 0x000fc4000ff3e0ff */
[----:B------:R-:W-:Y:S01]  /*1e740*/  IADD3 R65, P2, R65, UR7, RZ ;  /* 0x0000000741417c10 */ /* 0x000fe2000ff5e0ff */
[----:B------:R1:W-:Y:S04]  /*1e750*/  LDGSTS.E [R3+0x41000], [R28.64], P0 ;  /* 0x410000001c037fae */ /* 0x0003e80008121848 */
[----:B------:R-:W-:Y:S01]  /*1e760*/  STL [R1+0x20c], R78 ;  /* 0x00020c4e01007387 */ /* 0x000fe20000100800 */
[----:B-1----:R-:W-:Y:S01]  /*1e770*/  IMAD.MOV.U32 R28, RZ, RZ, R78 ;  /* 0x000000ffff1c7224 */ /* 0x002fe200078e004e */
[----:B--2---:R-:W-:-:S05]  /*1e780*/  IADD3.X R88, R88, UR6, RZ, P1, !PT ;  /* 0x0000000658587c10 */ /* 0x004fca0008ffe4ff */
[----:B------:R1:W-:Y:S01]  /*1e790*/  STL [R1+0x208], R88 ;  /* 0x0002085801007387 */ /* 0x0003e20000100800 */
[----:B------:R-:W-:Y:S01]  /*1e7a0*/  IMAD.MOV.U32 R29, RZ, RZ, R88 ;  /* 0x000000ffff1d7224 */ /* 0x000fe200078e0058 */
[----:B----4-:R-:W-:Y:S02]  /*1e7b0*/  IADD3.X R66, R66, UR6, RZ, P2, !PT ;  /* 0x0000000642427c10 */ /* 0x010fe400097fe4ff */
[----:B------:R-:W-:Y:S04]  /*1e7c0*/  STL [R1+0x24c], R65 ;  /* 0x00024c4101007387 */ /* 0x000fe80000100800 */
[----:B------:R2:W-:Y:S04]  /*1e7d0*/  STL [R1+0x248], R66 ;  /* 0x0002484201007387 */ /* 0x0005e80000100800 */
[----:B-1----:R-:W4:Y:S04]  /*1e7e0*/  LDL.LU R88, [R1+0x190] ;  /* 0x0001900001587983 */ /* 0x002f280000300800 */
[----:B------:R-:W4:Y:S01]  /*1e7f0*/  LDL.LU R78, [R1+0x194] ;  /* 0x00019400014e7983 */ /* 0x000f220000300800 */
[----:B------:R-:W-:-:S03]  /*1e800*/  IADD3 R76, P1, R76, UR7, RZ ;  /* 0x000000074c4c7c10 */ /* 0x000fc6000ff3e0ff */
[----:B------:R1:W-:Y:S01]  /*1e810*/  LDGSTS.E [R3+0x42000], [R28.64], P0 ;  /* 0x420000001c037fae */ /* 0x0003e20008121848 */
[----:B------:R-:W-:Y:S02]  /*1e820*/  IADD3 R35, P2, R35, UR7, RZ ;  /* 0x0000000723237c10 */ /* 0x000fe4000ff5e0ff */
[----:B------:R-:W-:Y:S01]  /*1e830*/  IADD3.X R77, R77, UR6, RZ, P1, !PT ;  /* 0x000000064d4d7c10 */ /* 0x000fe20008ffe4ff */
[----:B-1----:R-:W-:Y:S02]  /*1e840*/  IMAD.MOV.U32 R29, RZ, RZ, R66 ;  /* 0x000000ffff1d7224 */ /* 0x002fe400078e0042 */
[----:B------:R-:W-:Y:S01]  /*1e850*/  IMAD.MOV.U32 R28, RZ, RZ, R65 ;  /* 0x000000ffff1c7224 */ /* 0x000fe200078e0041 */
[----:B--2---:R-:W2:Y:S04]  /*1e860*/  LDL.LU R66, [R1+0x1d0] ;  /* 0x0001d00001427983 */ /* 0x004ea80000300800 */
[----:B------:R-:W2:Y:S01]  /*1e870*/  LDL.LU R65, [R1+0x1d4] ;  /* 0x0001d40001417983 */ /* 0x000ea20000300800 */
[----:B------:R-:W-:-:S03]  /*1e880*/  IADD3.X R64, R64, UR6, RZ, P2, !PT ;  /* 0x0000000640407c10 */ /* 0x000fc600097fe4ff */
[----:B------:R-:W-:Y:S04]  /*1e890*/  STL [R1+0x28c], R76 ;  /* 0x00028c4c01007387 */ /* 0x000fe80000100800 */
[----:B------:R1:W-:Y:S04]  /*1e8a0*/  LDGSTS.E [R3+0x43000], [R28.64], P0 ;  /* 0x430000001c037fae */ /* 0x0003e80008121848 */
[----:B------:R1:W-:Y:S04]  /*1e8b0*/  STL [R1+0x288], R77 ;  /* 0x0002884d01007387 */ /* 0x0003e80000100800 */
[----:B------:R-:W-:Y:S01]  /*1e8c0*/  STL [R1+0x2cc], R35 ;  /* 0x0002cc2301007387 */ /* 0x000fe20000100800 */
[----:B---3--:R-:W-:Y:S01]  /*1e8d0*/  IADD3 R33, P1, R33, UR7, RZ ;  /* 0x0000000721217c10 */ /* 0x008fe2000ff3e0ff */
[----:B-1----:R-:W-:-:S02]  /*1e8e0*/  IMAD.MOV.U32 R28, RZ, RZ, R76 ;  /* 0x000000ffff1c7224 */ /* 0x002fc400078e004c */
[----:B------:R1:W-:Y:S01]  /*1e8f0*/  STL [R1+0x2c8], R64 ;  /* 0x0002c84001007387 */ /* 0x0003e20000100800 */
[----:B------:R-:W-:-:S03]  /*1e900*/  IMAD.MOV.U32 R29, RZ, RZ, R77 ;  /* 0x000000ffff1d7224 */ /* 0x000fc600078e004d */
[----:B------:R-:W3:Y:S04]  /*1e910*/  LDL.LU R77, [R1+0x210] ;  /* 0x00021000014d7983 */ /* 0x000ee80000300800 */
[----:B------:R-:W3:Y:S04]  /*1e920*/  LDL.LU R76, [R1+0x214] ;  /* 0x00021400014c7983 */ /* 0x000ee80000300800 */
[----:B------:R1:W-:Y:S01]  /*1e930*/  LDGSTS.E [R3+0x44000], [R28.64], P0 ;  /* 0x440000001c037fae */ /* 0x0003e20008121848 */
[----:B-----5:R-:W-:Y:S02]  /*1e940*/  IADD3.X R34, R34, UR6, RZ, P1, !PT ;  /* 0x0000000622227c10 */ /* 0x020fe40008ffe4ff */
[----:B------:R-:W-:Y:S01]  /*1e950*/  IADD3 R30, P2, R30, UR7, RZ ;  /* 0x000000071e1e7c10 */ /* 0x000fe2000ff5e0ff */
[----:B-1----:R-:W-:-:S02]  /*1e960*/  IMAD.MOV.U32 R28, RZ, RZ, R35 ;  /* 0x000000ffff1c7224 */ /* 0x002fc400078e0023 */
[----:B------:R-:W-:Y:S02]  /*1e970*/  IMAD.MOV.U32 R29, RZ, RZ, R64 ;  /* 0x000000ffff1d7224 */ /* 0x000fe400078e0040 */
[----:B------:R-:W5:Y:S01]  /*1e980*/  LDL.LU R64, [R1+0x250] ;  /* 0x0002500001407983 */ /* 0x000f620000300800 */
[----:B------:R-:W-:-:S03]  /*1e990*/  IADD3.X R32, R32, UR6, RZ, P2, !PT ;  /* 0x0000000620207c10 */ /* 0x000fc600097fe4ff */
[----:B------:R-:W5:Y:S04]  /*1e9a0*/  LDL.LU R35, [R1+0x254] ;  /* 0x0002540001237983 */ /* 0x000f680000300800 */
[----:B------:R1:W-:Y:S04]  /*1e9b0*/  LDGSTS.E [R3+0x45000], [R28.64], P0 ;  /* 0x450000001c037fae */ /* 0x0003e80008121848 */
[----:B------:R-:W-:Y:S04]  /*1e9c0*/  STL [R1+0x30c], R33 ;  /* 0x00030c2101007387 */ /* 0x000fe80000100800 */
[----:B------:R1:W-:Y:S02]  /*1e9d0*/  STL [R1+0x308], R34 ;  /* 0x0003082201007387 */ /* 0x0003e40000100800 */
[----:B-1----:R-:W-:-:S02]  /*1e9e0*/  IMAD.MOV.U32 R28, RZ, RZ, R33 ;  /* 0x000000ffff1c7224 */ /* 0x002fc400078e0021 */
[----:B------:R-:W-:Y:S01]  /*1e9f0*/  IMAD.MOV.U32 R29, RZ, RZ, R34 ;  /* 0x000000ffff1d7224 */ /* 0x000fe200078e0022 */
[----:B------:R-:W-:Y:S04]  /*1ea00*/  STL [R1+0x34c], R30 ;  /* 0x00034c1e01007387 */ /* 0x000fe80000100800 */
[----:B------:R1:W-:Y:S04]  /*1ea10*/  STL [R1+0x348], R32 ;  /* 0x0003482001007387 */ /* 0x0003e80000100800 */
[----:B------:R1:W-:Y:S04]  /*1ea20*/  LDGSTS.E [R3+0x46000], [R28.64], P0 ;  /* 0x460000001c037fae */ /* 0x0003e80008121848 */
[----:B------:R-:W5:Y:S04]  /*1ea30*/  LDL.LU R34, [R1+0x290] ;  /* 0x0002900001227983 */ /* 0x000f680000300800 */
[----:B------:R-:W5:Y:S01]  /*1ea40*/  LDL.LU R33, [R1+0x294] ;  /* 0x0002940001217983 */ /* 0x000f620000300800 */
[----:B-1----:R-:W-:-:S02]  /*1ea50*/  IMAD.MOV.U32 R29, RZ, RZ, R32 ;  /* 0x000000ffff1d7224 */ /* 0x002fc400078e0020 */
[----:B------:R-:W-:Y:S01]  /*1ea60*/  IMAD.MOV.U32 R28, RZ, RZ, R30 ;  /* 0x000000ffff1c7224 */ /* 0x000fe200078e001e */
[----:B------:R-:W5:Y:S04]  /*1ea70*/  LDL.LU R32, [R1+0x2d0] ;  /* 0x0002d00001207983 */ /* 0x000f680000300800 */
[----:B------:R-:W5:Y:S01]  /*1ea80*/  LDL.LU R30, [R1+0x2d4] ;  /* 0x0002d400011e7983 */ /* 0x000f620000300800 */
[----:B------:R-:W-:-:S03]  /*1ea90*/  LOP3.LUT R90, R2, 0x10, RZ, 0x3c, !PT ;  /* 0x00000010025a7812 */ /* 0x000fc600078e3cff */
[----:B------:R1:W-:Y:S02]  /*1eaa0*/  LDGSTS.E [R3+0x47000], [R28.64], P0 ;  /* 0x470000001c037fae */ /* 0x0003e40008121848 */
[----:B-1----:R-:W-:-:S04]  /*1eab0*/  IMAD.U32 R3, RZ, RZ, UR5 ;  /* 0x00000005ff037e24 */ /* 0x002fc8000f8e00ff */
[----:B------:R-:W-:Y:S01]  /*1eac0*/  IMAD R3, R3, 0x8000, R90 ;  /* 0x0000800003037824 */ /* 0x000fe200078e025a */
[----:B----4-:R-:W-:-:S04]  /*1ead0*/  IADD3 R78, P1, R78, UR7, RZ ;  /* 0x000000074e4e7c10 */ /* 0x010fc8000ff3e0ff */
[----:B------:R-:W-:Y:S01]  /*1eae0*/  IADD3.X R88, R88, UR6, RZ, P1, !PT ;  /* 0x0000000658587c10 */ /* 0x000fe20008ffe4ff */
[----:B------:R-:W-:Y:S01]  /*1eaf0*/  IMAD.MOV.U32 R28, RZ, RZ, R78 ;  /* 0x000000ffff1c7224 */ /* 0x000fe200078e004e */
[----:B------:R1:W-:Y:S03]  /*1eb00*/  STL [R1+0x194], R78 ;  /* 0x0001944e01007387 */ /* 0x0003e60000100800 */
[----:B------:R-:W-:-:S05]  /*1eb10*/  IMAD.MOV.U32 R29, RZ, RZ, R88 ;  /* 0x000000ffff1d7224 */ /* 0x000fca00078e0058 */
[----:B------:R4:W-:Y:S01]  /*1eb20*/  LDGSTS.E [R3+0x40200], [R28.64], P0 ;  /* 0x402000001c037fae */ /* 0x0009e20008121848 */
[----:B--2---:R-:W-:-:S04]  /*1eb30*/  IADD3 R65, P2, R65, UR7, RZ ;  /* 0x0000000741417c10 */ /* 0x004fc8000ff5e0ff */
[----:B------:R-:W-:Y:S01]  /*1eb40*/  IADD3.X R66, R66, UR6, RZ, P2, !PT ;  /* 0x0000000642427c10 */ /* 0x000fe200097fe4ff */
[----:B------:R-:W-:Y:S04]  /*1eb50*/  STL [R1+0x1d4], R65 ;  /* 0x0001d44101007387 */ /* 0x000fe80000100800 */
[----:B------:R2:W-:Y:S01]  /*1eb60*/  STL [R1+0x190], R88 ;  /* 0x0001905801007387 */ /* 0x0005e20000100800 */
[----:B----4-:R-:W-:-:S03]  /*1eb70*/  IMAD.MOV.U32 R29, RZ, RZ, R66 ;  /* 0x000000ffff1d7224 */ /* 0x010fc600078e0042 */
[----:B-1----:R-:W4:Y:S01]  /*1eb80*/  LDL.LU R78, [R1+0x314] ;  /* 0x00031400014e7983 */ /* 0x002f220000300800 */
[----:B------:R-:W-:-:S03]  /*1eb90*/  IMAD.MOV.U32 R28, RZ, RZ, R65 ;  /* 0x000000ffff1c7224 */ /* 0x000fc600078e0041 */
[----:B------:R1:W-:Y:S04]  /*1eba0*/  STL [R1+0x1d0], R66 ;  /* 0x0001d04201007387 */ /* 0x0003e80000100800 */
[----:B--2---:R-:W2:Y:S04]  /*1ebb0*/  LDL.LU R88, [R1+0x310] ;  /* 0x0003100001587983 */ /* 0x004ea80000300800 */
[----:B------:R3:W-:Y:S04]  /*1ebc0*/  LDGSTS.E [R3+0x41200], [R28.64], P0 ;  /* 0x412000001c037fae */ /* 0x0007e80008121848 */
[----:B-1----:R-:W2:Y:S01]  /*1ebd0*/  LDL.LU R66, [R1+0x350] ;  /* 0x0003500001427983 */ /* 0x002ea20000300800 */
[----:B---3--:R-:W-:-:S03]  /*1ebe0*/  IADD3 R76, P1, R76, UR7, RZ ;  /* 0x000000074c4c7c10 */ /* 0x008fc6000ff3e0ff */
[----:B------:R-:W3:Y:S01]  /*1ebf0*/  LDL.LU R65, [R1+0x354] ;  /* 0x0003540001417983 */ /* 0x000ee20000300800 */
[----:B------:R-:W-:Y:S01]  /*1ec00*/  IADD3.X R77, R77, UR6, RZ, P1, !PT ;  /* 0x000000064d4d7c10 */ /* 0x000fe20008ffe4ff */
[----:B------:R-:W-:Y:S02]  /*1ec10*/  IMAD.MOV.U32 R28, RZ, RZ, R76 ;  /* 0x000000ffff1c7224 */ /* 0x000fe400078e004c */
[----:B------:R1:W-:Y:S02]  /*1ec20*/  STL [R1+0x214], R76 ;  /* 0x0002144c01007387 */ /* 0x0003e40000100800 */
[----:B------:R-:W-:Y:S02]  /*1ec30*/  IMAD.MOV.U32 R29, RZ, RZ, R77 ;  /* 0x000000ffff1d7224 */ /* 0x000fe400078e004d */
[----:B------:R1:W-:Y:S04]  /*1ec40*/  STL [R1+0x210], R77 ;  /* 0x0002104d01007387 */ /* 0x0003e80000100800 */
[----:B------:R1:W-:Y:S01]  /*1ec50*/  LDGSTS.E [R3+0x42200], [R28.64], P0 ;  /* 0x422000001c037fae */ /* 0x0003e20008121848 */
[----:B-----5:R-:W-:-:S04]  /*1ec60*/  IADD3 R35, P2, R35, UR7, RZ ;  /* 0x0000000723237c10 */ /* 0x020fc8000ff5e0ff */
[----:B------:R-:W-:Y:S01]  /*1ec70*/  IADD3.X R64, R64, UR6, RZ, P2, !PT ;  /* 0x0000000640407c10 */ /* 0x000fe200097fe4ff */
[----:B------:R-:W-:Y:S01]  /*1ec80*/  STL [R1+0x254], R35 ;  /* 0x0002542301007387 */ /* 0x000fe20000100800 */
[----:B-1----:R-:W-:-:S03]  /*1ec90*/  IMAD.MOV.U32 R28, RZ, RZ, R35 ;  /* 0x000000ffff1c7224 */ /* 0x002fc600078e0023 */
[----:B------:R-:W5:Y:S01]  /*1eca0*/  LDL.LU R76, [R1+0x19c] ;  /* 0x00019c00014c7983 */ /* 0x000f620000300800 */
[----:B------:R-:W-:-:S03]  /*1ecb0*/  IMAD.MOV.U32 R29, RZ, RZ, R64 ;  /* 0x000000ffff1d7224 */ /* 0x000fc600078e0040 */
[----:B------:R1:W-:Y:S04]  /*1ecc0*/  STL [R1+0x250], R64 ;  /* 0x0002504001007387 */ /* 0x0003e80000100800 */
[----:B------:R-:W5:Y:S04]  /*1ecd0*/  LDL.LU R77, [R1+0x198] ;  /* 0x00019800014d7983 */ /* 0x000f680000300800 */
[----:B------:R1:W-:Y:S04]  /*1ece0*/  LDGSTS.E [R3+0x43200], [R28.64], P0 ;  /* 0x432000001c037fae */ /* 0x0003e80008121848 */
[----:B-1----:R-:W5:Y:S04]  /*1ecf0*/  LDL.LU R64, [R1+0x1d8] ;  /* 0x0001d80001407983 */ /* 0x002f680000300800 */
[----:B------:R-:W5:Y:S01]  /*1ed00*/  LDL.LU R35, [R1+0x1dc] ;  /* 0x0001dc0001237983 */ /* 0x000f620000300800 */
[----:B------:R-:W-:-:S04]  /*1ed10*/  IADD3 R33, P1, R33, UR7, RZ ;  /* 0x0000000721217c10 */ /* 0x000fc8000ff3e0ff */
[----:B------:R-:W-:Y:S01]  /*1ed20*/  IADD3.X R34, R34, UR6, RZ, P1, !PT ;  /* 0x0000000622227c10 */ /* 0x000fe20008ffe4ff */
[----:B------:R-:W-:Y:S01]  /*1ed30*/  STL [R1+0x294], R33 ;  /* 0x0002942101007387 */ /* 0x000fe20000100800 */
[----:B------:R-:W-:-:S03]  /*1ed40*/  IADD3 R30, P2, R30, UR7, RZ ;  /* 0x000000071e1e7c10 */ /* 0x000fc6000ff5e0ff */
[----:B------:R1:W-:Y:S01]  /*1ed50*/  STL [R1+0x290], R34 ;  /* 0x0002902201007387 */ /* 0x0003e20000100800 */
[----:B------:R-:W-:Y:S01]  /*1ed60*/  IADD3.X R32, R32, UR6, RZ, P2, !PT ;  /* 0x0000000620207c10 */ /* 0x000fe200097fe4ff */
[----:B------:R-:W-:Y:S02]  /*1ed70*/  IMAD.MOV.U32 R28, RZ, RZ, R33 ;  /* 0x000000ffff1c7224 */ /* 0x000fe400078e0021 */
[----:B------:R-:W-:Y:S01]  /*1ed80*/  STL [R1+0x2d4], R30 ;  /* 0x0002d41e01007387 */ /* 0x000fe20000100800 */
[----:B------:R-:W-:-:S03]  /*1ed90*/  IMAD.MOV.U32 R29, RZ, RZ, R34 ;  /* 0x000000ffff1d7224 */ /* 0x000fc600078e0022 */
[----:B------:R1:W-:Y:S04]  /*1eda0*/  STL [R1+0x2d0], R32 ;  /* 0x0002d02001007387 */ /* 0x0003e80000100800 */
[----:B-1----:R-:W5:Y:S04]  /*1edb0*/  LDL.LU R34, [R1+0x218] ;  /* 0x0002180001227983 */ /* 0x002f680000300800 */
[----:B------:R-:W5:Y:S04]  /*1edc0*/  LDL.LU R33, [R1+0x21c] ;  /* 0x00021c0001217983 */ /* 0x000f680000300800 */
[----:B------:R1:W-:Y:S02]  /*1edd0*/  LDGSTS.E [R3+0x44200], [R28.64], P0 ;  /* 0x442000001c037fae */ /* 0x0003e40008121848 */
[----:B-1----:R-:W-:-:S02]  /*1ede0*/  IMAD.MOV.U32 R29, RZ, RZ, R32 ;  /* 0x000000ffff1d7224 */ /* 0x002fc400078e0020 */
[----:B------:R-:W-:Y:S01]  /*1edf0*/  IMAD.MOV.U32 R28, RZ, RZ, R30 ;  /* 0x000000ffff1c7224 */ /* 0x000fe200078e001e */
[----:B------:R-:W5:Y:S04]  /*1ee00*/  LDL.LU R32, [R1+0x258] ;  /* 0x0002580001207983 */ /* 0x000f680000300800 */
[----:B------:R-:W5:Y:S04]  /*1ee10*/  LDL.LU R30, [R1+0x25c] ;  /* 0x00025c00011e7983 */ /* 0x000f680000300800 */
[----:B------:R1:W-:Y:S01]  /*1ee20*/  LDGSTS.E [R3+0x45200], [R28.64], P0 ;  /* 0x452000001c037fae */ /* 0x0003e20008121848 */
[----:B----4-:R-:W-:-:S04]  /*1ee30*/  IADD3 R78, P1, R78, UR7, RZ ;  /* 0x000000074e4e7c10 */ /* 0x010fc8000ff3e0ff */
[----:B--2---:R-:W-:Y:S01]  /*1ee40*/  IADD3.X R88, R88, UR6, RZ, P1, !PT ;  /* 0x0000000658587c10 */ /* 0x004fe20008ffe4ff */
[----:B------:R-:W-:Y:S01]  /*1ee50*/  STL [R1+0x314], R78 ;  /* 0x0003144e01007387 */ /* 0x000fe20000100800 */
[----:B-1----:R-:W-:-:S03]  /*1ee60*/  IMAD.MOV.U32 R28, RZ, RZ, R78 ;  /* 0x000000ffff1c7224 */ /* 0x002fc600078e004e */
[----:B------:R1:W-:Y:S01]  /*1ee70*/  STL [R1+0x310], R88 ;  /* 0x0003105801007387 */ /* 0x0003e20000100800 */
[----:B---3--:R-:W-:Y:S01]  /*1ee80*/  IADD3 R65, P2, R65, UR7, RZ ;  /* 0x0000000741417c10 */ /* 0x008fe2000ff5e0ff */
[----:B------:R-:W-:-:S03]  /*1ee90*/  IMAD.MOV.U32 R29, RZ, RZ, R88 ;  /* 0x000000ffff1d7224 */ /* 0x000fc600078e0058 */
[----:B------:R-:W-:Y:S01]  /*1eea0*/  IADD3.X R66, R66, UR6, RZ, P2, !PT ;  /* 0x0000000642427c10 */ /* 0x000fe200097fe4ff */
[----:B------:R-:W-:Y:S04]  /*1eeb0*/  STL [R1+0x354], R65 ;  /* 0x0003544101007387 */ /* 0x000fe80000100800 */
[----:B------:R2:W-:Y:S04]  /*1eec0*/  STL [R1+0x350], R66 ;  /* 0x0003504201007387 */ /* 0x0005e80000100800 */
[----:B-1----:R-:W3:Y:S04]  /*1eed0*/  LDL.LU R88, [R1+0x298] ;  /* 0x0002980001587983 */ /* 0x002ee80000300800 */
[----:B------:R-:W4:Y:S04]  /*1eee0*/  LDL.LU R78, [R1+0x29c] ;  /* 0x00029c00014e7983 */ /* 0x000f280000300800 */
[----:B------:R1:W-:Y:S01]  /*1eef0*/  LDGSTS.E [R3+0x46200], [R28.64], P0 ;  /* 0x462000001c037fae */ /* 0x0003e20008121848 */
[----:B-----5:R-:W-:Y:S01]  /*1ef00*/  IADD3 R76, P1, R76, UR7, RZ ;  /* 0x000000074c4c7c10 */ /* 0x020fe2000ff3e0ff */
[----:B-1----:R-:W-:-:S02]  /*1ef10*/  IMAD.MOV.U32 R28, RZ, RZ, R65 ;  /* 0x000000ffff1c7224 */ /* 0x002fc400078e0041 */
[----:B------:R-:W-:Y:S02]  /*1ef20*/  IMAD.MOV.U32 R29, RZ, RZ, R66 ;  /* 0x000000ffff1d7224 */ /* 0x000fe400078e0042 */
[----:B--2---:R-:W2:Y:S01]  /*1ef30*/  LDL.LU R66, [R1+0x2d8] ;  /* 0x0002d80001427983 */ /* 0x004ea20000300800 */
[----:B------:R-:W-:-:S03]  /*1ef40*/  IADD3.X R77, R77, UR6, RZ, P1, !PT ;  /* 0x000000064d4d7c10 */ /* 0x000fc60008ffe4ff */
[----:B------:R-:W5:Y:S04]  /*1ef50*/  LDL.LU R65, [R1+0x2dc] ;  /* 0x0002dc0001417983 */ /* 0x000f680000300800 */
[----:B------:R1:W-:Y:S01]  /*1ef60*/  LDGSTS.E [R3+0x47200], [R28.64], P0 ;  /* 0x472000001c037fae */ /* 0x0003e20008121848 */
[----:B------:R-:W-:-:S03]  /*1ef70*/  IADD3 R35, P2, R35, UR7, RZ ;  /* 0x0000000723237c10 */ /* 0x000fc6000ff5e0ff */
[----:B------:R1:W-:Y:S01]  /*1ef80*/  STL [R1+0x19c], R76 ;  /* 0x00019c4c01007387 */ /* 0x0003e20000100800 */
[----:B------:R-:W-:Y:S01]  /*1ef90*/  IADD3.X R64, R64, UR6, RZ, P2, !PT ;  /* 0x0000000640407c10 */ /* 0x000fe200097fe4ff */
[----:B-1----:R-:W-:Y:S02]  /*1efa0*/  IMAD.U32 R3, RZ, RZ, UR5 ;  /* 0x00000005ff037e24 */ /* 0x002fe4000f8e00ff */
[----:B------:R-:W-:Y:S01]  /*1efb0*/  STL [R1+0x1dc], R35 ;  /* 0x0001dc2301007387 */ /* 0x000fe20000100800 */
[----:B------:R-:W-:Y:S02]  /*1efc0*/  IMAD.MOV.U32 R28, RZ, RZ, R76 ;  /* 0x000000ffff1c7224 */ /* 0x000fe400078e004c */
[----:B------:R-:W-:Y:S01]  /*1efd0*/  IMAD R3, R3, 0x8000, R89 ;  /* 0x0000800003037824 */ /* 0x000fe200078e0259 */
[----:B------:R1:W-:Y:S01]  /*1efe0*/  STL [R1+0x198], R77 ;  /* 0x0001984d01007387 */ /* 0x0003e20000100800 */
[----:B------:R-:W-:-:S03]  /*1eff0*/  IMAD.MOV.U32 R29, RZ, RZ, R77 ;  /* 0x000000ffff1d7224 */ /* 0x000fc600078e004d */
[----:B------:R-:W2:Y:S04]  /*1f000*/  LDL.LU R76, [R1+0x31c] ;  /* 0x00031c00014c7983 */ /* 0x000ea80000300800 */
[----:B------:R1:W-:Y:S04]  /*1f010*/  LDGSTS.E [R3+0x40400], [R28.64], P0 ;  /* 0x404000001c037fae */ /* 0x0003e80008121848 */
[----:B------:R1:W-:Y:S04]  /*1f020*/  STL [R1+0x1d8], R64 ;  /* 0x0001d84001007387 */ /* 0x0003e80000100800 */
[----:B-1----:R-:W2:Y:S01]  /*1f030*/  LDL.LU R77, [R1+0x318] ;  /* 0x00031800014d7983 */ /* 0x002ea20000300800 */
[----:B------:R-:W-:Y:S01]  /*1f040*/  IMAD.MOV.U32 R29, RZ, RZ, R64 ;  /* 0x000000ffff1d7224 */ /* 0x000fe200078e0040 */
[----:B------:R-:W-:Y:S01]  /*1f050*/  IADD3 R33, P1, R33, UR7, RZ ;  /* 0x0000000721217c10 */ /* 0x000fe2000ff3e0ff */
[----:B------:R-:W-:Y:S01]  /*1f060*/  IMAD.MOV.U32 R28, RZ, RZ, R35 ;  /* 0x000000ffff1c7224 */ /* 0x000fe200078e0023 */
[----:B------:R-:W2:Y:S02]  /*1f070*/  LDL.LU R64, [R1+0x358] ;  /* 0x0003580001407983 */ /* 0x000ea40000300800 */
[----:B------:R-:W-:-:S02]  /*1f080*/  IADD3.X R34, R34, UR6, RZ, P1, !PT ;  /* 0x0000000622227c10 */ /* 0x000fc40008ffe4ff */
[----:B------:R-:W2:Y:S04]  /*1f090*/  LDL.LU R35, [R1+0x35c] ;  /* 0x00035c0001237983 */ /* 0x000ea80000300800 */
[----:B------:R1:W-:Y:S04]  /*1f0a0*/  LDGSTS.E [R3+0x41400], [R28.64], P0 ;  /* 0x414000001c037fae */ /* 0x0003e80008121848 */
[----:B------:R1:W-:Y:S04]  /*1f0b0*/  STL [R1+0x21c], R33 ;  /* 0x00021c2101007387 */ /* 0x0003e80000100800 */
[----:B------:R1:W-:Y:S01]  /*1f0c0*/  STL [R1+0x218], R34 ;  /* 0x0002182201007387 */ /* 0x0003e20000100800 */
[----:B------:R-:W-:Y:S01]  /*1f0d0*/  IADD3 R30, P2, R30, UR7, RZ ;  /* 0x000000071e1e7c10 */ /* 0x000fe2000ff5e0ff */
[----:B-1----:R-:W-:-:S02]  /*1f0e0*/  IMAD.MOV.U32 R28, RZ, RZ, R33 ;  /* 0x000000ffff1c7224 */ /* 0x002fc400078e0021 */
[----:B------:R-:W-:Y:S01]  /*1f0f0*/  IMAD.MOV.U32 R29, RZ, RZ, R34 ;  /* 0x000000ffff1d7224 */ /* 0x000fe200078e0022 */
[----:B------:R-:W-:Y:S01]  /*1f100*/  IADD3.X R32, R32, UR6, RZ, P2, !PT ;  /* 0x0000000620207c10 */ /* 0x000fe200097fe4ff */
[----:B------:R-:W-:Y:S04]  /*1f110*/  STL [R1+0x25c], R30 ;  /* 0x00025c1e01007387 */ /* 0x000fe80000100800 */
[----:B------:R-:W2:Y:S04]  /*1f120*/  LDL.LU R33, [R1+0x1a4] ;  /* 0x0001a40001217983 */ /* 0x000ea80000300800 */
[----:B------:R1:W-:Y:S04]  /*1f130*/  STL [R1+0x258], R32 ;  /* 0x0002582001007387 */ /* 0x0003e80000100800 */
[----:B------:R1:W-:Y:S04]  /*1f140*/  LDGSTS.E [R3+0x42400], [R28.64], P0 ;  /* 0x424000001c037fae */ /* 0x0003e80008121848 */
[----:B------:R-:W2:Y:S01]  /*1f150*/  LDL.LU R34, [R1+0x1a0] ;  /* 0x0001a00001227983 */ /* 0x000ea20000300800 */
[----:B-1----:R-:W-:-:S02]  /*1f160*/  IMAD.MOV.U32 R29, RZ, RZ, R32 ;  /* 0x000000ffff1d7224 */ /* 0x002fc400078e0020 */
[----:B------:R-:W-:Y:S01]  /*1f170*/  IMAD.MOV.U32 R28, RZ, RZ, R30 ;  /* 0x000000ffff1c7224 */ /* 0x000fe200078e001e */
[----:B------:R-:W2:Y:S04]  /*1f180*/  LDL.LU R32, [R1+0x1e0] ;  /* 0x0001e00001207983 */ /* 0x000ea80000300800 */
[----:B------:R-:W2:Y:S04]  /*1f190*/  LDL.LU R30, [R1+0x1e4] ;  /* 0x0001e400011e7983 */ /* 0x000ea80000300800 */
[----:B------:R1:W-:Y:S01]  /*1f1a0*/  LDGSTS.E [R3+0x43400], [R28.64], P0 ;  /* 0x434000001c037fae */ /* 0x0003e20008121848 */
[----:B------:R-:W-:-:S02]  /*1f1b0*/  LOP3.LUT R89, R2, 0x30, RZ, 0x3c, !PT ;  /* 0x0000003002597812 */ /* 0x000fc400078e3cff */
[----:B----4-:R-:W-:-:S04]  /*1f1c0*/  IADD3 R78, P1, R78, UR7, RZ ;  /* 0x000000074e4e7c10 */ /* 0x010fc8000ff3e0ff */
[----:B---3--:R-:W-:Y:S01]  /*1f1d0*/  IADD3.X R88, R88, UR6, RZ, P1, !PT ;  /* 0x0000000658587c10 */ /* 0x008fe20008ffe4ff */
[----:B-1----:R-:W-:Y:S01]  /*1f1e0*/  IMAD.MOV.U32 R28, RZ, RZ, R78 ;  /* 0x000000ffff1c7224 */ /* 0x002fe200078e004e */
[----:B------:R-:W-:Y:S03]  /*1f1f0*/  STL [R1+0x29c], R78 ;  /* 0x00029c4e01007387 */ /* 0x000fe60000100800 */
[----:B------:R-:W-:Y:S01]  /*1f200*/  IMAD.MOV.U32 R29, RZ, RZ, R88 ;  /* 0x000000ffff1d7224 */ /* 0x000fe200078e0058 */
[----:B------:R1:W-:Y:S04]  /*1f210*/  STL [R1+0x298], R88 ;  /* 0x0002985801007387 */ /* 0x0003e80000100800 */
[----:B------:R3:W-:Y:S01]  /*1f220*/  LDGSTS.E [R3+0x44400], [R28.64], P0 ;  /* 0x444000001c037fae */ /* 0x0007e20008121848 */
[----:B-----5:R-:W-:-:S04]  /*1f230*/  IADD3 R65, P2, R65, UR7, RZ ;  /* 0x0000000741417c10 */ /* 0x020fc8000ff5e0ff */
[----:B--2---:R-:W-:Y:S01]  /*1f240*/  IADD3.X R66, R66, UR6, RZ, P2, !PT ;  /* 0x0000000642427c10 */ /* 0x004fe200097fe4ff */
[----:B------:R2:W-:Y:S01]  /*1f250*/  STL [R1+0x2dc], R65 ;  /* 0x0002dc4101007387 */ /* 0x0005e20000100800 */
[----:B---3--:R-:W-:-:S03]  /*1f260*/  IMAD.MOV.U32 R28, RZ, RZ, R65 ;  /* 0x000000ffff1c7224 */ /* 0x008fc600078e0041 */
[----:B------:R3:W-:Y:S01]  /*1f270*/  STL [R1+0x2d8], R66 ;  /* 0x0002d84201007387 */ /* 0x0007e20000100800 */
[----:B------:R-:W-:-:S03]  /*1f280*/  IMAD.MOV.U32 R29, RZ, RZ, R66 ;  /* 0x000000ffff1d7224 */ /* 0x000fc600078e0042 */
[----:B-1----:R-:W4:Y:S04]  /*1f290*/  LDL.LU R88, [R1+0x220] ;  /* 0x0002200001587983 */ /* 0x002f280000300800 */
[----:B--2---:R-:W2:Y:S04]  /*1f2a0*/  LDL.LU R65, [R1+0x224] ;  /* 0x0002240001417983 */ /* 0x004ea80000300800 */
[----:B------:R-:W5:Y:S01]  /*1f2b0*/  LDL.LU R78, [R1+0x260] ;  /* 0x00026000014e7983 */ /* 0x000f620000300800 */
[----:B------:R-:W-:-:S03]  /*1f2c0*/  IADD3 R76, P1, R76, UR7, RZ ;  /* 0x000000074c4c7c10 */ /* 0x000fc6000ff3e0ff */
[----:B---3--:R-:W3:Y:S04]  /*1f2d0*/  LDL.LU R66, [R1+0x264] ;  /* 0x0002640001427983 */ /* 0x008ee80000300800 */
[----:B------:R1:W-:Y:S01]  /*1f2e0*/  LDGSTS.E [R3+0x45400], [R28.64], P0 ;  /* 0x454000001c037fae */ /* 0x0003e20008121848 */
[----:B------:R-:W-:-:S03]  /*1f2f0*/  IADD3.X R77, R77, UR6, RZ, P1, !PT ;  /* 0x000000064d4d7c10 */ /* 0x000fc60008ffe4ff */
[----:B------:R1:W-:Y:S02]  /*1f300*/  STL [R1+0x31c], R76 ;  /* 0x00031c4c01007387 */ /* 0x0003e40000100800 */
[----:B-1----:R-:W-:Y:S02]  /*1f310*/  IMAD.MOV.U32 R28, RZ, RZ, R76 ;  /* 0x000000ffff1c7224 */ /* 0x002fe400078e004c */
[----:B------:R-:W-:Y:S01]  /*1f320*/  IMAD.MOV.U32 R29, RZ, RZ, R77 ;  /* 0x000000ffff1d7224 */ /* 0x000fe200078e004d */
[----:B------:R-:W-:Y:S01]  /*1f330*/  IADD3 R35, P2, R35, UR7, RZ ;  /* 0x0000000723237c10 */ /* 0x000fe2000ff5e0ff */
[----:B------:R1:W-:Y:S03]  /*1f340*/  STL [R1+0x318], R77 ;  /* 0x0003184d01007387 */ /* 0x0003e60000100800 */
[----:B------:R-:W-:Y:S01]  /*1f350*/  IADD3.X R64, R64, UR6, RZ, P2, !PT ;  /* 0x0000000640407c10 */ /* 0x000fe200097fe4ff */
[----:B------:R-:W-:Y:S04]  /*1f360*/  STL [R1+0x35c], R35 ;  /* 0x00035c2301007387 */ /* 0x000fe80000100800 */
[----:B------:R-:W5:Y:S04]  /*1f370*/  LDL.LU R76, [R1+0x2a4] ;  /* 0x0002a400014c7983 */ /* 0x000f680000300800 */
[----:B------:R1:W-:Y:S04]  /*1f380*/  LDGSTS.E [R3+0x46400], [R28.64], P0 ;  /* 0x464000001c037fae */ /* 0x0003e80008121848 */
[----:B------:R1:W-:Y:S04]  /*1f390*/  STL [R1+0x358], R64 ;  /* 0x0003584001007387 */ /* 0x0003e80000100800 */
[----:B-1----:R-:W5:Y:S01]  /*1f3a0*/  LDL.LU R77, [R1+0x2a0] ;  /* 0x0002a000014d7983 */ /* 0x002f620000300800 */
[----:B------:R-:W-:Y:S01]  /*1f3b0*/  IMAD.MOV.U32 R28, RZ, RZ, R35 ;  /* 0x000000ffff1c7224 */ /* 0x000fe200078e0023 */
[----:B------:R-:W-:Y:S01]  /*1f3c0*/  IADD3 R33, P1, R33, UR7, RZ ;  /* 0x0000000721217c10 */ /* 0x000fe2000ff3e0ff */
[----:B------:R-:W-:-:S02]  /*1f3d0*/  IMAD.MOV.U32 R29, RZ, RZ, R64 ;  /* 0x000000ffff1d7224 */ /* 0x000fc400078e0040 */
[----:B------:R-:W5:Y:S04]  /*1f3e0*/  LDL.LU R64, [R1+0x2e0] ;  /* 0x0002e00001407983 */ /* 0x000f680000300800 */
[----:B------:R-:W5:Y:S04]  /*1f3f0*/  LDL.LU R35, [R1+0x2e4] ;  /* 0x0002e40001237983 */ /* 0x000f680000300800 */
[----:B------:R1:W-:Y:S01]  /*1f400*/  LDGSTS.E [R3+0x47400], [R28.64], P0 ;  /* 0x474000001c037fae */ /* 0x0003e20008121848 */
[----:B------:R-:W-:-:S03]  /*1f410*/  IADD3.X R34, R34, UR6, RZ, P1, !PT ;  /* 0x0000000622227c10 */ /* 0x000fc60008ffe4ff */
[----:B------:R1:W-:Y:S02]  /*1f420*/  STL [R1+0x1a4], R33 ;  /* 0x0001a42101007387 */ /* 0x0003e40000100800 */
[----:B-1----:R-:W-:Y:S01]  /*1f430*/  IMAD.U32 R3, RZ, RZ, UR5 ;  /* 0x00000005ff037e24 */ /* 0x002fe2000f8e00ff */
[----:B------:R-:W-:-:S03]  /*1f440*/  IADD3 R30, P2, R30, UR7, RZ ;  /* 0x000000071e1e7c10 */ /* 0x000fc6000ff5e0ff */
[----:B------:R-:W-:Y:S02]  /*1f450*/  IMAD R3, R3, 0x8000, R89 ;  /* 0x0000800003037824 */ /* 0x000fe400078e0259 */
[----:B------:R-:W-:Y:S01]  /*1f460*/  IMAD.MOV.U32 R28, RZ, RZ, R33 ;  /* 0x000000ffff1c7224 */ /* 0x000fe200078e0021 */
[----:B------:R-:W-:Y:S01]  /*1f470*/  IADD3.X R32, R32, UR6, RZ, P2, !PT ;  /* 0x0000000620207c10 */ /* 0x000fe200097fe4ff */
[----:B------:R-:W-:Y:S01]  /*1f480*/  IMAD.MOV.U32 R29, RZ, RZ, R34 ;  /* 0x000000ffff1d7224 */ /* 0x000fe200078e0022 */
[----:B------:R-:W-:Y:S04]  /*1f490*/  STL [R1+0x1e4], R30 ;  /* 0x0001e41e01007387 */ /* 0x000fe80000100800 */
[----:B------:R1:W-:Y:S04]  /*1f4a0*/  STL [R1+0x1a0], R34 ;  /* 0x0001a02201007387 */ /* 0x0003e80000100800 */
[----:B------:R-:W5:Y:S04]  /*1f4b0*/  LDL.LU R33, [R1+0x324] ;  /* 0x0003240001217983 */ /* 0x000f680000300800 */
[----:B------:R1:W-:Y:S04]  /*1f4c0*/  LDGSTS.E [R3+0x40600], [R28.64], P0 ;  /* 0x406000001c037fae */ /* 0x0003e80008121848 */
[----:B------:R1:W-:Y:S04]  /*1f4d0*/  STL [R1+0x1e0], R32 ;  /* 0x0001e02001007387 */ /* 0x0003e80000100800 */
[----:B-1----:R-:W5:Y:S01]  /*1f4e0*/  LDL.LU R34, [R1+0x320] ;  /* 0x0003200001227983 */ /* 0x002f620000300800 */
[----:B------:R-:W-:-:S02]  /*1f4f0*/  IMAD.MOV.U32 R29, RZ, RZ, R32 ;  /* 0x000000ffff1d7224 */ /* 0x000fc400078e0020 */
[----:B------:R-:W-:Y:S01]  /*1f500*/  IMAD.MOV.U32 R28, RZ, RZ, R30 ;  /* 0x000000ffff1c7224 */ /* 0x000fe200078e001e */
[----:B------:R-:W5:Y:S04]  /*1f510*/  LDL.LU R32, [R1+0x360] ;  /* 0x0003600001207983 */ /* 0x000f680000300800 */
[----:B------:R-:W5:Y:S04]  /*1f520*/  LDL.LU R30, [R1+0x364] ;  /* 0x00036400011e7983 */ /* 0x000f680000300800 */
[----:B------:R1:W-:Y:S01]  /*1f530*/  LDGSTS.E [R3+0x41600], [R28.64], P0 ;  /* 0x416000001c037fae */ /* 0x0003e20008121848 */
[----:B--2---:R-:W-:-:S04]  /*1f540*/  IADD3 R65, P1, R65, UR7, RZ ;  /* 0x0000000741417c10 */ /* 0x004fc8000ff3e0ff */
[----:B----4-:R-:W-:Y:S01]  /*1f550*/  IADD3.X R88, R88, UR6, RZ, P1, !PT ;  /* 0x0000000658587c10 */ /* 0x010fe20008ffe4ff */
[----:B-1----:R-:W-:Y:S01]  /*1f560*/  IMAD.MOV.U32 R28, RZ, RZ, R65 ;  /* 0x000000ffff1c7224 */ /* 0x002fe200078e0041 */
[----:B---3--:R-:W-:-:S03]  /*1f570*/  IADD3 R66, P2, R66, UR7, RZ ;  /* 0x0000000742427c10 */ /* 0x008fc6000ff5e0ff */
[----:B------:R-:W-:Y:S01]  /*1f580*/  IMAD.MOV.U32 R29, RZ, RZ, R88 ;  /* 0x000000ffff1d7224 */ /* 0x000fe200078e0058 */
[----:B------:R1:W-:Y:S01]  /*1f590*/  STL [R1+0x224], R65 ;  /* 0x0002244101007387 */ /* 0x0003e20000100800 */
[----:B-----5:R-:W-:-:S03]  /*1f5a0*/  IADD3.X R78, R78, UR6, RZ, P2, !PT ;  /* 0x000000064e4e7c10 */ /* 0x020fc600097fe4ff */
[----:B------:R-:W-:Y:S04]  /*1f5b0*/  STL [R1+0x220], R88 ;  /* 0x0002205801007387 */ /* 0x000fe80000100800 */
[----:B------:R2:W-:Y:S04]  /*1f5c0*/  STL [R1+0x264], R66 ;  /* 0x0002644201007387 */ /* 0x0005e80000100800 */
[----:B------:R3:W-:Y:S04]  /*1f5d0*/  LDGSTS.E [R3+0x42600], [R28.64], P0 ;  /* 0x426000001c037fae */ /* 0x0007e80008121848 */
[----:B-1----:R-:W4:Y:S04]  /*1f5e0*/  LDL.LU R65, [R1+0x1ac] ;  /* 0x0001ac0001417983 */ /* 0x002f280000300800 */
[----:B------:R1:W-:Y:S01]  /*1f5f0*/  STL [R1+0x260], R78 ;  /* 0x0002604e01007387 */ /* 0x0003e20000100800 */
[----:B---3--:R-:W-:-:S02]  /*1f600*/  IMAD.MOV.U32 R28, RZ, RZ, R66 ;  /* 0x000000ffff1c7224 */ /* 0x008fc400078e0042 */
[----:B------:R-:W-:Y:S01]  /*1f610*/  IMAD.MOV.U32 R29, RZ, RZ, R78 ;  /* 0x000000ffff1d7224 */ /* 0x000fe200078e004e */
[----:B--2---:R-:W2:Y:S01]  /*1f620*/  LDL.LU R66, [R1+0x1a8] ;  /* 0x0001a80001427983 */ /* 0x004ea20000300800 */
[----:B------:R-:W-:-:S03]  /*1f630*/  IADD3 R76, P1, R76, UR7, RZ ;  /* 0x000000074c4c7c10 */ /* 0x000fc6000ff3e0ff */
[----:B------:R-:W3:Y:S04]  /*1f640*/  LDL.LU R89, [R1+0x1e8] ;  /* 0x0001e80001597983 */ /* 0x000ee80000300800 */
[----:B------:R-:W-:Y:S04]  /*1f650*/  STL [R1+0x2a4], R76 ;  /* 0x0002a44c01007387 */ /* 0x000fe80000100800 */
[----:B------:R5:W-:Y:S01]  /*1f660*/  LDGSTS.E [R3+0x43600], [R28.64], P0 ;  /* 0x436000001c037fae */ /* 0x000be20008121848 */
[----:B------:R-:W-:-:S05]  /*1f670*/  IADD3.X R77, R77, UR6, RZ, P1, !PT ;  /* 0x000000064d4d7c10 */ /* 0x000fca0008ffe4ff */
[----:B------:R-:W-:Y:S01]  /*1f680*/  STL [R1+0x2a0], R77 ;  /* 0x0002a04d01007387 */ /* 0x000fe20000100800 */
[----:B------:R-:W-:Y:S01]  /*1f690*/  IADD3 R35, P2, R35, UR7, RZ ;  /* 0x0000000723237c10 */ /* 0x000fe2000ff5e0ff */
[----:B-----5:R-:W-:Y:S02]  /*1f6a0*/  IMAD.MOV.U32 R28, RZ, RZ, R76 ;  /* 0x000000ffff1c7224 */ /* 0x020fe400078e004c */
[----:B------:R-:W-:Y:S01]  /*1f6b0*/  IMAD.MOV.U32 R29, RZ, RZ, R77 ;  /* 0x000000ffff1d7224 */ /* 0x000fe200078e004d */
[----:B------:R-:W-:Y:S01]  /*1f6c0*/  IADD3.X R64, R64, UR6, RZ, P2, !PT ;  /* 0x0000000640407c10 */ /* 0x000fe200097fe4ff */
[----:B------:R5:W-:Y:S04]  /*1f6d0*/  STL [R1+0x2e4], R35 ;  /* 0x0002e42301007387 */ /* 0x000be80000100800 */
[----:B------:R-:W3:Y:S04]  /*1f6e0*/  LDL.LU R88, [R1+0x1ec] ;  /* 0x0001ec0001587983 */ /* 0x000ee80000300800 */
[----:B------:R5:W-:Y:S04]  /*1f6f0*/  STL [R1+0x2e0], R64 ;  /* 0x0002e04001007387 */ /* 0x000be80000100800 */
[----:B------:R5:W-:Y:S04]  /*1f700*/  LDGSTS.E [R3+0x44600], [R28.64], P0 ;  /* 0x446000001c037fae */ /* 0x000be80008121848 */
[----:B-1----:R-:W3:Y:S01]  /*1f710*/  LDL.LU R78, [R1+0x228] ;  /* 0x00022800014e7983 */ /* 0x002ee20000300800 */
[----:B-----5:R-:W-:-:S03]  /*1f720*/  IMAD.MOV.U32 R28, RZ, RZ, R35 ;  /* 0x000000ffff1c7224 */ /* 0x020fc600078e0023 */
[----:B------:R-:W5:Y:S01]  /*1f730*/  LDL.LU R35, [R1+0x22c] ;  /* 0x00022c0001237983 */ /* 0x000f620000300800 */
[----:B------:R-:W-:Y:S01]  /*1f740*/  IADD3 R33, P1, R33, UR7, RZ ;  /* 0x0000000721217c10 */ /* 0x000fe2000ff3e0ff */
[----:B------:R-:W-:Y:S02]  /*1f750*/  IMAD.MOV.U32 R29, RZ, RZ, R64 ;  /* 0x000000ffff1d7224 */ /* 0x000fe400078e0040 */
[----:B------:R-:W5:Y:S04]  /*1f760*/  LDL.LU R77, [R1+0x268] ;  /* 0x00026800014d7983 */ /* 0x000f680000300800 */
[----:B------:R-:W5:Y:S04]  /*1f770*/  LDL.LU R64, [R1+0x26c] ;  /* 0x00026c0001407983 */ /* 0x000f680000300800 */
[----:B------:R1:W-:Y:S01]  /*1f780*/  LDGSTS.E [R3+0x45600], [R28.64], P0 ;  /* 0x456000001c037fae */ /* 0x0003e20008121848 */
[----:B------:R-:W-:-:S03]  /*1f790*/  IADD3.X R34, R34, UR6, RZ, P1, !PT ;  /* 0x0000000622227c10 */ /* 0x000fc60008ffe4ff */
[----:B------:R1:W-:Y:S04]  /*1f7a0*/  STL [R1+0x324], R33 ;  /* 0x0003242101007387 */ /* 0x0003e80000100800 */
[----:B------:R1:W-:Y:S01]  /*1f7b0*/  STL [R1+0x320], R34 ;  /* 0x0003202201007387 */ /* 0x0003e20000100800 */
[----:B------:R-:W-:Y:S01]  /*1f7c0*/  IADD3 R30, P2, R30, UR7, RZ ;  /* 0x000000071e1e7c10 */ /* 0x000fe2000ff5e0ff */
[----:B-1----:R-:W-:Y:S02]  /*1f7d0*/  IMAD.MOV.U32 R28, RZ, RZ, R33 ;  /* 0x000000ffff1c7224 */ /* 0x002fe400078e0021 */
[----:B------:R-:W-:Y:S01]  /*1f7e0*/  IMAD.MOV.U32 R29, RZ, RZ, R34 ;  /* 0x000000ffff1d7224 */ /* 0x000fe200078e0022 */
[----:B------:R-:W-:Y:S01]  /*1f7f0*/  IADD3.X R32, R32, UR6, RZ, P2, !PT ;  /* 0x0000000620207c10 */ /* 0x000fe200097fe4ff */
[----:B------:R-:W-:Y:S04]  /*1f800*/  STL [R1+0x364], R30 ;  /* 0x0003641e01007387 */ /* 0x000fe80000100800 */
[----:B------:R-:W5:Y:S04]  /*1f810*/  LDL.LU R33, [R1+0x2ac] ;  /* 0x0002ac0001217983 */ /* 0x000f680000300800 */
[----:B------:R1:W-:Y:S04]  /*1f820*/  STL [R1+0x360], R32 ;  /* 0x0003602001007387 */ /* 0x0003e80000100800 */
[----:B------:R1:W-:Y:S04]  /*1f830*/  LDGSTS.E [R3+0x46600], [R28.64], P0 ;  /* 0x466000001c037fae */ /* 0x0003e80008121848 */
[----:B------:R-:W5:Y:S01]  /*1f840*/  LDL.LU R34, [R1+0x2a8] ;  /* 0x0002a80001227983 */ /* 0x000f620000300800 */
[----:B-1----:R-:W-:-:S02]  /*1f850*/  IMAD.MOV.U32 R29, RZ, RZ, R32 ;  /* 0x000000ffff1d7224 */ /* 0x002fc400078e0020 */
[----:B------:R-:W-:Y:S01]  /*1f860*/  IMAD.MOV.U32 R28, RZ, RZ, R30 ;  /* 0x000000ffff1c7224 */ /* 0x000fe200078e001e */
[----:B------:R-:W5:Y:S04]  /*1f870*/  LDL.LU R32, [R1+0x2e8] ;  /* 0x0002e80001207983 */ /* 0x000f680000300800 */
[----:B------:R-:W5:Y:S04]  /*1f880*/  LDL.LU R30, [R1+0x2ec] ;  /* 0x0002ec00011e7983 */ /* 0x000f680000300800 */
[----:B------:R1:W-:Y:S02]  /*1f890*/  LDGSTS.E [R3+0x47600], [R28.64], P0 ;  /* 0x476000001c037fae */ /* 0x0003e40008121848 */
[----:B-1----:R-:W-:-:S04]  /*1f8a0*/  IMAD.U32 R3, RZ, RZ, UR5 ;  /* 0x00000005ff037e24 */ /* 0x002fc8000f8e00ff */
[----:B------:R-:W-:Y:S01]  /*1f8b0*/  IMAD R3, R3, 0x8000, R67 ;  /* 0x0000800003037824 */ /* 0x000fe200078e0243 */
[----:B----4-:R-:W-:-:S05]  /*1f8c0*/  IADD3 R65, P1, R65, UR7, RZ ;  /* 0x0000000741417c10 */ /* 0x010fca000ff3e0ff */
[----:B------:R-:W-:Y:S01]  /*1f8d0*/  IMAD.MOV.U32 R28, RZ, RZ, R65 ;  /* 0x000000ffff1c7224 */ /* 0x000fe200078e0041 */
[----:B--2---:R-:W-:Y:S01]  /*1f8e0*/  IADD3.X R66, R66, UR6, RZ, P1, !PT ;  /* 0x0000000642427c10 */ /* 0x004fe20008ffe4ff */
[----:B------:R-:W-:Y:S04]  /*1f8f0*/  STL [R1+0x1ac], R65 ;  /* 0x0001ac4101007387 */ /* 0x000fe80000100800 */
[----:B------:R-:W-:-:S05]  /*1f900*/  IMAD.MOV.U32 R29, RZ, RZ, R66 ;  /* 0x000000ffff1d7224 */ /* 0x000fca00078e0042 */
[----:B------:R1:W-:Y:S01]  /*1f910*/  LDGSTS.E [R3+0x40800], [R28.64], P0 ;  /* 0x408000001c037fae */ /* 0x0003e20008121848 */
[----:B---3--:R-:W-:-:S04]  /*1f920*/  IADD3 R88, P2, R88, UR7, RZ ;  /* 0x0000000758587c10 */ /* 0x008fc8000ff5e0ff */
[----:B------:R-:W-:Y:S01]  /*1f930*/  IADD3.X R89, R89, UR6, RZ, P2, !PT ;  /* 0x0000000659597c10 */ /* 0x000fe200097fe4ff */
[----:B------:R-:W-:Y:S01]  /*1f940*/  STL [R1+0x1ec], R88 ;  /* 0x0001ec5801007387 */ /* 0x000fe20000100800 */
[----:B-1----:R-:W-:-:S03]  /*1f950*/  IMAD.MOV.U32 R28, RZ, RZ, R88 ;  /* 0x000000ffff1c7224 */ /* 0x002fc600078e0058 */
[----:B------:R1:W-:Y:S01]  /*1f960*/  STL [R1+0x1a8], R66 ;  /* 0x0001a84201007387 */ /* 0x0003e20000100800 */
[----:B------:R-:W-:-:S03]  /*1f970*/  IMAD.MOV.U32 R29, RZ, RZ, R89 ;  /* 0x000000ffff1d7224 */ /* 0x000fc600078e0059 */
[----:B------:R-:W2:Y:S04]  /*1f980*/  LDL.LU R76, [R1+0x328] ;  /* 0x00032800014c7983 */ /* 0x000ea80000300800 */
[----:B------:R-:W3:Y:S01]  /*1f990*/  LDL.LU R67, [R1+0x32c] ;  /* 0x00032c0001437983 */ /* 0x000ee20000300800 */
[----:B-----5:R-:W-:-:S03]  /*1f9a0*/  IADD3 R35, P1, R35, UR7, RZ ;  /* 0x0000000723237c10 */ /* 0x020fc6000ff3e0ff */
[----:B------:R-:W-:Y:S01]  /*1f9b0*/  STL [R1+0x1e8], R89 ;  /* 0x0001e85901007387 */ /* 0x000fe20000100800 */
[----:B------:R-:W-:-:S03]  /*1f9c0*/  IADD3.X R78, R78, UR6, RZ, P1, !PT ;  /* 0x000000064e4e7c10 */ /* 0x000fc60008ffe4ff */
[----:B-1----:R-:W4:Y:S04]  /*1f9d0*/  LDL.LU R66, [R1+0x368] ;  /* 0x0003680001427983 */ /* 0x002f280000300800 */
[----:B------:R-:W5:Y:S01]  /*1f9e0*/  LDL.LU R65, [R1+0x36c] ;  /* 0x00036c0001417983 */ /* 0x000f620000300800 */
[----:B------:R-:W-:-:S03]  /*1f9f0*/  IADD3 R64, P2, R64, UR7, RZ ;  /* 0x0000000740407c10 */ /* 0x000fc6000ff5e0ff */
[----:B------:R1:W-:Y:S01]  /*1fa00*/  LDGSTS.E [R3+0x41800], [R28.64], P0 ;  /* 0x418000001c037fae */ /* 0x0003e20008121848 */
[----:B------:R-:W-:-:S03]  /*1fa10*/  IADD3.X R77, R77, UR6, RZ, P2, !PT ;  /* 0x000000064d4d7c10 */ /* 0x000fc600097fe4ff */
[----:B------:R1:W-:Y:S04]  /*1fa20*/  STL [R1+0x22c], R35 ;  /* 0x00022c2301007387 */ /* 0x0003e80000100800 */
[----:B------:R-:W-:Y:S01]  /*1fa30*/  STL [R1+0x228], R78 ;  /* 0x0002284e01007387 */ /* 0x000fe20000100800 */
[----:B-1----:R-:W-:Y:S02]  /*1fa40*/  IMAD.MOV.U32 R28, RZ, RZ, R35 ;  /* 0x000000ffff1c7224 */ /* 0x002fe400078e0023 */
[----:B------:R-:W-:Y:S01]  /*1fa50*/  IMAD.MOV.U32 R29, RZ, RZ, R78 ;  /* 0x000000ffff1d7224 */ /* 0x000fe200078e004e */
[----:B------:R1:W-:Y:S04]  /*1fa60*/  STL [R1+0x26c], R64 ;  /* 0x00026c4001007387 */ /* 0x0003e80000100800 */
[----:B------:R-:W4:Y:S01]  /*1fa70*/  LDL.LU R35, [R1+0x1b4] ;  /* 0x0001b40001237983 */ /* 0x000f220000300800 */
[----:B------:R-:W-:-:S03]  /*1fa80*/  IADD3 R33, P1, R33, UR7, RZ ;  /* 0x0000000721217c10 */ /* 0x000fc6000ff3e0ff */
[----:B------:R1:W-:Y:S04]  /*1fa90*/  LDGSTS.E [R3+0x42800], [R28.64], P0 ;  /* 0x428000001c037fae */ /* 0x0003e80008121848 */
[----:B------:R-:W-:Y:S01]  /*1faa0*/  STL [R1+0x268], R77 ;  /* 0x0002684d01007387 */ /* 0x000fe20000100800 */
[----:B------:R-:W-:Y:S01]  /*1fab0*/  IADD3.X R34, R34, UR6, RZ, P1, !PT ;  /* 0x0000000622227c10 */ /* 0x000fe20008ffe4ff */
[----:B-1----:R-:W-:Y:S02]  /*1fac0*/  IMAD.MOV.U32 R28, RZ, RZ, R64 ;  /* 0x000000ffff1c7224 */ /* 0x002fe400078e0040 */
[----:B------:R-:W4:Y:S04]  /*1fad0*/  LDL.LU R64, [R1+0x1b0] ;  /* 0x0001b00001407983 */ /* 0x000f280000300800 */
[----:B------:R-:W4:Y:S04]  /*1fae0*/  LDL.LU R89, [R1+0x1f0] ;  /* 0x0001f00001597983 */ /* 0x000f280000300800 */
[----:B------:R1:W-:Y:S01]  /*1faf0*/  STL [R1+0x2ac], R33 ;  /* 0x0002ac2101007387 */ /* 0x0003e20000100800 */
[----:B------:R-:W-:-:S03]  /*1fb00*/  IADD3 R30, P2, R30, UR7, RZ ;  /* 0x000000071e1e7c10 */ /* 0x000fc6000ff5e0ff */
[----:B------:R-:W-:Y:S04]  /*1fb10*/  STL [R1+0x2a8], R34 ;  /* 0x0002a82201007387 */ /* 0x000fe80000100800 */
[----:B------:R1:W-:Y:S04]  /*1fb20*/  STL [R1+0x2ec], R30 ;  /* 0x0002ec1e01007387 */ /* 0x0003e80000100800 */
[----:B------:R-:W4:Y:S01]  /*1fb30*/  LDL.LU R88, [R1+0x1f4] ;  /* 0x0001f40001587983 */ /* 0x000f220000300800 */
[----:B------:R-:W-:Y:S01]  /*1fb40*/  IMAD.MOV.U32 R29, RZ, RZ, R77 ;  /* 0x000000ffff1d7224 */ /* 0x000fe200078e004d */
[----:B------:R-:W-:-:S04]  /*1fb50*/  IADD3.X R32, R32, UR6, RZ, P2, !PT ;  /* 0x0000000620207c10 */ /* 0x000fc800097fe4ff */
[----:B------:R1:W-:Y:S04]  /*1fb60*/  LDGSTS.E [R3+0x43800], [R28.64], P0 ;  /* 0x438000001c037fae */ /* 0x0003e80008121848 */
[----:B------:R1:W-:Y:S02]  /*1fb70*/  STL [R1+0x2e8], R32 ;  /* 0x0002e82001007387 */ /* 0x0003e40000100800 */
[----:B-1----:R-:W-:Y:S02]  /*1fb80*/  IMAD.MOV.U32 R28, RZ, RZ, R33 ;  /* 0x000000ffff1c7224 */ /* 0x002fe400078e0021 */
[----:B------:R-:W-:Y:S01]  /*1fb90*/  IMAD.MOV.U32 R29, RZ, RZ, R34 ;  /* 0x000000ffff1d7224 */ /* 0x000fe200078e0022 */
[----:B------:R-:W4:Y:S04]  /*1fba0*/  LDL.LU R33, [R1+0x230] ;  /* 0x0002300001217983 */ /* 0x000f280000300800 */
[----:B------:R1:W-:Y:S02]  /*1fbb0*/  LDGSTS.E [R3+0x44800], [R28.64], P0 ;  /* 0x448000001c037fae */ /* 0x0003e40008121848 */
[----:B-1----:R-:W-:-:S02]  /*1fbc0*/  IMAD.MOV.U32 R28, RZ, RZ, R30 ;  /* 0x000000ffff1c7224 */ /* 0x002fc400078e001e */
[----:B------:R-:W4:Y:S01]  /*1fbd0*/  LDL.LU R30, [R1+0x234] ;  /* 0x00023400011e7983 */ /* 0x000f220000300800 */
[----:B------:R-:W-:-:S03]  /*1fbe0*/  IMAD.MOV.U32 R29, RZ, RZ, R32 ;  /* 0x000000ffff1d7224 */ /* 0x000fc600078e0020 */
[----:B------:R-:W4:Y:S04]  /*1fbf0*/  LDL.LU R34, [R1+0x270] ;  /* 0x0002700001227983 */ /* 0x000f280000300800 */
[----:B------:R-:W4:Y:S04]  /*1fc00*/  LDL.LU R32, [R1+0x274] ;  /* 0x0002740001207983 */ /* 0x000f280000300800 */
[----:B------:R1:W-:Y:S01]  /*1fc10*/  LDGSTS.E [R3+0x45800], [R28.64], P0 ;  /* 0x458000001c037fae */ /* 0x0003e20008121848 */
[----:B---3--:R-:W-:-:S04]  /*1fc20*/  IADD3 R67, P1, R67, UR7, RZ ;  /* 0x0000000743437c10 */ /* 0x008fc8000ff3e0ff */
[----:B--2---:R-:W-:Y:S01]  /*1fc30*/  IADD3.X R76, R76, UR6, RZ, P1, !PT ;  /* 0x000000064c4c7c10 */ /* 0x004fe20008ffe4ff */
[----:B------:R2:W-:Y:S01]  /*1fc40*/  STL [R1+0x32c], R67 ;  /* 0x00032c4301007387 */ /* 0x0005e20000100800 */
[----:B-1----:R-:W-:Y:S01]  /*1fc50*/  IMAD.MOV.U32 R28, RZ, RZ, R67 ;  /* 0x000000ffff1c7224 */ /* 0x002fe200078e0043 */
[----:B-----5:R-:W-:Y:S02]  /*1fc60*/  IADD3 R65, P2, R65, UR7, RZ ;  /* 0x0000000741417c10 */ /* 0x020fe4000ff5e0ff */
[----:B------:R-:W-:Y:S02]  /*1fc70*/  IMAD.MOV.U32 R29, RZ, RZ, R76 ;  /* 0x000000ffff1d7224 */ /* 0x000fe400078e004c */
[----:B----4-:R-:W-:Y:S01]  /*1fc80*/  IADD3.X R66, R66, UR6, RZ, P2, !PT ;  /* 0x0000000642427c10 */ /* 0x010fe200097fe4ff */
[----:B------:R1:W-:Y:S04]  /*1fc90*/  STL [R1+0x328], R76 ;  /* 0x0003284c01007387 */ /* 0x0003e80000100800 */
[----:B------:R3:W-:Y:S04]  /*1fca0*/  STL [R1+0x36c], R65 ;  /* 0x00036c4101007387 */ /* 0x0007e80000100800 */
[----:B------:R4:W-:Y:S04]  /*1fcb0*/  STL [R1+0x368], R66 ;  /* 0x0003684201007387 */ /* 0x0009e80000100800 */
[----:B------:R-:W5:Y:S04]  /*1fcc0*/  LDL.LU R77, [R1+0x2b0] ;  /* 0x0002b000014d7983 */ /* 0x000f680000300800 */
[----:B------:R1:W-:Y:S01]  /*1fcd0*/  LDGSTS.E [R3+0x46800], [R28.64], P0 ;  /* 0x468000001c037fae */ /* 0x0003e20008121848 */
[----:B------:R-:W-:-:S03]  /*1fce0*/  IADD3 R35, P1, R35, UR7, RZ ;  /* 0x0000000723237c10 */ /* 0x000fc6000ff3e0ff */
[----:B--2---:R-:W2:Y:S04]  /*1fcf0*/  LDL.LU R67, [R1+0x2b4] ;  /* 0x0002b40001437983 */ /* 0x004ea80000300800 */
[----:B------:R-:W5:Y:S01]  /*1fd00*/  LDL.LU R78, [R1+0x2f0] ;  /* 0x0002f000014e7983 */ /* 0x000f620000300800 */
[----:B-1----:R-:W-:-:S03]  /*1fd10*/  IMAD.MOV.U32 R28, RZ, RZ, R65 ;  /* 0x000000ffff1c7224 */ /* 0x002fc600078e0041 */
[----:B------:R-:W5:Y:S01]  /*1fd20*/  LDL.LU R76, [R1+0x2f4] ;  /* 0x0002f400014c7983 */ /* 0x000f620000300800 */
[----:B------:R-:W-:Y:S01]  /*1fd30*/  IMAD.MOV.U32 R29, RZ, RZ, R66 ;  /* 0x000000ffff1d7224 */ /* 0x000fe200078e0042 */
[----:B---3--:R-:W-:Y:S02]  /*1fd40*/  LOP3.LUT R65, R2, 0x50, RZ, 0x3c, !PT ;  /* 0x0000005002417812 */ /* 0x008fe400078e3cff */
[----:B------:R-:W-:Y:S01]  /*1fd50*/  STL [R1+0x1b4], R35 ;  /* 0x0001b42301007387 */ /* 0x000fe20000100800 */
[----:B------:R-:W-:-:S03]  /*1fd60*/  IADD3.X R64, R64, UR6, RZ, P1, !PT ;  /* 0x0000000640407c10 */ /* 0x000fc60008ffe4ff */
[----:B------:R1:W-:Y:S02]  /*1fd70*/  LDGSTS.E [R3+0x47800], [R28.64], P0 ;  /* 0x478000001c037fae */ /* 0x0003e40008121848 */
[----:B-1----:R-:W-:Y:S01]  /*1fd80*/  IMAD.U32 R3, RZ, RZ, UR5 ;  /* 0x00000005ff037e24 */ /* 0x002fe2000f8e00ff */
[----:B------:R-:W-:-:S03]  /*1fd90*/  IADD3 R88, P2, R88, UR7, RZ ;  /* 0x0000000758587c10 */ /* 0x000fc6000ff5e0ff */
[----:B------:R-:W-:Y:S01]  /*1fda0*/  IMAD R3, R3, 0x8000, R65 ;  /* 0x0000800003037824 */ /* 0x000fe200078e0241 */
[----:B------:R-:W-:Y:S01]  /*1fdb0*/  IADD3.X R89, R89, UR6, RZ, P2, !PT ;  /* 0x0000000659597c10 */ /* 0x000fe200097fe4ff */
[----:B------:R-:W-:Y:S04]  /*1fdc0*/  STL [R1+0x1f4], R88 ;  /* 0x0001f45801007387 */ /* 0x000fe80000100800 */
[----:B------:R1:W-:Y:S04]  /*1fdd0*/  STL [R1+0x1b0], R64 ;  /* 0x0001b04001007387 */ /* 0x0003e80000100800 */
[----:B----4-:R-:W3:Y:S01]  /*1fde0*/  LDL.LU R66, [R1+0x330] ;  /* 0x0003300001427983 */ /* 0x010ee20000300800 */
[----:B------:R-:W-:-:S03]  /*1fdf0*/  IMAD.MOV.U32 R29, RZ, RZ, R64 ;  /* 0x000000ffff1d7224 */ /* 0x000fc600078e0040 */
[----:B------:R-:W4:Y:S01]  /*1fe00*/  LDL.LU R65, [R1+0x334] ;  /* 0x0003340001417983 */ /* 0x000f220000300800 */
[----:B------:R-:W-:-:S03]  /*1fe10*/  IMAD.MOV.U32 R28, RZ, RZ, R35 ;  /* 0x000000ffff1c7224 */ /* 0x000fc600078e0023 */
[----:B------:R-:W-:Y:S04]  /*1fe20*/  STL [R1+0x1f0], R89 ;  /* 0x0001f05901007387 */ /* 0x000fe80000100800 */
[----:B-1----:R-:W3:Y:S04]  /*1fe30*/  LDL.LU R64, [R1+0x370] ;  /* 0x0003700001407983 */ /* 0x002ee80000300800 */
[----:B------:R-:W3:Y:S04]  /*1fe40*/  LDL.LU R35, [R1+0x374] ;  /* 0x0003740001237983 */ /* 0x000ee80000300800 */
[----:B------:R1:W-:Y:S01]  /*1fe50*/  LDGSTS.E [R3+0x40a00], [R28.64], P0 ;  /* 0x40a000001c037fae */ /* 0x0003e20008121848 */
[----:B------:R-:W-:-:S04]  /*1fe60*/  IADD3 R30, P1, R30, UR7, RZ ;  /* 0x000000071e1e7c10 */ /* 0x000fc8000ff3e0ff */
[----:B------:R-:W-:Y:S01]  /*1fe70*/  IADD3.X R33, R33, UR6, RZ, P1, !PT ;  /* 0x0000000621217c10 */ /* 0x000fe20008ffe4ff */
[----:B-1----:R-:W-:Y:S02]  /*1fe80*/  IMAD.MOV.U32 R28, RZ, RZ, R88 ;  /* 0x000000ffff1c7224 */ /* 0x002fe400078e0058 */
[----:B------:R-:W-:Y:S01]  /*1fe90*/  IMAD.MOV.U32 R29, RZ, RZ, R89 ;  /* 0x000000ffff1d7224 */ /* 0x000fe200078e0059 */
[----:B------:R-:W-:Y:S01]  /*1fea0*/  IADD3 R32, P2, R32, UR7, RZ ;  /* 0x0000000720207c10 */ /* 0x000fe2000ff5e0ff */
[----:B------:R-:W-:Y:S03]  /*1feb0*/  STL [R1+0x234], R30 ;  /* 0x0002341e01007387 */ /* 0x000fe60000100800 */
[----:B------:R-:W-:Y:S01]  /*1fec0*/  IADD3.X R34, R34, UR6, RZ, P2, !PT ;  /* 0x0000000622227c10 */ /* 0x000fe200097fe4ff */
[----:B------:R1:W-:Y:S04]  /*1fed0*/  LDGSTS.E [R3+0x41a00], [R28.64], P0 ;  /* 0x41a000001c037fae */ /* 0x0003e80008121848 */
[----:B------:R1:W-:Y:S04]  /*1fee0*/  STL [R1+0x230], R33 ;  /* 0x0002302101007387 */ /* 0x0003e80000100800 */
[----:B------:R-:W-:Y:S01]  /*1fef0*/  STL [R1+0x274], R32 ;  /* 0x0002742001007387 */ /* 0x000fe20000100800 */
[----:B-1----:R-:W-:-:S02]  /*1ff00*/  IMAD.MOV.U32 R28, RZ, RZ, R30 ;  /* 0x000000ffff1c7224 */ /* 0x002fc400078e001e */
[----:B------:R-:W-:Y:S02]  /*1ff10*/  IMAD.MOV.U32 R29, RZ, RZ, R33 ;  /* 0x000000ffff1d7224 */ /* 0x000fe400078e0021 */
[----:B------:R-:W3:Y:S04]  /*1ff20*/  LDL.LU R33, [R1+0x1bc] ;  /* 0x0001bc0001217983 */ /* 0x000ee80000300800 */
[----:B------:R1:W-:Y:S04]  /*1ff30*/  STL [R1+0x270], R34 ;  /* 0x0002702201007387 */ /* 0x0003e80000100800 */
[----:B------:R1:W-:Y:S04]  /*1ff40*/  LDGSTS.E [R3+0x42a00], [R28.64], P0 ;  /* 0x42a000001c037fae */ /* 0x0003e80008121848 */
[----:B------:R-:W3:Y:S01]  /*1ff50*/  LDL.LU R30, [R1+0x1fc] ;  /* 0x0001fc00011e7983 */ /* 0x000ee20000300800 */
[----:B-1----:R-:W-:-:S03]  /*1ff60*/  IMAD.MOV.U32 R29, RZ, RZ, R34 ;  /* 0x000000ffff1d7224 */ /* 0x002fc600078e0022 */
[----:B------:R-:W3:Y:S01]  /*1ff70*/  LDL.LU R34, [R1+0x1b8] ;  /* 0x0001b80001227983 */ /* 0x000ee20000300800 */
[----:B------:R-:W-:-:S03]  /*1ff80*/  IMAD.MOV.U32 R28, RZ, RZ, R32 ;  /* 0x000000ffff1c7224 */ /* 0x000fc600078e0020 */
[----:B------:R-:W3:Y:S04]  /*1ff90*/  LDL.LU R32, [R1+0x1f8] ;  /* 0x0001f80001207983 */ /* 0x000ee80000300800 */
[----:B------:R1:W-:Y:S01]  /*1ffa0*/  LDGSTS.E [R3+0x43a00], [R28.64], P0 ;  /* 0x43a000001c037fae */ /* 0x0003e20008121848 */
[----:B--2---:R-:W-:-:S04]  /*1ffb0*/  IADD3 R67, P1, R67, UR7, RZ ;  /* 0x0000000743437c10 */ /* 0x004fc8000ff3e0ff */
[----:B-----5:R-:W-:Y:S01]  /*1ffc0*/  IADD3.X R77, R77, UR6, RZ, P1, !PT ;  /* 0x000000064d4d7c10 */ /* 0x020fe20008ffe4ff */
[----:B-1----:R-:W-:Y:S01]  /*1ffd0*/  IMAD.MOV.U32 R28, RZ, RZ, R67 ;  /* 0x000000ffff1c7224 */ /* 0x002fe200078e0043 */
[----:B------:R-:W-:-:S03]  /*1ffe0*/  IADD3 R76, P2, R76, UR7, RZ ;  /* 0x000000074c4c7c10 */ /* 0x000fc6000ff5e0ff */
[----:B------:R-:W-:Y:S01]  /*1fff0*/  IMAD.MOV.U32 R29, RZ, RZ, R77 ;  /* 0x000000ffff1d7224 */ /* 0x000fe200078e004d */
[----:B------:R-:W-:Y:S01]  /*20000*/  STL [R1+0x2b4], R67 ;  /* 0x0002b44301007387 */ /* 0x000fe20000100800 */
[----:B------:R-:W-:-:S03]  /*20010*/  IADD3.X R78, R78, UR6, RZ, P2, !PT ;  /* 0x000000064e4e7c10 */ /* 0x000fc600097fe4ff */
[----:B------:R1:W-:Y:S04]  /*20020*/  STL [R1+0x2b0], R77 ;  /* 0x0002b04d01007387 */ /* 0x0003e80000100800 */
[----:B------:R-:W-:Y:S04]  /*20030*/  STL [R1+0x2f4], R76 ;  /* 0x0002f44c01007387 */ /* 0x000fe80000100800 */
[----:B------:R2:W-:Y:S04]  /*20040*/  LDGSTS.E [R3+0x44a00], [R28.64], P0 ;  /* 0x44a000001c037fae */ /* 0x0005e80008121848 */
[----:B-1----:R-:W5:Y:S04]  /*20050*/  LDL.LU R77, [R1+0x23c] ;  /* 0x00023c00014d7983 */ /* 0x002f680000300800 */
[----:B------:R1:W-:Y:S01]  /*20060*/  STL [R1+0x2f0], R78 ;  /* 0x0002f04e01007387 */ /* 0x0003e20000100800 */
[----:B--2---:R-:W-:-:S03]  /*20070*/  IMAD.MOV.U32 R28, RZ, RZ, R76 ;  /* 0x000000ffff1c7224 */ /* 0x004fc600078e004c */
[----:B------:R-:W2:Y:S01]  /*20080*/  LDL.LU R67, [R1+0x27c] ;  /* 0x00027c0001437983 */ /* 0x000ea20000300800 */
[----:B------:R-:W-:-:S03]  /*20090*/  IMAD.MOV.U32 R29, RZ, RZ, R78 ;  /* 0x000000ffff1d7224 */ /* 0x000fc600078e004e */
[----:B-1----:R-:W2:Y:S04]  /*200a0*/  LDL.LU R78, [R1+0x238] ;  /* 0x00023800014e7983 */ /* 0x002ea80000300800 */
[----:B------:R-:W2:Y:S04]  /*200b0*/  LDL.LU R76, [R1+0x278] ;  /* 0x00027800014c7983 */ /* 0x000ea80000300800 */
[----:B------:R1:W-:Y:S01]  /*200c0*/  LDGSTS.E [R3+0x45a00], [R28.64], P0 ;  /* 0x45a000001c037fae */ /* 0x0003e20008121848 */
[----:B----4-:R-:W-:-:S04]  /*200d0*/  IADD3 R65, P1, R65, UR7, RZ ;  /* 0x0000000741417c10 */ /* 0x010fc8000ff3e0ff */
[----:B---3--:R-:W-:Y:S01]  /*200e0*/  IADD3.X R66, R66, UR6, RZ, P1, !PT ;  /* 0x0000000642427c10 */ /* 0x008fe20008ffe4ff */
[----:B------:R3:W-:Y:S01]  /*200f0*/  STL [R1+0x334], R65 ;  /* 0x0003344101007387 */ /* 0x0007e20000100800 */
[----:B-1----:R-:W-:Y:S01]  /*20100*/  IMAD.MOV.U32 R28, RZ, RZ, R65 ;  /* 0x000000ffff1c7224 */ /* 0x002fe200078e0041 */
[----:B------:R-:W-:Y:S02]  /*20110*/  IADD3 R35, P2, R35, UR7, RZ ;  /* 0x0000000723237c10 */ /* 0x000fe4000ff5e0ff */
[----:B------:R-:W-:Y:S01]  /*20120*/  IMAD.MOV.U32 R29, RZ, RZ, R66 ;  /* 0x000000ffff1d7224 */ /* 0x000fe200078e0042 */
[----:B------:R1:W-:Y:S01]  /*20130*/  STL [R1+0x330], R66 ;  /* 0x0003304201007387 */ /* 0x0003e20000100800 */
[----:B------:R-:W-:-:S03]  /*20140*/  IADD3.X R64, R64, UR6, RZ, P2, !PT ;  /* 0x0000000640407c10 */ /* 0x000fc600097fe4ff */
[----:B------:R-:W-:Y:S04]  /*20150*/  STL [R1+0x374], R35 ;  /* 0x0003742301007387 */ /* 0x000fe80000100800 */
[----:B---3--:R-:W3:Y:S04]  /*20160*/  LDL.LU R65, [R1+0x2bc] ;  /* 0x0002bc0001417983 */ /* 0x008ee80000300800 */
[----:B------:R4:W-:Y:S04]  /*20170*/  STL [R1+0x370], R64 ;  /* 0x0003704001007387 */ /* 0x0009e80000100800 */
[----:B------:R4:W-:Y:S04]  /*20180*/  LDGSTS.E [R3+0x46a00], [R28.64], P0 ;  /* 0x46a000001c037fae */ /* 0x0009e80008121848 */
[----:B-1----:R-:W3:Y:S01]  /*20190*/  LDL.LU R66, [R1+0x2b8] ;  /* 0x0002b80001427983 */ /* 0x002ee20000300800 */
[----:B----4-:R-:W-:-:S02]  /*201a0*/  IMAD.MOV.U32 R29, RZ, RZ, R64 ;  /* 0x000000ffff1d7224 */ /* 0x010fc400078e0040 */
[----:B------:R-:W-:Y:S01]  /*201b0*/  IMAD.MOV.U32 R28, RZ, RZ, R35 ;  /* 0x000000ffff1c7224 */ /* 0x000fe200078e0023 */
[----:B------:R-:W2:Y:S04]  /*201c0*/  LDL.LU R64, [R1+0x2f8] ;  /* 0x0002f80001407983 */ /* 0x000ea80000300800 */
[----:B------:R-:W2:Y:S01]  /*201d0*/  LDL.LU R35, [R1+0x2fc] ;  /* 0x0002fc0001237983 */ /* 0x000ea20000300800 */
[----:B------:R-:W-:-:S03]  /*201e0*/  IADD3 R33, P1, R33, UR7, RZ ;  /* 0x0000000721217c10 */ /* 0x000fc6000ff3e0ff */
[----:B------:R1:W-:Y:S04]  /*201f0*/  LDGSTS.E [R3+0x47a00], [R28.64], P0 ;  /* 0x47a000001c037fae */ /* 0x0003e80008121848 */
[----:B------:R-:W-:Y:S01]  /*20200*/  STL [R1+0x1bc], R33 ;  /* 0x0001bc2101007387 */ /* 0x000fe20000100800 */
[----:B------:R-:W-:Y:S01]  /*20210*/  IADD3 R30, P2, R30, UR7, RZ ;  /* 0x000000071e1e7c10 */ /* 0x000fe2000ff5e0ff */
[----:B-1----:R-:W-:Y:S02]  /*20220*/  IMAD.U32 R3, RZ, RZ, UR5 ;  /* 0x00000005ff037e24 */ /* 0x002fe4000f8e00ff */
[----:B------:R-:W-:Y:S02]  /*20230*/  IMAD.MOV.U32 R28, RZ, RZ, R33 ;  /* 0x000000ffff1c7224 */ /* 0x000fe400078e0021 */
[----:B------:R-:W-:Y:S01]  /*20240*/  IMAD R3, R3, 0x8000, R79 ;  /* 0x0000800003037824 */ /* 0x000fe200078e024f */
[----:B------:R-:W-:Y:S01]  /*20250*/  IADD3.X R34, R34, UR6, RZ, P1, !PT ;  /* 0x0000000622227c10 */ /* 0x000fe20008ffe4ff */
[----:B------:R-:W-:Y:S01]  /*20260*/  STL [R1+0x1fc], R30 ;  /* 0x0001fc1e01007387 */ /* 0x000fe20000100800 */
[----:B------:R-:W-:-:S03]  /*20270*/  IADD3.X R32, R32, UR6, RZ, P2, !PT ;  /* 0x0000000620207c10 */ /* 0x000fc600097fe4ff */
[----:B------:R-:W-:Y:S01]  /*20280*/  IMAD.MOV.U32 R29, RZ, RZ, R34 ;  /* 0x000000ffff1d7224 */ /* 0x000fe200078e0022 */
[----:B------:R1:W-:Y:S04]  /*20290*/  STL [R1+0x1b8], R34 ;  /* 0x0001b82201007387 */ /* 0x0003e80000100800 */
[----:B------:R1:W-:Y:S04]  /*202a0*/  STL [R1+0x1f8], R32 ;  /* 0x0001f82001007387 */ /* 0x0003e80000100800 */
[----:B------:R1:W-:Y:S04]  /*202b0*/  LDGSTS.E [R3+0x40c00], [R28.64], P0 ;  /* 0x40c000001c037fae */ /* 0x0003e80008121848 */
[----:B-1----:R-:W2:Y:S04]  /*202c0*/  LDL.LU R34, [R1+0x338] ;  /* 0x0003380001227983 */ /* 0x002ea80000300800 */
[----:B------:R-:W2:Y:S01]  /*202d0*/  LDL.LU R33, [R1+0x33c] ;  /* 0x00033c0001217983 */ /* 0x000ea20000300800 */
[----:B------:R-:W-:-:S02]  /*202e0*/  IMAD.MOV.U32 R29, RZ, RZ, R32 ;  /* 0x000000ffff1d7224 */ /* 0x000fc400078e0020 */
[----:B------:R-:W-:Y:S01]  /*202f0*/  IMAD.MOV.U32 R28, RZ, RZ, R30 ;  /* 0x000000ffff1c7224 */ /* 0x000fe200078e001e */
[----:B------:R-:W2:Y:S04]  /*20300*/  LDL.LU R32, [R1+0x378] ;  /* 0x0003780001207983 */ /* 0x000ea80000300800 */
[----:B------:R-:W2:Y:S04]  /*20310*/  LDL.LU R30, [R1+0x37c] ;  /* 0x00037c00011e7983 */ /* 0x000ea80000300800 */
[----:B------:R1:W-:Y:S01]  /*20320*/  LDGSTS.E [R3+0x41c00], [R28.64], P0 ;  /* 0x41c000001c037fae */ /* 0x0003e20008121848 */
[----:B-----5:R-:W-:-:S02]  /*20330*/  IADD3 R77, P1, R77, UR7, RZ ;  /* 0x000000074d4d7c10 */ /* 0x020fc4000ff3e0ff */
[----:B--2---:R-:W-:-:S03]  /*20340*/  IADD3 R67, P2, R67, UR7, RZ ;  /* 0x0000000743437c10 */ /* 0x004fc6000ff5e0ff */
[----:B------:R2:W-:Y:S01]  /*20350*/  STL [R1+0x23c], R77 ;  /* 0x00023c4d01007387 */ /* 0x0005e20000100800 */
[----:B------:R-:W-:Y:S02]  /*20360*/  IADD3.X R78, R78, UR6, RZ, P1, !PT ;  /* 0x000000064e4e7c10 */ /* 0x000fe40008ffe4ff */
[----:B------:R-:W-:-:S03]  /*20370*/  IADD3.X R76, R76, UR6, RZ, P2, !PT ;  /* 0x000000064c4c7c10 */ /* 0x000fc600097fe4ff */
[----:B------:R-:W-:Y:S04]  /*20380*/  STL [R1+0x238], R78 ;  /* 0x0002384e01007387 */ /* 0x000fe80000100800 */
[----:B------:R5:W-:Y:S04]  /*20390*/  STL [R1+0x27c], R67 ;  /* 0x00027c4301007387 */ /* 0x000be80000100800 */
[----:B------:R2:W-:Y:S04]  /*203a0*/  STL [R1+0x278], R76 ;  /* 0x0002784c01007387 */ /* 0x0005e80000100800 */
[----:B------:R-:W4:Y:S04]  /*203b0*/  LDL.LU R90, [R1+0x1c0] ;  /* 0x0001c000015a7983 */ /* 0x000f280000300800 */
[----:B------:R-:W4:Y:S01]  /*203c0*/  LDL.LU R89, [R1+0x1c4] ;  /* 0x0001c40001597983 */ /* 0x000f220000300800 */
[----:B-1----:R-:W-:-:S03]  /*203d0*/  IMAD.MOV.U32 R28, RZ, RZ, R77 ;  /* 0x000000ffff1c7224 */ /* 0x002fc600078e004d */
[----:B------:R-:W4:Y:S01]  /*203e0*/  LDL.LU R79, [R1+0x204] ;  /* 0x00020400014f7983 */ /* 0x000f220000300800 */
[----:B------:R-:W-:-:S05]  /*203f0*/  IMAD.MOV.U32 R29, RZ, RZ, R78 ;  /* 0x000000ffff1d7224 */ /* 0x000fca00078e004e */
[----:B------:R1:W-:Y:S01]  /*20400*/  LDGSTS.E [R3+0x42c00], [R28.64], P0 ;  /* 0x42c000001c037fae */ /* 0x0003e20008121848 */
[----:B---3--:R-:W-:-:S05]  /*20410*/  IADD3 R65, P1, R65, UR7, RZ ;  /* 0x0000000741417c10 */ /* 0x008fca000ff3e0ff */
[----:B------:R-:W-:Y:S01]  /*20420*/  STL [R1+0x2bc], R65 ;  /* 0x0002bc4101007387 */ /* 0x000fe20000100800 */
[----:B------:R-:W-:-:S05]  /*20430*/  IADD3.X R66, R66, UR6, RZ, P1, !PT ;  /* 0x0000000642427c10 */ /* 0x000fca0008ffe4ff */
[----:B------:R3:W-:Y:S01]  /*20440*/  STL [R1+0x2b8], R66 ;  /* 0x0002b84201007387 */ /* 0x0007e20000100800 */
[----:B--2---:R-:W-:-:S04]  /*20450*/  IADD3 R35, P2, R35, UR7, RZ ;  /* 0x0000000723237c10 */ /* 0x004fc8000ff5e0ff */
[----:B------:R-:W-:Y:S01]  /*20460*/  IADD3.X R64, R64, UR6, RZ, P2, !PT ;  /* 0x0000000640407c10 */ /* 0x000fe200097fe4ff */
[----:B------:R-:W-:Y:S04]  /*20470*/  STL [R1+0x2fc], R35 ;  /* 0x0002fc2301007387 */ /* 0x000fe80000100800 */
[----:B------:R-:W2:Y:S01]  /*20480*/  LDL.LU R88, [R1+0x200] ;  /* 0x0002000001587983 */ /* 0x000ea20000300800 */
[----:B-1----:R-:W-:-:S03]  /*20490*/  IMAD.MOV.U32 R28, RZ, RZ, R67 ;  /* 0x000000ffff1c7224 */ /* 0x002fc600078e0043 */
[----:B------:R1:W-:Y:S04]  /*204a0*/  STL [R1+0x2f8], R64 ;  /* 0x0002f84001007387 */ /* 0x0003e80000100800 */
[----:B------:R-:W2:Y:S01]  /*204b0*/  LDL.LU R77, [R1+0x244] ;  /* 0x00024400014d7983 */ /* 0x000ea20000300800 */
[----:B------:R-:W-:-:S03]  /*204c0*/  IMAD.MOV.U32 R29, RZ, RZ, R76 ;  /* 0x000000ffff1d7224 */ /* 0x000fc600078e004c */
[----:B-----5:R-:W5:Y:S04]  /*204d0*/  LDL.LU R67, [R1+0x284] ;  /* 0x0002840001437983 */ /* 0x020f680000300800 */
[----:B------:R-:W5:Y:S04]  /*204e0*/  LDL.LU R78, [R1+0x240] ;  /* 0x00024000014e7983 */ /* 0x000f680000300800 */
[----:B------:R1:W-:Y:S04]  /*204f0*/  LDGSTS.E [R3+0x43c00], [R28.64], P0 ;  /* 0x43c000001c037fae */ /* 0x0003e80008121848 */
[----:B------:R-:W5:Y:S01]  /*20500*/  LDL.LU R76, [R1+0x280] ;  /* 0x00028000014c7983 */ /* 0x000f620000300800 */
[----:B-1----:R-:W-:-:S02]  /*20510*/  IMAD.MOV.U32 R28, RZ, RZ, R65 ;  /* 0x000000ffff1c7224 */ /* 0x002fc400078e0041 */
[----:B------:R-:W-:Y:S02]  /*20520*/  IMAD.MOV.U32 R29, RZ, RZ, R66 ;  /* 0x000000ffff1d7224 */ /* 0x000fe400078e0042 */
[----:B---3--:R-:W3:Y:S01]  /*20530*/  LDL.LU R66, [R1+0x2c0] ;  /* 0x0002c00001427983 */ /* 0x008ee20000300800 */
[----:B------:R-:W-:-:S03]  /*20540*/  IADD3 R33, P1, R33, UR7, RZ ;  /* 0x0000000721217c10 */ /* 0x000fc6000ff3e0ff */
[----:B------:R-:W3:Y:S01]  /*20550*/  LDL.LU R65, [R1+0x2c4] ;  /* 0x0002c40001417983 */ /* 0x000ee20000300800 */
[----:B------:R-:W-:-:S03]  /*20560*/  IADD3.X R34, R34, UR6, RZ, P1, !PT ;  /* 0x0000000622227c10 */ /* 0x000fc60008ffe4ff */
[----:B------:R1:W-:Y:S01]  /*20570*/  LDGSTS.E [R3+0x44c00], [R28.64], P0 ;  /* 0x44c000001c037fae */ /* 0x0003e20008121848 */
[----:B------:R-:W-:-:S04]  /*20580*/  IADD3 R30, P2, R30, UR7, RZ ;  /* 0x000000071e1e7c10 */ /* 0x000fc8000ff5e0ff */
[----:B------:R-:W-:Y:S01]  /*20590*/  IADD3.X R32, R32, UR6, RZ, P2, !PT ;  /* 0x0000000620207c10 */ /* 0x000fe200097fe4ff */
[----:B-1----:R-:W-:Y:S02]  /*205a0*/  IMAD.MOV.U32 R28, RZ, RZ, R35 ;  /* 0x000000ffff1c7224 */ /* 0x002fe400078e0023 */
[----:B------:R-:W-:Y:S02]  /*205b0*/  IMAD.MOV.U32 R29, RZ, RZ, R64 ;  /* 0x000000ffff1d7224 */ /* 0x000fe400078e0040 */
[----:B------:R-:W3:Y:S04]  /*205c0*/  LDL.LU R64, [R1+0x300] ;  /* 0x0003000001407983 */ /* 0x000ee80000300800 */
[----:B------:R-:W3:Y:S04]  /*205d0*/  LDL.LU R35, [R1+0x304] ;  /* 0x0003040001237983 */ /* 0x000ee80000300800 */
[----:B------:R-:W-:Y:S04]  /*205e0*/  STL [R1+0x33c], R33 ;  /* 0x00033c2101007387 */ /* 0x000fe80000100800 */
[----:B------:R1:W-:Y:S04]  /*205f0*/  STL [R1+0x338], R34 ;  /* 0x0003382201007387 */ /* 0x0003e80000100800 */
[----:B------:R1:W-:Y:S04]  /*20600*/  LDGSTS.E [R3+0x45c00], [R28.64], P0 ;  /* 0x45c000001c037fae */ /* 0x0003e80008121848 */
[----:B------:R-:W-:Y:S04]  /*20610*/  STL [R1+0x37c], R30 ;  /* 0x00037c1e01007387 */ /* 0x000fe80000100800 */
[----:B------:R1:W-:Y:S02]  /*20620*/  STL [R1+0x378], R32 ;  /* 0x0003782001007387 */ /* 0x0003e40000100800 */
[----:B-1----:R-:W-:-:S02]  /*20630*/  IMAD.MOV.U32 R29, RZ, RZ, R34 ;  /* 0x000000ffff1d7224 */ /* 0x002fc400078e0022 */
[----:B------:R-:W-:Y:S01]  /*20640*/  IMAD.MOV.U32 R28, RZ, RZ, R33 ;  /* 0x000000ffff1c7224 */ /* 0x000fe200078e0021 */
[----:B------:R-:W3:Y:S04]  /*20650*/  LDL.LU R34, [R1+0x340] ;  /* 0x0003400001227983 */ /* 0x000ee80000300800 */
[----:B------:R-:W3:Y:S04]  /*20660*/  LDL.LU R33, [R1+0x344] ;  /* 0x0003440001217983 */ /* 0x000ee80000300800 */
[----:B------:R1:W-:Y:S02]  /*20670*/  LDGSTS.E [R3+0x46c00], [R28.64], P0 ;  /* 0x46c000001c037fae */ /* 0x0003e40008121848 */
[----:B-1----:R-:W-:-:S02]  /*20680*/  IMAD.MOV.U32 R29, RZ, RZ, R32 ;  /* 0x000000ffff1d7224 */ /* 0x002fc400078e0020 */
[----:B------:R-:W-:Y:S01]  /*20690*/  IMAD.MOV.U32 R28, RZ, RZ, R30 ;  /* 0x000000ffff1c7224 */ /* 0x000fe200078e001e */
[----:B------:R-:W3:Y:S04]  /*206a0*/  LDL.LU R32, [R1+0x380] ;  /* 0x0003800001207983 */ /* 0x000ee80000300800 */
[----:B------:R-:W3:Y:S01]  /*206b0*/  LDL.LU R30, [R1+0x384] ;  /* 0x00038400011e7983 */ /* 0x000ee20000300800 */
[----:B------:R-:W-:-:S03]  /*206c0*/  LOP3.LUT R91, R2, 0x70, RZ, 0x3c, !PT ;  /* 0x00000070025b7812 */ /* 0x000fc600078e3cff */
[----:B------:R1:W-:Y:S02]  /*206d0*/  LDGSTS.E [R3+0x47c00], [R28.64], P0 ;  /* 0x47c000001c037fae */ /* 0x0003e40008121848 */
[----:B-1----:R-:W-:-:S04]  /*206e0*/  IMAD.U32 R3, RZ, RZ, UR5 ;  /* 0x00000005ff037e24 */ /* 0x002fc8000f8e00ff */
[----:B------:R-:W-:Y:S01]  /*206f0*/  IMAD R3, R3, 0x8000, R91 ;  /* 0x0000800003037824 */ /* 0x000fe200078e025b */
[----:B------:R-:W-:Y:S01]  /*20700*/  IADD3 R25, R25, 0x1, RZ ;  /* 0x0000000119197810 */ /* 0x000fe20007ffe0ff */
[-C--:B------:R-:W-:Y:S08]  /*20710*/  HMMA.1688.F32.TF32 R120, R128, R102.reuse, R120 ;  /* 0x000000668078723c */ /* 0x080ff00000081078 */
[----:B------:R-:W-:Y:S01]  /*20720*/  HMMA.1688.F32.TF32 R108, R124, R102, R108 ;  /* 0x000000667c6c723c */ /* 0x000fe2000008106c */
[----:B----4-:R-:W-:-:S04]  /*20730*/  IADD3 R89, P1, R89, UR7, RZ ;  /* 0x0000000759597c10 */ /* 0x010fc8000ff3e0ff */
[----:B------:R-:W-:Y:S02]  /*20740*/  IADD3.X R90, R90, UR6, RZ, P1, !PT ;  /* 0x000000065a5a7c10 */ /* 0x000fe40008ffe4ff */
[----:B------:R-:W-:Y:S01]  /*20750*/  IADD3 R79, P2, R79, UR7, RZ ;  /* 0x000000074f4f7c10 */ /* 0x000fe2000ff5e0ff */
[----:B------:R-:W-:Y:S02]  /*20760*/  IMAD.MOV.U32 R28, RZ, RZ, R89 ;  /* 0x000000ffff1c7224 */ /* 0x000fe400078e0059 */
[----:B------:R-:W-:-:S05]  /*20770*/  IMAD.MOV.U32 R29, RZ, RZ, R90 ;  /* 0x000000ffff1d7224 */ /* 0x000fca00078e005a */
[----:B------:R1:W-:Y:S02]  /*20780*/  LDGSTS.E [R3+0x40e00], [R28.64], P0 ;  /* 0x40e000001c037fae */ /* 0x0003e40008121848 */
[----:B-1----:R-:W-:Y:S01]  /*20790*/  IMAD.MOV.U32 R28, RZ, RZ, R79 ;  /* 0x000000ffff1c7224 */ /* 0x002fe200078e004f */
[----:B--2---:R-:W-:-:S05]  /*207a0*/  IADD3.X R88, R88, UR6, RZ, P2, !PT ;  /* 0x0000000658587c10 */ /* 0x004fca00097fe4ff */
[----:B------:R-:W-:Y:S01]  /*207b0*/  IMAD.MOV.U32 R29, RZ, RZ, R88 ;  /* 0x000000ffff1d7224 */ /* 0x000fe200078e0058 */
[----:B------:R-:W-:-:S04]  /*207c0*/  IADD3 R77, P1, R77, UR7, RZ ;  /* 0x000000074d4d7c10 */ /* 0x000fc8000ff3e0ff */
[----:B------:R1:W-:Y:S01]  /*207d0*/  LDGSTS.E [R3+0x41e00], [R28.64], P0 ;  /* 0x41e000001c037fae */ /* 0x0003e20008121848 */
[----:B-----5:R-:W-:Y:S02]  /*207e0*/  IADD3 R67, P2, R67, UR7, RZ ;  /* 0x0000000743437c10 */ /* 0x020fe4000ff5e0ff */
[----:B------:R-:W-:Y:S01]  /*207f0*/  IADD3.X R78, R78, UR6, RZ, P1, !PT ;  /* 0x000000064e4e7c10 */ /* 0x000fe20008ffe4ff */
[----:B-1----:R-:W-:-:S04]  /*20800*/  IMAD.MOV.U32 R28, RZ, RZ, R77 ;  /* 0x000000ffff1c7224 */ /* 0x002fc800078e004d */
[----:B------:R-:W-:Y:S01]  /*20810*/  IMAD.MOV.U32 R29, RZ, RZ, R78 ;  /* 0x000000ffff1d7224 */ /* 0x000fe200078e004e */
[----:B------:R-:W-:-:S04]  /*20820*/  IADD3.X R76, R76, UR6, RZ, P2, !PT ;  /* 0x000000064c4c7c10 */ /* 0x000fc800097fe4ff */
[----:B------:R1:W-:Y:S01]  /*20830*/  LDGSTS.E [R3+0x42e00], [R28.64], P0 ;  /* 0x42e000001c037fae */ /* 0x0003e20008121848 */
[----:B---3--:R-:W-:Y:S01]  /*20840*/  IADD3 R65, P1, R65, UR7, RZ ;  /* 0x0000000741417c10 */ /* 0x008fe2000ff3e0ff */
[----:B-1----:R-:W-:Y:S02]  /*20850*/  IMAD.MOV.U32 R28, RZ, RZ, R67 ;  /* 0x000000ffff1c7224 */ /* 0x002fe400078e0043 */
[----:B------:R-:W-:Y:S01]  /*20860*/  IMAD.MOV.U32 R29, RZ, RZ, R76 ;  /* 0x000000ffff1d7224 */ /* 0x000fe200078e004c */
[----:B------:R-:W-:-:S04]  /*20870*/  IADD3.X R66, R66, UR6, RZ, P1, !PT ;  /* 0x0000000642427c10 */ /* 0x000fc80008ffe4ff */
[----:B------:R1:W-:Y:S04]  /*20880*/  LDGSTS.E [R3+0x43e00], [R28.64], P0 ;  /* 0x43e000001c037fae */ /* 0x0003e80008121848 */
[----:B------:R-:W-:Y:S01]  /*20890*/  STL [R1+0x1c4], R89 ;  /* 0x0001c45901007387 */ /* 0x000fe20000100800 */
[----:B-1----:R-:W-:Y:S01]  /*208a0*/  IMAD.MOV.U32 R28, RZ, RZ, R65 ;  /* 0x000000ffff1c7224 */ /* 0x002fe200078e0041 */
[----:B------:R-:W-:Y:S01]  /*208b0*/  IADD3 R35, P2, R35, UR7, RZ ;  /* 0x0000000723237c10 */ /* 0x000fe2000ff5e0ff */
[----:B------:R-:W-:-:S03]  /*208c0*/  IMAD.MOV.U32 R29, RZ, RZ, R66 ;  /* 0x000000ffff1d7224 */ /* 0x000fc600078e0042 */
[----:B------:R-:W-:Y:S01]  /*208d0*/  IADD3.X R64, R64, UR6, RZ, P2, !PT ;  /* 0x0000000640407c10 */ /* 0x000fe200097fe4ff */
[----:B------:R-:W-:Y:S04]  /*208e0*/  STL [R1+0x204], R79 ;  /* 0x0002044f01007387 */ /* 0x000fe80000100800 */
[----:B------:R1:W-:Y:S04]  /*208f0*/  LDGSTS.E [R3+0x44e00], [R28.64], P0 ;  /* 0x44e000001c037fae */ /* 0x0003e80008121848 */
[----:B------:R-:W-:Y:S04]  /*20900*/  STL [R1+0x1c0], R90 ;  /* 0x0001c05a01007387 */ /* 0x000fe80000100800 */
[----:B------:R-:W-:Y:S01]  /*20910*/  STL [R1+0x200], R88 ;  /* 0x0002005801007387 */ /* 0x000fe20000100800 */
[----:B-1----:R-:W-:-:S02]  /*20920*/  IMAD.MOV.U32 R28, RZ, RZ, R35 ;  /* 0x000000ffff1c7224 */ /* 0x002fc400078e0023 */
[----:B------:R-:W-:Y:S01]  /*20930*/  IMAD.MOV.U32 R29, RZ, RZ, R64 ;  /* 0x000000ffff1d7224 */ /* 0x000fe200078e0040 */
[----:B------:R1:W-:Y:S01]  /*20940*/  STL [R1+0x244], R77 ;  /* 0x0002444d01007387 */ /* 0x0003e20000100800 */
[----:B------:R-:W-:-:S03]  /*20950*/  IADD3 R33, P1, R33, UR7, RZ ;  /* 0x0000000721217c10 */ /* 0x000fc6000ff3e0ff */
[----:B------:R-:W-:Y:S01]  /*20960*/  STL [R1+0x240], R78 ;  /* 0x0002404e01007387 */ /* 0x000fe20000100800 */
[----:B------:R-:W-:-:S03]  /*20970*/  IADD3.X R34, R34, UR6, RZ, P1, !PT ;  /* 0x0000000622227c10 */ /* 0x000fc60008ffe4ff */
[----:B------:R-:W-:Y:S01]  /*20980*/  STL [R1+0x284], R67 ;  /* 0x0002844301007387 */ /* 0x000fe20000100800 */
[----:B-1----:R-:W-:-:S03]  /*20990*/  IMAD.MOV.U32 R77, RZ, RZ, 0x7f ;  /* 0x0000007fff4d7424 */ /* 0x002fc600078e00ff */
[----:B------:R-:W-:Y:S04]  /*209a0*/  STL [R1+0x280], R76 ;  /* 0x0002804c01007387 */ /* 0x000fe80000100800 */
[----:B------:R1:W-:Y:S01]  /*209b0*/  LDGSTS.E [R3+0x45e00], [R28.64], P0 ;  /* 0x45e000001c037fae */ /* 0x0003e20008121848 */
[----:B------:R-:W-:-:S03]  /*209c0*/  IADD3 R77, R77, c[0x0][0x180], RZ ;  /* 0x000060004d4d7a10 */ /* 0x000fc60007ffe0ff */
[----:B------:R-:W-:Y:S04]  /*209d0*/  STL [R1+0x2c4], R65 ;  /* 0x0002c44101007387 */ /* 0x000fe80000100800 */
[----:B------:R-:W-:Y:S01]  /*209e0*/  STL [R1+0x2c0], R66 ;  /* 0x0002c04201007387 */ /* 0x000fe20000100800 */
[----:B------:R-:W-:Y:S01]  /*209f0*/  IADD3 R30, P2, R30, UR7, RZ ;  /* 0x000000071e1e7c10 */ /* 0x000fe2000ff5e0ff */
[----:B-1----:R-:W-:Y:S02]  /*20a00*/  IMAD.MOV.U32 R28, RZ, RZ, R33 ;  /* 0x000000ffff1c7224 */ /* 0x002fe400078e0021 */
[----:B------:R-:W-:Y:S01]  /*20a10*/  IMAD.MOV.U32 R29, RZ, RZ, R34 ;  /* 0x000000ffff1d7224 */ /* 0x000fe200078e0022 */
[----:B------:R-:W-:Y:S04]  /*20a20*/  STL [R1+0x304], R35 ;  /* 0x0003042301007387 */ /* 0x000fe80000100800 */
[----:B------:R-:W-:Y:S04]  /*20a30*/  STL [R1+0x300], R64 ;  /* 0x0003004001007387 */ /* 0x000fe80000100800 */
[----:B------:R-:W-:Y:S01]  /*20a40*/  STL [R1+0x344], R33 ;  /* 0x0003442101007387 */ /* 0x000fe20000100800 */
[----:B------:R-:W-:-:S03]  /*20a50*/  IADD3.X R32, R32, UR6, RZ, P2, !PT ;  /* 0x0000000620207c10 */ /* 0x000fc600097fe4ff */
[----:B------:R-:W-:Y:S04]  /*20a60*/  STL [R1+0x340], R34 ;  /* 0x0003402201007387 */ /* 0x000fe80000100800 */
[----:B------:R1:W-:Y:S04]  /*20a70*/  LDGSTS.E [R3+0x46e00], [R28.64], P0 ;  /* 0x46e000001c037fae */ /* 0x0003e80008121848 */
[----:B------:R2:W-:Y:S01]  /*20a80*/  STL [R1+0x384], R30 ;  /* 0x0003841e01007387 */ /* 0x0005e20000100800 */
[----:B-1----:R-:W-:Y:S01]  /*20a90*/  IMAD.MOV.U32 R28, RZ, RZ, R30 ;  /* 0x000000ffff1c7224 */ /* 0x002fe200078e001e */
[----:B--2---:R-:W-:Y:S01]  /*20aa0*/  SHF.R.S32.HI R30, RZ, 0x1f, R77 ;  /* 0x0000001fff1e7819 */ /* 0x004fe2000001144d */
[----:B------:R-:W-:-:S03]  /*20ab0*/  IMAD.MOV.U32 R29, RZ, RZ, R32 ;  /* 0x000000ffff1d7224 */ /* 0x000fc600078e0020 */
[----:B------:R-:W-:Y:S01]  /*20ac0*/  LEA.HI R30, R30, R77, RZ, 0x7 ;  /* 0x0000004d1e1e7211 */ /* 0x000fe200078f38ff */
[----:B------:R1:W-:Y:S03]  /*20ad0*/  STL [R1+0x380], R32 ;  /* 0x0003802001007387 */ /* 0x0003e60000100800 */
[----:B------:R-:W-:Y:S01]  /*20ae0*/  SHF.R.S32.HI R30, RZ, 0x7, R30 ;  /* 0x00000007ff1e7819 */ /* 0x000fe2000001141e */
[----:B------:R1:W-:Y:S03]  /*20af0*/  LDGSTS.E [R3+0x47e00], [R28.64], P0 ;  /* 0x47e000001c037fae */ /* 0x0003e60008121848 */
[----:B------:R-:W-:Y:S01]  /*20b00*/  ISETP.NE.U32.AND P0, PT, R25, R30, PT ;  /* 0x0000001e1900720c */ /* 0x000fe20003f05070 */
[----:B------:R-:W0:-:S12]  /*20b10*/  LDGDEPBAR ;  /* 0x00000000000079af */ /* 0x000e180000000000 */
[----:B-1----:R-:W-:Y:S01]  /*20b20*/  @!P0 CALL.REL.NOINC `(.L_x_0) ;  /* 0x0000001000008944 */ /* 0x002fe20003c00000 */
[----:B------:R-:W-:Y:S05]  /*20b30*/  BRA `(.L_x_1) ;  /* 0xffff5e6000007947 */ /* 0x000fea000383ffff */
.L_x_0:
[----:B----45:R-:W2:Y:S01]  /*20b40*/  LDL.LU R30, [R1+0x59c] ;  /* 0x00059c00011e7983 */ /* 0x030ea20000300800 */
[----:B------:R-:W-:-:S04]  /*20b50*/  DEPBAR.LE SB0, 0x0 ;  /* 0x000080000000791a */ /* 0x000fc80000000000 */
[----:B------:R-:W3:Y:S04]  /*20b60*/  LDL.LU R29, [R1+0x598] ;  /* 0x00059800011d7983 */ /* 0x000ee80000300800 */
[----:B------:R-:W4:Y:S04]  /*20b70*/  LDL.LU R28, [R1+0x594] ;  /* 0x00059400011c7983 */ /* 0x000f280000300800 */
[----:B------:R-:W2:Y:S04]  /*20b80*/  LDL.LU R65, [R1+0x4e4] ;  /* 0x0004e40001417983 */ /* 0x000ea80000300800 */
[----:B------:R-:W1:Y:S01]  /*20b90*/  S2R R32, SR_TID.X ;  /* 0x0000000000207919 */ /* 0x000e620000002100 */
[----:B------:R-:W-:-:S02]  /*20ba0*/  IMAD.MOV.U32 R6, RZ, RZ, R60 ;  /* 0x000000ffff067224 */ /* 0x000fc400078e003c */
[----:B------:R-:W-:Y:S02]  /*20bb0*/  IMAD.MOV.U32 R7, RZ, RZ, R61 ;  /* 0x000000ffff077224 */ /* 0x000fe400078e003d */
[C---:B-1----:R-:W-:Y:S02]  /*20bc0*/  IMAD.SHL.U32 R2, R32.reuse, 0x200, RZ ;  /* 0x0000020020027824 */ /* 0x042fe400078e00ff */
[----:B------:R-:W-:-:S03]  /*20bd0*/  IMAD.SHL.U32 R3, R32, 0x20, RZ ;  /* 0x0000002020037824 */ /* 0x000fc600078e00ff */
[----:B------:R-:W-:Y:S01]  /*20be0*/  LOP3.LUT R2, R2, 0x3000, RZ, 0xc0, !PT ;  /* 0x0000300002027812 */ /* 0x000fe200078ec0ff */
[----:B------:R-:W-:-:S03]  /*20bf0*/  IMAD.SHL.U32 R4, R32, 0x4, RZ ;  /* 0x0000000420047824 */ /* 0x000fc600078e00ff */
[----:B------:R-:W-:Y:S01]  /*20c00*/  LOP3.LUT R3, R2, 0x60, R3, 0xf8, !PT ;  /* 0x0000006002037812 */ /* 0x000fe200078ef803 */
[----:B------:R-:W-:-:S03]  /*20c10*/  IMAD.SHL.U32 R2, R32, 0x40, RZ ;  /* 0x0000004020027824 */ /* 0x000fc600078e00ff */
[----:B------:R-:W-:Y:S02]  /*20c20*/  LOP3.LUT R4, R3, 0x170, R4, 0x78, !PT ;  /* 0x0000017003047812 */ /* 0x000fe400078e7804 */
[----:B------:R-:W-:Y:S01]  /*20c30*/  LOP3.LUT R3, R2, 0x800, RZ, 0xc0, !PT ;  /* 0x0000080002037812 */ /* 0x000fe200078ec0ff */
[----:B------:R-:W-:Y:S02]  /*20c40*/  IMAD.MOV.U32 R60, RZ, RZ, R54 ;  /* 0x000000ffff3c7224 */ /* 0x000fe400078e0036 */
[----:B------:R-:W-:Y:S02]  /*20c50*/  IMAD.MOV.U32 R61, RZ, RZ, R55 ;  /* 0x000000ffff3d7224 */ /* 0x000fe400078e0037 */
[----:B------:R-:W-:Y:S01]  /*20c60*/  IMAD.IADD R64, R3, 0x1, R4 ;  /* 0x0000000103407824 */ /* 0x000fe200078e0204 */
[----:B------:R-:W-:Y:S06]  /*20c70*/  BAR.SYNC.DEFER_BLOCKING 0x0 ;  /* 0x0000000000007b1d */ /* 0x000fec0000010000 */
[----:B------:R1:W-:Y:S04]  /*20c80*/  STS.128 [R64+0x80], R60 ;  /* 0x0000803c40007388 */ /* 0x0003e80000000c00 */
[----:B-1----:R-:W4:Y:S04]  /*20c90*/  LDL.LU R63, [R1+0x5e0] ;  /* 0x0005e000013f7983 */ /* 0x002f280000300800 */
[----:B------:R-:W4:Y:S04]  /*20ca0*/  LDL.LU R62, [R1+0x5dc] ;  /* 0x0005dc00013e7983 */ /* 0x000f280000300800 */
[----:B------:R-:W4:Y:S01]  /*20cb0*/  LDL.LU R61, [R1+0x5d8] ;  /* 0x0005d800013d7983 */ /* 0x000f220000300800 */
[C---:B------:R-:W-:Y:S01]  /*20cc0*/  IMAD.SHL.U32 R5, R32.reuse, 0x800, RZ ;  /* 0x0000080020057824 */ /* 0x040fe200078e00ff */
[----:B------:R-:W-:Y:S01]  /*20cd0*/  LOP3.LUT R32, R32, 0x7f, RZ, 0xc0, !PT ;  /* 0x0000007f20207812 */ /* 0x000fe200078ec0ff */
[----:B------:R-:W-:Y:S01]  /*20ce0*/  IMAD.MOV.U32 R4, RZ, RZ, R52 ;  /* 0x000000ffff047224 */ /* 0x000fe200078e0034 */
[----:B------:R-:W4:Y:S02]  /*20cf0*/  LDL.LU R60, [R1+0x5d4] ;  /* 0x0005d400013c7983 */ /* 0x000f240000300800 */
[----:B------:R-:W-:-:S05]  /*20d00*/  LOP3.LUT R5, R5, 0x3000, RZ, 0xc0, !PT ;  /* 0x0000300005057812 */ /* 0x000fca00078ec0ff */
[----:B------:R-:W-:Y:S02]  /*20d10*/  IMAD R2, R32, 0x10, R5 ;  /* 0x0000001020027824 */ /* 0x000fe400078e0205 */
[----:B------:R-:W-:Y:S02]  /*20d20*/  IMAD.MOV.U32 R5, RZ, RZ, R53 ;  /* 0x000000ffff057224 */ /* 0x000fe400078e0035 */
[----:B------:R-:W-:Y:S02]  /*20d30*/  IMAD.MOV.U32 R10, RZ, RZ, R48 ;  /* 0x000000ffff0a7224 */ /* 0x000fe400078e0030 */
[----:B------:R-:W-:Y:S01]  /*20d40*/  IMAD.MOV.U32 R11, RZ, RZ, R49 ;  /* 0x000000ffff0b7224 */ /* 0x000fe200078e0031 */
[----:B------:R1:W-:Y:S01]  /*20d50*/  STS.128 [R64], R4 ;  /* 0x0000000440007388 */ /* 0x0003e20000000c00 */
        /* <DEDUP_REMOVED lines=8> */
[----:B-1----:R-:W-:Y:S02]  /*20de0*/  IMAD.MOV.U32 R6, RZ, RZ, R44 ;  /* 0x000000ffff067224 */ /* 0x002fe400078e002c */
[----:B------:R-:W-:Y:S02]  /*20df0*/  IMAD.MOV.U32 R7, RZ, RZ, R45 ;  /* 0x000000ffff077224 */ /* 0x000fe400078e002d */
[----:B------:R-:W-:Y:S02]  /*20e00*/  IMAD.MOV.U32 R56, RZ, RZ, R74 ;  /* 0x000000ffff387224 */ /* 0x000fe400078e004a */
[----:B------:R-:W-:Y:S02]  /*20e10*/  IMAD.MOV.U32 R57, RZ, RZ, R75 ;  /* 0x000000ffff397224 */ /* 0x000fe400078e004b */
[----:B------:R-:W-:Y:S02]  /*20e20*/  IMAD.MOV.U32 R4, RZ, RZ, R84 ;  /* 0x000000ffff047224 */ /* 0x000fe400078e0054 */
[----:B------:R-:W-:-:S02]  /*20e30*/  IMAD.MOV.U32 R5, RZ, RZ, R85 ;  /* 0x000000ffff057224 */ /* 0x000fc400078e0055 */
[----:B------:R-:W-:Y:S02]  /*20e40*/  IMAD.MOV.U32 R44, RZ, RZ, R86 ;  /* 0x000000ffff2c7224 */ /* 0x000fe400078e0056 */
[----:B------:R-:W-:Y:S01]  /*20e50*/  IMAD.MOV.U32 R45, RZ, RZ, R87 ;  /* 0x000000ffff2d7224 */ /* 0x000fe200078e0057 */
[----:B------:R-:W-:Y:S04]  /*20e60*/  STS.128 [R64+0x200], R8 ;  /* 0x0002000840007388 */ /* 0x000fe80000000c00 */
[----:B------:R1:W-:Y:S04]  /*20e70*/  STS.128 [R64+0x280], R48 ;  /* 0x0002803040007388 */ /* 0x0003e80000000c00 */
[----:B------:R-:W-:Y:S04]  /*20e80*/  STS.128 [R64+0x400], R12 ;  /* 0x0004000c40007388 */ /* 0x000fe80000000c00 */
[----:B------:R1:W-:Y:S04]  /*20e90*/  STS.128 [R64+0x480], R56 ;  /* 0x0004803840007388 */ /* 0x0003e80000000c00 */
[----:B------:R1:W-:Y:S04]  /*20ea0*/  STS.128 [R64+0x600], R4 ;  /* 0x0006000440007388 */ /* 0x0003e80000000c00 */
[----:B------:R-:W-:Y:S04]  /*20eb0*/  STS.128 [R64+0x680], R44 ;  /* 0x0006802c40007388 */ /* 0x000fe80000000c00 */
[----:B------:R-:W-:Y:S01]  /*20ec0*/  BAR.SYNC.DEFER_BLOCKING 0x0 ;  /* 0x0000000000007b1d */ /* 0x000fe20000010000 */
[----:B------:R-:W-:-:S02]  /*20ed0*/  LOP3.LUT R53, R2, 0x20, RZ, 0x3c, !PT ;  /* 0x0000002002357812 */ /* 0x000fc400078e3cff */
[C---:B------:R-:W-:Y:S02]  /*20ee0*/  LOP3.LUT R52, R2.reuse, 0x40, RZ, 0x3c, !PT ;  /* 0x0000004002347812 */ /* 0x040fe400078e3cff */
[----:B------:R-:W-:Y:S01]  /*20ef0*/  LOP3.LUT R3, R2, 0x60, RZ, 0x3c, !PT ;  /* 0x0000006002037812 */ /* 0x000fe200078e3cff */
[----:B-1----:R-:W-:Y:S01]  /*20f00*/  IMAD.MOV.U32 R50, RZ, RZ, R96 ;  /* 0x000000ffff327224 */ /* 0x002fe200078e0060 */
[----:B------:R-:W4:Y:S04]  /*20f10*/  LDL.LU R59, [R1+0x5d0] ;  /* 0x0005d000013b7983 */ /* 0x000f280000300800 */
[----:B------:R-:W1:Y:S04]  /*20f20*/  LDS.128 R8, [R2] ;  /* 0x0000000002087984 */ /* 0x000e680000000c00 */
[----:B------:R-:W-:Y:S04]  /*20f30*/  LDS.128 R12, [R2+0x800] ;  /* 0x00080000020c7984 */ /* 0x000fe80000000c00 */
[----:B------:R-:W1:Y:S04]  /*20f40*/  LDS.128 R16, [R53] ;  /* 0x0000000035107984 */ /* 0x000e680000000c00 */
[----:B------:R-:W-:Y:S04]  /*20f50*/  LDS.128 R20, [R53+0x800] ;  /* 0x0008000035147984 */ /* 0x000fe80000000c00 */
[----:B------:R-:W1:Y:S04]  /*20f60*/  LDS.128 R24, [R52] ;  /* 0x0000000034187984 */ /* 0x000e680000000c00 */
[----:B------:R-:W1:Y:S04]  /*20f70*/  LDS.128 R32, [R3] ;  /* 0x0000000003207984 */ /* 0x000e680000000c00 */
[----:B------:R-:W-:Y:S01]  /*20f80*/  LDS.128 R44, [R3+0x800] ;  /* 0x00080000032c7984 */ /* 0x000fe20000000c00 */
[----:B------:R-:W-:-:S02]  /*20f90*/  IMAD.MOV.U32 R4, RZ, RZ, R80 ;  /* 0x000000ffff047224 */ /* 0x000fc400078e0050 */
[----:B------:R-:W-:Y:S01]  /*20fa0*/  IMAD.MOV.U32 R5, RZ, RZ, R81 ;  /* 0x000000ffff057224 */ /* 0x000fe200078e0051 */
[----:B------:R-:W4:Y:S01]  /*20fb0*/  LDL.LU R58, [R1+0x5cc] ;  /* 0x0005cc00013a7983 */ /* 0x000f220000300800 */
        /* <DEDUP_REMOVED lines=9> */
[----:B------:R-:W-:Y:S01]  /*21050*/  IMAD R55, R0, c[0x0][0x198], RZ ;  /* 0x0000660000377a24 */ /* 0x000fe200078e02ff */
[----:B--2---:R-:W-:-:S04]  /*21060*/  ISETP.GE.AND P0, PT, R65, c[0x0][0x178], PT ;  /* 0x00005e0041007a0c */ /* 0x004fc80003f06270 */
[----:B------:R-:W-:Y:S02]  /*21070*/  ISETP.LT.AND P1, PT, R30, c[0x0][0x17c], !P0 ;  /* 0x00005f001e007a0c */ /* 0x000fe40004721270 */
[----:B---3--:R-:W-:Y:S02]  /*21080*/  ISETP.LT.AND P2, PT, R29, c[0x0][0x17c], !P0 ;  /* 0x00005f001d007a0c */ /* 0x008fe40004741270 */
[----:B----4-:R-:W-:Y:S02]  /*21090*/  ISETP.LT.AND P5, PT, R28, c[0x0][0x17c], !P0 ;  /* 0x00005f001c007a0c */ /* 0x010fe400047a1270 */
[----:B------:R-:W2:Y:S04]  /*210a0*/  LDS.128 R28, [R52+0x800] ;  /* 0x00080000341c7984 */ /* 0x000ea80000000c00 */
[----:B------:R-:W-:Y:S01]  /*210b0*/  BAR.SYNC.DEFER_BLOCKING 0x0 ;  /* 0x0000000000007b1d */ /* 0x000fe20000010000 */
[----:B------:R-:W-:Y:S01]  /*210c0*/  IMAD R54, R65, c[0x0][0x194], RZ ;  /* 0x0000650041367a24 */ /* 0x000fe200078e02ff */
[----:B------:R-:W-:-:S04]  /*210d0*/  ISETP.LT.AND P3, PT, R0, c[0x0][0x17c], !P0 ;  /* 0x00005f0000007a0c */ /* 0x000fc80004761270 */
[----:B------:R3:W-:Y:S04]  /*210e0*/  STS.128 [R64], R4 ;  /* 0x0000000440007388 */ /* 0x0007e80000000c00 */
[----:B------:R-:W-:Y:S01]  /*210f0*/  STS.128 [R64+0x80], R120 ;  /* 0x0000807840007388 */ /* 0x000fe20000000c00 */
[----:B---3--:R-:W-:Y:S02]  /*21100*/  IMAD.MOV.U32 R4, RZ, RZ, R116 ;  /* 0x000000ffff047224 */ /* 0x008fe400078e0074 */
[----:B------:R-:W-:Y:S02]  /*21110*/  IMAD.MOV.U32 R5, RZ, RZ, R117 ;  /* 0x000000ffff057224 */ /* 0x000fe400078e0075 */
[----:B------:R-:W-:Y:S02]  /*21120*/  IMAD.MOV.U32 R6, RZ, RZ, R108 ;  /* 0x000000ffff067224 */ /* 0x000fe400078e006c */
[----:B------:R-:W-:-:S02]  /*21130*/  IMAD.MOV.U32 R7, RZ, RZ, R109 ;  /* 0x000000ffff077224 */ /* 0x000fc400078e006d */
[----:B------:R-:W-:-:S03]  /*21140*/  IMAD.MOV.U32 R108, RZ, RZ, R118 ;  /* 0x000000ffff6c7224 */ /* 0x000fc600078e0076 */
[----:B------:R3:W-:Y:S01]  /*21150*/  STS.128 [R64+0x200], R4 ;  /* 0x0002000440007388 */ /* 0x0007e20000000c00 */
[----:B------:R-:W-:-:S03]  /*21160*/  IMAD.MOV.U32 R109, RZ, RZ, R119 ;  /* 0x000000ffff6d7224 */ /* 0x000fc600078e0077 */
[----:B------:R4:W-:Y:S04]  /*21170*/  STS.128 [R64+0x400], R48 ;  /* 0x0004003040007388 */ /* 0x0009e80000000c00 */
[----:B------:R-:W-:Y:S01]  /*21180*/  STS.128 [R64+0x280], R108 ;  /* 0x0002806c40007388 */ /* 0x000fe20000000c00 */
[----:B---3--:R-:W-:Y:S02]  /*21190*/  IMAD.MOV.U32 R6, RZ, RZ, R36 ;  /* 0x000000ffff067224 */ /* 0x008fe400078e0024 */
[----:B------:R-:W-:Y:S02]  /*211a0*/  IMAD.MOV.U32 R7, RZ, RZ, R37 ;  /* 0x000000ffff077224 */ /* 0x000fe400078e0025 */
[----:B------:R-:W-:Y:S01]  /*211b0*/  IMAD.MOV.U32 R4, RZ, RZ, R40 ;  /* 0x000000ffff047224 */ /* 0x000fe200078e0028 */
[----:B------:R-:W-:Y:S01]  /*211c0*/  STS.128 [R64+0x480], R96 ;  /* 0x0004806040007388 */ /* 0x000fe20000000c00 */
[----:B------:R-:W-:-:S02]  /*211d0*/  IMAD.MOV.U32 R5, RZ, RZ, R41 ;  /* 0x000000ffff057224 */ /* 0x000fc400078e0029 */
[----:B------:R-:W-:Y:S01]  /*211e0*/  IMAD.MOV.U32 R36, RZ, RZ, R42 ;  /* 0x000000ffff247224 */ /* 0x000fe200078e002a */
[C---:B------:R-:W-:Y:S01]  /*211f0*/  LEA R0, P4, R54.reuse, c[0x0][0x170], 0x2 ;  /* 0x00005c0036007a11 */ /* 0x040fe200078810ff */
[----:B------:R-:W-:Y:S01]  /*21200*/  IMAD.MOV.U32 R37, RZ, RZ, R43 ;  /* 0x000000ffff257224 */ /* 0x000fe200078e002b */
[----:B------:R-:W-:Y:S04]  /*21210*/  STS.128 [R64+0x600], R4 ;  /* 0x0006000440007388 */ /* 0x000fe80000000c00 */
[----:B------:R3:W-:Y:S01]  /*21220*/  STS.128 [R64+0x680], R36 ;  /* 0x0006802440007388 */ /* 0x0007e20000000c00 */
[C---:B------:R-:W-:Y:S02]  /*21230*/  IADD3 R41, R55.reuse, c[0x0][0x198], RZ ;  /* 0x0000660037297a10 */ /* 0x040fe40007ffe0ff */
[----:B------:R-:W-:Y:S01]  /*21240*/  LEA.HI.X.SX32 R54, R54, c[0x0][0x174], 0x2, P4 ;  /* 0x00005d0036367a11 */ /* 0x000fe200020f16ff */
[----:B----4-:R-:W4:Y:S04]  /*21250*/  LDL.LU R50, [R1+0x5c8] ;  /* 0x0005c80001327983 */ /* 0x010f280000300800 */
[----:B------:R-:W-:Y:S01]  /*21260*/  BAR.SYNC.DEFER_BLOCKING 0x0 ;  /* 0x0000000000007b1d */ /* 0x000fe20000010000 */
[----:B------:R-:W-:-:S02]  /*21270*/  LEA R56, P4, R55, R0, 0x2 ;  /* 0x0000000037387211 */ /* 0x000fc400078810ff */
[----:B------:R-:W-:Y:S02]  /*21280*/  IADD3 R43, R41, c[0x0][0x198], RZ ;  /* 0x00006600292b7a10 */ /* 0x000fe40007ffe0ff */
[----:B------:R-:W-:Y:S02]  /*21290*/  LEA.HI.X.SX32 R57, R55, R54, 0x2, P4 ;  /* 0x0000003637397211 */ /* 0x000fe400020f16ff */
[-C--:B------:R-:W-:Y:S01]  /*212a0*/  LEA R40, P4, R41, R0.reuse, 0x2 ;  /* 0x0000000029287211 */ /* 0x080fe200078810ff */
[----:B---3--:R-:W3:Y:S01]  /*212b0*/  LDL.LU R38, [R1+0x5c4] ;  /* 0x0005c40001267983 */ /* 0x008ee20000300800 */
[----:B------:R-:W-:Y:S02]  /*212c0*/  LEA R42, P6, R43, R0, 0x2 ;  /* 0x000000002b2a7211 */ /* 0x000fe400078c10ff */
[----:B------:R-:W-:Y:S02]  /*212d0*/  LEA.HI.X.SX32 R41, R41, R54, 0x2, P4 ;  /* 0x0000003629297211 */ /* 0x000fe400020f16ff */
[----:B------:R-:W-:-:S02]  /*212e0*/  IADD3 R49, R43, c[0x0][0x198], RZ ;  /* 0x000066002b317a10 */ /* 0x000fc40007ffe0ff */
[----:B------:R-:W-:Y:S02]  /*212f0*/  LEA.HI.X.SX32 R43, R43, R54, 0x2, P6 ;  /* 0x000000362b2b7211 */ /* 0x000fe400030f16ff */
[----:B------:R-:W-:Y:S01]  /*21300*/  IADD3 R7, R49, c[0x0][0x198], RZ ;  /* 0x0000660031077a10 */ /* 0x000fe20007ffe0ff */
[----:B-1----:R-:W-:Y:S03]  /*21310*/  @P3 STG.E [R56.64], R8 ;  /* 0x0000000838003986 */ /* 0x002fe6000c101908 */
[C---:B------:R-:W-:Y:S01]  /*21320*/  LEA R6, P6, R7.reuse, R0, 0x2 ;  /* 0x0000000007067211 */ /* 0x040fe200078c10ff */
[----:B------:R-:W-:Y:S01]  /*21330*/  @P1 STG.E [R40.64], R9 ;  /* 0x0000000928001986 */ /* 0x000fe2000c101908 */
[----:B------:R-:W-:-:S03]  /*21340*/  IADD3 R37, R7, c[0x0][0x198], RZ ;  /* 0x0000660007257a10 */ /* 0x000fc60007ffe0ff */
[----:B------:R1:W-:Y:S01]  /*21350*/  @P2 STG.E [R42.64], R16 ;  /* 0x000000102a002986 */ /* 0x0003e2000c101908 */
[----:B------:R-:W-:Y:S02]  /*21360*/  ISETP.LT.AND P4, PT, R63, c[0x0][0x17c], !P0 ;  /* 0x00005f003f007a0c */ /* 0x000fe40004781270 */
[----:B------:R-:W-:Y:S02]  /*21370*/  LEA.HI.X.SX32 R7, R7, R54, 0x2, P6 ;  /* 0x0000003607077211 */ /* 0x000fe400030f16ff */
[----:B------:R-:W-:Y:S01]  /*21380*/  ISETP.LT.AND P3, PT, R62, c[0x0][0x17c], !P0 ;  /* 0x00005f003e007a0c */ /* 0x000fe20004761270 */
[----:B-1----:R-:W2:Y:S01]  /*21390*/  LDL.LU R16, [R1+0x5c0] ;  /* 0x0005c00001107983 */ /* 0x002ea20000300800 */
[----:B------:R-:W-:Y:S02]  /*213a0*/  LEA R8, P6, R37, R0, 0x2 ;  /* 0x0000000025087211 */ /* 0x000fe400078c10ff */
[----:B------:R-:W-:Y:S01]  /*213b0*/  ISETP.LT.AND P2, PT, R61, c[0x0][0x17c], !P0 ;  /* 0x00005f003d007a0c */ /* 0x000fe20004741270 */
[----:B------:R-:W2:Y:S01]  /*213c0*/  LDL.LU R48, [R1+0x5bc] ;  /* 0x0005bc0001307983 */ /* 0x000ea20000300800 */
[----:B------:R-:W-:-:S02]  /*213d0*/  IADD3 R39, R37, c[0x0][0x198], RZ ;  /* 0x0000660025277a10 */ /* 0x000fc40007ffe0ff */
[----:B------:R-:W-:Y:S01]  /*213e0*/  LEA R4, P1, R49, R0, 0x2 ;  /* 0x0000000031047211 */ /* 0x000fe200078210ff */
[----:B------:R-:W2:Y:S01]  /*213f0*/  LDL.LU R43, [R1+0x5b8] ;  /* 0x0005b800012b7983 */ /* 0x000ea20000300800 */
[----:B------:R-:W-:Y:S02]  /*21400*/  LEA.HI.X.SX32 R9, R37, R54, 0x2, P6 ;  /* 0x0000003625097211 */ /* 0x000fe400030f16ff */
[----:B------:R-:W-:Y:S01]  /*21410*/  LEA R36, P6, R39, R0, 0x2 ;  /* 0x0000000027247211 */ /* 0x000fe200078c10ff */
[----:B------:R-:W2:Y:S01]  /*21420*/  LDL.LU R42, [R1+0x5b4] ;  /* 0x0005b400012a7983 */ /* 0x000ea20000300800 */
[-C--:B------:R-:W-:Y:S02]  /*21430*/  LEA.HI.X.SX32 R5, R49, R54.reuse, 0x2, P1 ;  /* 0x0000003631057211 */ /* 0x080fe400008f16ff */
[C---:B------:R-:W-:Y:S01]  /*21440*/  LEA.HI.X.SX32 R37, R39.reuse, R54, 0x2, P6 ;  /* 0x0000003627257211 */ /* 0x040fe200030f16ff */
[----:B------:R-:W2:Y:S04]  /*21450*/  LDL.LU R40, [R1+0x5b0] ;  /* 0x0005b00001287983 */ /* 0x000ea80000300800 */
[----:B------:R-:W-:Y:S04]  /*21460*/  @P5 STG.E [R4.64], R17 ;  /* 0x0000001104005986 */ /* 0x000fe8000c101908 */
[----:B------:R-:W-:Y:S04]  /*21470*/  @P4 STG.E [R6.64], R24 ;  /* 0x0000001806004986 */ /* 0x000fe8000c101908 */
[----:B------:R-:W-:Y:S04]  /*21480*/  @P3 STG.E [R8.64], R25 ;  /* 0x0000001908003986 */ /* 0x000fe8000c101908 */
[----:B------:R1:W-:Y:S04]  /*21490*/  @P2 STG.E [R36.64], R32 ;  /* 0x0000002024002986 */ /* 0x0003e8000c101908 */
[----:B-1----:R-:W2:Y:S01]  /*214a0*/  LDL.LU R32, [R1+0x5ac] ;  /* 0x0005ac0001207983 */ /* 0x002ea20000300800 */
[----:B------:R-:W-:-:S02]  /*214b0*/  IADD3 R41, R39, c[0x0][0x198], RZ ;  /* 0x0000660027297a10 */ /* 0x000fc40007ffe0ff */
[----:B------:R-:W-:Y:S02]  /*214c0*/  ISETP.LT.AND P1, PT, R60, c[0x0][0x17c], !P0 ;  /* 0x00005f003c007a0c */ /* 0x000fe40004721270 */
[C---:B------:R-:W-:Y:S02]  /*214d0*/  LEA R4, P6, R41.reuse, R0, 0x2 ;  /* 0x0000000029047211 */ /* 0x040fe400078c10ff */
[C---:B------:R-:W-:Y:S02]  /*214e0*/  IADD3 R17, R41.reuse, c[0x0][0x198], RZ ;  /* 0x0000660029117a10 */ /* 0x040fe40007ffe0ff */
[----:B------:R-:W-:Y:S02]  /*214f0*/  LEA.HI.X.SX32 R5, R41, R54, 0x2, P6 ;  /* 0x0000003629057211 */ /* 0x000fe400030f16ff */
[C---:B------:R-:W-:Y:S02]  /*21500*/  LEA R6, P6, R17.reuse, R0, 0x2 ;  /* 0x0000000011067211 */ /* 0x040fe400078c10ff */
[----:B------:R-:W-:-:S02]  /*21510*/  IADD3 R39, R17, c[0x0][0x198], RZ ;  /* 0x0000660011277a10 */ /* 0x000fc40007ffe0ff */
[----:B------:R-:W-:Y:S02]  /*21520*/  LEA.HI.X.SX32 R7, R17, R54, 0x2, P6 ;  /* 0x0000003611077211 */ /* 0x000fe400030f16ff */
[----:B------:R-:W-:Y:S02]  /*21530*/  ISETP.LT.AND P5, PT, R59, c[0x0][0x17c], !P0 ;  /* 0x00005f003b007a0c */ /* 0x000fe400047a1270 */
[C---:B------:R-:W-:Y:S02]  /*21540*/  LEA R8, P6, R39.reuse, R0, 0x2 ;  /* 0x0000000027087211 */ /* 0x040fe400078c10ff */
[C---:B------:R-:W-:Y:S01]  /*21550*/  IADD3 R17, R39.reuse, c[0x0][0x198], RZ ;  /* 0x0000660027117a10 */ /* 0x040fe20007ffe0ff */
[----:B------:R1:W-:Y:S01]  /*21560*/  @P1 STG.E [R4.64], R33 ;  /* 0x0000002104001986 */ /* 0x0003e2000c101908 */
[----:B------:R-:W-:Y:S02]  /*21570*/  LEA.HI.X.SX32 R9, R39, R54, 0x2, P6 ;  /* 0x0000003627097211 */ /* 0x000fe400030f16ff */
[----:B------:R-:W-:-:S02]  /*21580*/  IADD3 R25, R17, c[0x0][0x198], RZ ;  /* 0x0000660011197a10 */ /* 0x000fc40007ffe0ff */
[----:B------:R-:W-:-:S03]  /*21590*/  ISETP.LT.AND P4, PT, R58, c[0x0][0x17c], !P0 ;  /* 0x00005f003a007a0c */ /* 0x000fc60004781270 */
[----:B------:R2:W-:Y:S01]  /*215a0*/  @P5 STG.E [R6.64], R12 ;  /* 0x0000000c06005986 */ /* 0x0005e2000c101908 */
[----:B-1----:R-:W-:-:S09]  /*215b0*/  IADD3 R33, R25, c[0x0][0x198], RZ ;  /* 0x0000660019217a10 */ /* 0x002fd20007ffe0ff */
[----:B------:R-:W-:Y:S01]  /*215c0*/  @P4 STG.E [R8.64], R13 ;  /* 0x0000000d08004986 */ /* 0x000fe2000c101908 */
[----:B----4-:R-:W-:Y:S02]  /*215d0*/  ISETP.LT.AND P3, PT, R50, c[0x0][0x17c], !P0 ;  /* 0x00005f0032007a0c */ /* 0x010fe40004761270 */
[----:B---3--:R-:W-:Y:S02]  /*215e0*/  ISETP.LT.AND P2, PT, R38, c[0x0][0x17c], !P0 ;  /* 0x00005f0026007a0c */ /* 0x008fe40004741270 */
[----:B------:R-:W3:Y:S04]  /*215f0*/  LDL.LU R38, [R1+0x5a8] ;  /* 0x0005a80001267983 */ /* 0x000ee80000300800 */
[----:B------:R-:W4:Y:S04]  /*21600*/  LDL.LU R24, [R1+0x5a4] ;  /* 0x0005a40001187983 */ /* 0x000f280000300800 */
[----:B------:R-:W3:Y:S04]  /*21610*/  LDL.LU R37, [R1+0x5a0] ;  /* 0x0005a00001257983 */ /* 0x000ee80000300800 */
[----:B------:R-:W3:Y:S01]  /*21620*/  LDL.LU R36, [R1+0x590] ;  /* 0x0005900001247983 */ /* 0x000ee20000300800 */
[----:B--2---:R-:W-:-:S02]  /*21630*/  ISETP.LT.AND P1, PT, R16, c[0x0][0x17c], !P0 ;  /* 0x00005f0010007a0c */ /* 0x004fc40004721270 */
[----:B------:R-:W-:-:S04]  /*21640*/  LEA R16, P6, R17, R0, 0x2 ;  /* 0x0000000011107211 */ /* 0x000fc800078c10ff */
[----:B------:R-:W-:Y:S02]  /*21650*/  LEA.HI.X.SX32 R17, R17, R54, 0x2, P6 ;  /* 0x0000003611117211 */ /* 0x000fe400030f16ff */
[----:B------:R-:W-:-:S03]  /*21660*/  LEA R4, P6, R25, R0, 0x2 ;  /* 0x0000000019047211 */ /* 0x000fc600078c10ff */
[----:B------:R1:W-:Y:S01]  /*21670*/  @P3 STG.E [R16.64], R20 ;  /* 0x0000001410003986 */ /* 0x0003e2000c101908 */
[----:B------:R-:W-:Y:S02]  /*21680*/  LEA.HI.X.SX32 R5, R25, R54, 0x2, P6 ;  /* 0x0000003619057211 */ /* 0x000fe400030f16ff */
[----:B------:R-:W-:-:S04]  /*21690*/  LEA R6, P6, R33, R0, 0x2 ;  /* 0x0000000021067211 */ /* 0x000fc800078c10ff */
[----:B------:R-:W-:Y:S01]  /*216a0*/  LEA.HI.X.SX32 R7, R33, R54, 0x2, P6 ;  /* 0x0000003621077211 */ /* 0x000fe200030f16ff */
[----:B-1----:R-:W2:Y:S04]  /*216b0*/  LDL.LU R16, [R1+0x58c] ;  /* 0x00058c0001107983 */ /* 0x002ea80000300800 */
[----:B------:R1:W-:Y:S04]  /*216c0*/  @P2 STG.E [R4.64], R21 ;  /* 0x0000001504002986 */ /* 0x0003e8000c101908 */
[----:B------:R1:W-:Y:S01]  /*216d0*/  @P1 STG.E [R6.64], R28 ;  /* 0x0000001c06001986 */ /* 0x0003e2000c101908 */
[----:B------:R-:W-:-:S03]  /*216e0*/  ISETP.LT.AND P1, PT, R32, c[0x0][0x17c], !P0 ;  /* 0x00005f0020007a0c */ /* 0x000fc60004721270 */
[----:B------:R-:W2:Y:S04]  /*216f0*/  LDL.LU R32, [R1+0x588] ;  /* 0x0005880001207983 */ /* 0x000ea80000300800 */
[----:B------:R-:W2:Y:S01]  /*21700*/  LDL.LU R20, [R1+0x584] ;  /* 0x0005840001147983 */ /* 0x000ea20000300800 */
[----:B------:R-:W-:Y:S02]  /*21710*/  IADD3 R25, R33, c[0x0][0x198], RZ ;  /* 0x0000660021197a10 */ /* 0x000fe40007ffe0ff */
[----:B------:R-:W-:Y:S02]  /*21720*/  ISETP.LT.AND P5, PT, R48, c[0x0][0x17c], !P0 ;  /* 0x00005f0030007a0c */ /* 0x000fe400047a1270 */
[----:B------:R-:W-:Y:S02]  /*21730*/  LEA R8, P6, R25, R0, 0x2 ;  /* 0x0000000019087211 */ /* 0x000fe400078c10ff */
[----:B------:R-:W-:-:S02]  /*21740*/  ISETP.LT.AND P4, PT, R43, c[0x0][0x17c], !P0 ;  /* 0x00005f002b007a0c */ /* 0x000fc40004781270 */
[C---:B------:R-:W-:Y:S02]  /*21750*/  IADD3 R13, R25.reuse, c[0x0][0x198], RZ ;  /* 0x00006600190d7a10 */ /* 0x040fe40007ffe0ff */
[----:B------:R-:W-:Y:S02]  /*21760*/  LEA.HI.X.SX32 R9, R25, R54, 0x2, P6 ;  /* 0x0000003619097211 */ /* 0x000fe400030f16ff */
[C---:B------:R-:W-:Y:S02]  /*21770*/  LEA R12, P6, R13.reuse, R0, 0x2 ;  /* 0x000000000d0c7211 */ /* 0x040fe400078c10ff */
[C---:B------:R-:W-:Y:S02]  /*21780*/  IADD3 R17, R13.reuse, c[0x0][0x198], RZ ;  /* 0x000066000d117a10 */ /* 0x040fe40007ffe0ff */
[----:B------:R-:W-:Y:S02]  /*21790*/  LEA.HI.X.SX32 R13, R13, R54, 0x2, P6 ;  /* 0x000000360d0d7211 */ /* 0x000fe400030f16ff */
[C---:B-1----:R-:W-:Y:S01]  /*217a0*/  LEA R4, P6, R17.reuse, R0, 0x2 ;  /* 0x0000000011047211 */ /* 0x042fe200078c10ff */
[----:B------:R1:W-:Y:S01]  /*217b0*/  @P5 STG.E [R8.64], R29 ;  /* 0x0000001d08005986 */ /* 0x0003e2000c101908 */
[----:B------:R-:W-:-:S02]  /*217c0*/  IADD3 R21, R17, c[0x0][0x198], RZ ;  /* 0x0000660011157a10 */ /* 0x000fc40007ffe0ff */
[----:B------:R-:W-:Y:S01]  /*217d0*/  ISETP.LT.AND P3, PT, R42, c[0x0][0x17c], !P0 ;  /* 0x00005f002a007a0c */ /* 0x000fe20004761270 */
[----:B------:R1:W-:Y:S01]  /*217e0*/  @P4 STG.E [R12.64], R44 ;  /* 0x0000002c0c004986 */ /* 0x0003e2000c101908 */
[----:B------:R-:W-:Y:S02]  /*217f0*/  LEA.HI.X.SX32 R5, R17, R54, 0x2, P6 ;  /* 0x0000003611057211 */ /* 0x000fe400030f16ff */
[----:B------:R-:W-:Y:S02]  /*21800*/  ISETP.LT.AND P2, PT, R40, c[0x0][0x17c], !P0 ;  /* 0x00005f0028007a0c */ /* 0x000fe40004741270 */
[C---:B------:R-:W-:Y:S02]  /*21810*/  LEA R6, P6, R21.reuse, R0, 0x2 ;  /* 0x0000000015067211 */ /* 0x040fe400078c10ff */
[C---:B------:R-:W-:Y:S02]  /*21820*/  IADD3 R17, R21.reuse, c[0x0][0x198], RZ ;  /* 0x0000660015117a10 */ /* 0x040fe40007ffe0ff */
[----:B------:R-:W-:-:S02]  /*21830*/  LEA.HI.X.SX32 R7, R21, R54, 0x2, P6 ;  /* 0x0000003615077211 */ /* 0x000fc400030f16ff */
[C---:B-1----:R-:W-:Y:S02]  /*21840*/  LEA R8, P6, R17.reuse, R0, 0x2 ;  /* 0x0000000011087211 */ /* 0x042fe400078c10ff */
[C---:B------:R-:W-:Y:S02]  /*21850*/  IADD3 R21, R17.reuse, c[0x0][0x198], RZ ;  /* 0x0000660011157a10 */ /* 0x040fe40007ffe0ff */
[----:B------:R-:W-:Y:S01]  /*21860*/  LEA.HI.X.SX32 R9, R17, R54, 0x2, P6 ;  /* 0x0000003611097211 */ /* 0x000fe200030f16ff */
[----:B------:R1:W-:Y:S01]  /*21870*/  @P3 STG.E [R4.64], R45 ;  /* 0x0000002d04003986 */ /* 0x0003e2000c101908 */
[C---:B------:R-:W-:Y:S02]  /*21880*/  LEA R12, P6, R21.reuse, R0, 0x2 ;  /* 0x00000000150c7211 */ /* 0x040fe400078c10ff */
[C---:B------:R-:W-:Y:S01]  /*21890*/  IADD3 R17, R21.reuse, c[0x0][0x198], RZ ;  /* 0x0000660015117a10 */ /* 0x040fe20007ffe0ff */
[----:B------:R-:W-:Y:S01]  /*218a0*/  @P2 STG.E [R6.64], R10 ;  /* 0x0000000a06002986 */ /* 0x000fe2000c101908 */
[----:B------:R-:W-:-:S03]  /*218b0*/  LEA.HI.X.SX32 R13, R21, R54, 0x2, P6 ;  /* 0x00000036150d7211 */ /* 0x000fc600030f16ff */
[----:B------:R-:W-:Y:S01]  /*218c0*/  @P1 STG.E [R8.64], R11 ;  /* 0x0000000b08001986 */ /* 0x000fe2000c101908 */
[----:B-1----:R-:W-:-:S04]  /*218d0*/  LEA R4, P6, R17, R0, 0x2 ;  /* 0x0000000011047211 */ /* 0x002fc800078c10ff */
[----:B------:R-:W-:Y:S02]  /*218e0*/  LEA.HI.X.SX32 R5, R17, R54, 0x2, P6 ;  /* 0x0000003611057211 */ /* 0x000fe400030f16ff */
[----:B----4-:R-:W-:Y:S02]  /*218f0*/  ISETP.LT.AND P4, PT, R24, c[0x0][0x17c], !P0 ;  /* 0x00005f0018007a0c */ /* 0x010fe40004781270 */
[----:B------:R-:W4:Y:S01]  /*21900*/  LDL.LU R24, [R1+0x580] ;  /* 0x0005800001187983 */ /* 0x000f220000300800 */
[----:B---3--:R-:W-:-:S03]  /*21910*/  ISETP.LT.AND P5, PT, R38, c[0x0][0x17c], !P0 ;  /* 0x00005f0026007a0c */ /* 0x008fc600047a1270 */
[----:B------:R-:W3:Y:S04]  /*21920*/  LDL.LU R28, [R1+0x57c] ;  /* 0x00057c00011c7983 */ /* 0x000ee80000300800 */
[----:B------:R-:W3:Y:S06]  /*21930*/  LDL.LU R25, [R1+0x578] ;  /* 0x0005780001197983 */ /* 0x000eec0000300800 */
[----:B------:R1:W-:Y:S04]  /*21940*/  @P5 STG.E [R12.64], R18 ;  /* 0x000000120c005986 */ /* 0x0003e8000c101908 */
[----:B------:R1:W-:Y:S01]  /*21950*/  @P4 STG.E [R4.64], R19 ;  /* 0x0000001304004986 */ /* 0x0003e2000c101908 */
[----:B--2---:R-:W-:-:S03]  /*21960*/  ISETP.LT.AND P1, PT, R16, c[0x0][0x17c], !P0 ;  /* 0x00005f0010007a0c */ /* 0x004fc60004721270 */
[----:B------:R-:W2:Y:S04]  /*21970*/  LDL.LU R16, [R1+0x574] ;  /* 0x0005740001107983 */ /* 0x000ea80000300800 */
[----:B-1----:R-:W2:Y:S01]  /*21980*/  LDL.LU R18, [R1+0x570] ;  /* 0x0005700001127983 */ /* 0x002ea20000300800 */
[----:B------:R-:W-:-:S03]  /*21990*/  ISETP.LT.AND P4, PT, R20, c[0x0][0x17c], !P0 ;  /* 0x00005f0014007a0c */ /* 0x000fc60004781270 */
[----:B------:R-:W2:Y:S01]  /*219a0*/  LDL.LU R20, [R1+0x56c] ;  /* 0x00056c0001147983 */ /* 0x000ea20000300800 */
[----:B------:R-:W-:Y:S02]  /*219b0*/  IADD3 R21, R17, c[0x0][0x198], RZ ;  /* 0x0000660011157a10 */ /* 0x000fe40007ffe0ff */
[----:B------:R-:W-:Y:S02]  /*219c0*/  ISETP.LT.AND P3, PT, R37, c[0x0][0x17c], !P0 ;  /* 0x00005f0025007a0c */ /* 0x000fe40004761270 */
[C---:B------:R-:W-:Y:S02]  /*219d0*/  LEA R6, P6, R21.reuse, R0, 0x2 ;  /* 0x0000000015067211 */ /* 0x040fe400078c10ff */
[C---:B------:R-:W-:Y:S02]  /*219e0*/  IADD3 R17, R21.reuse, c[0x0][0x198], RZ ;  /* 0x0000660015117a10 */ /* 0x040fe40007ffe0ff */
[----:B------:R-:W-:Y:S02]  /*219f0*/  LEA.HI.X.SX32 R7, R21, R54, 0x2, P6 ;  /* 0x0000003615077211 */ /* 0x000fe400030f16ff */
[----:B------:R-:W-:-:S02]  /*21a00*/  LEA R8, P6, R17, R0, 0x2 ;  /* 0x0000000011087211 */ /* 0x000fc400078c10ff */
[C---:B------:R-:W-:Y:S02]  /*21a10*/  IADD3 R11, R17.reuse, c[0x0][0x198], RZ ;  /* 0x00006600110b7a10 */ /* 0x040fe40007ffe0ff */
[----:B------:R-:W-:Y:S02]  /*21a20*/  LEA.HI.X.SX32 R9, R17, R54, 0x2, P6 ;  /* 0x0000003611097211 */ /* 0x000fe400030f16ff */
[C---:B------:R-:W-:Y:S02]  /*21a30*/  LEA R10, P6, R11.reuse, R0, 0x2 ;  /* 0x000000000b0a7211 */ /* 0x040fe400078c10ff */
[C---:B------:R-:W-:Y:S01]  /*21a40*/  IADD3 R13, R11.reuse, c[0x0][0x198], RZ ;  /* 0x000066000b0d7a10 */ /* 0x040fe20007ffe0ff */
[----:B------:R1:W-:Y:S01]  /*21a50*/  @P3 STG.E [R6.64], R26 ;  /* 0x0000001a06003986 */ /* 0x0003e2000c101908 */
[----:B------:R-:W-:Y:S02]  /*21a60*/  ISETP.LT.AND P2, PT, R36, c[0x0][0x17c], !P0 ;  /* 0x00005f0024007a0c */ /* 0x000fe40004741270 */
[----:B------:R-:W-:-:S02]  /*21a70*/  LEA.HI.X.SX32 R11, R11, R54, 0x2, P6 ;  /* 0x000000360b0b7211 */ /* 0x000fc400030f16ff */
[----:B------:R-:W-:Y:S02]  /*21a80*/  ISETP.LT.AND P5, PT, R32, c[0x0][0x17c], !P0 ;  /* 0x00005f0020007a0c */ /* 0x000fe400047a1270 */
[C---:B------:R-:W-:Y:S02]  /*21a90*/  LEA R4, P6, R13.reuse, R0, 0x2 ;  /* 0x000000000d047211 */ /* 0x040fe400078c10ff */
[C---:B------:R-:W-:Y:S02]  /*21aa0*/  IADD3 R17, R13.reuse, c[0x0][0x198], RZ ;  /* 0x000066000d117a10 */ /* 0x040fe40007ffe0ff */
[----:B------:R-:W-:Y:S02]  /*21ab0*/  LEA.HI.X.SX32 R5, R13, R54, 0x2, P6 ;  /* 0x000000360d057211 */ /* 0x000fe400030f16ff */
[C---:B------:R-:W-:Y:S02]  /*21ac0*/  LEA R12, P6, R17.reuse, R0, 0x2 ;  /* 0x00000000110c7211 */ /* 0x040fe400078c10ff */
[C---:B-1----:R-:W-:Y:S01]  /*21ad0*/  IADD3 R7, R17.reuse, c[0x0][0x198], RZ ;  /* 0x0000660011077a10 */ /* 0x042fe20007ffe0ff */
[----:B------:R1:W-:Y:S01]  /*21ae0*/  @P2 STG.E [R8.64], R27 ;  /* 0x0000001b08002986 */ /* 0x0003e2000c101908 */
[----:B------:R-:W-:-:S02]  /*21af0*/  LEA.HI.X.SX32 R13, R17, R54, 0x2, P6 ;  /* 0x00000036110d7211 */ /* 0x000fc400030f16ff */
[C---:B------:R-:W-:Y:S01]  /*21b00*/  IADD3 R17, R7.reuse, c[0x0][0x198], RZ ;  /* 0x0000660007117a10 */ /* 0x040fe20007ffe0ff */
[----:B------:R1:W-:Y:S04]  /*21b10*/  @P1 STG.E [R10.64], R34 ;  /* 0x000000220a001986 */ /* 0x0003e8000c101908 */
[----:B------:R-:W-:Y:S01]  /*21b20*/  @P5 STG.E [R4.64], R35 ;  /* 0x0000002304005986 */ /* 0x000fe2000c101908 */
[----:B-1----:R-:W-:-:S03]  /*21b30*/  LEA R8, P6, R7, R0, 0x2 ;  /* 0x0000000007087211 */ /* 0x002fc600078c10ff */
[----:B------:R1:W-:Y:S01]  /*21b40*/  @P4 STG.E [R12.64], R14 ;  /* 0x0000000e0c004986 */ /* 0x0003e2000c101908 */
[----:B------:R-:W-:Y:S02]  /*21b50*/  LEA.HI.X.SX32 R9, R7, R54, 0x2, P6 ;  /* 0x0000003607097211 */ /* 0x000fe400030f16ff */
[----:B------:R-:W-:-:S04]  /*21b60*/  IADD3 R7, R17, c[0x0][0x198], RZ ;  /* 0x0000660011077a10 */ /* 0x000fc80007ffe0ff */
[----:B------:R-:W-:Y:S02]  /*21b70*/  IADD3 R11, R7, c[0x0][0x198], RZ ;  /* 0x00006600070b7a10 */ /* 0x000fe40007ffe0ff */
[----:B----4-:R-:W-:Y:S02]  /*21b80*/  ISETP.LT.AND P3, PT, R24, c[0x0][0x17c], !P0 ;  /* 0x00005f0018007a0c */ /* 0x010fe40004761270 */
[----:B------:R-:W4:Y:S04]  /*21b90*/  LDL.LU R24, [R1+0x568] ;  /* 0x0005680001187983 */ /* 0x000f280000300800 */
[----:B------:R-:W4:Y:S01]  /*21ba0*/  LDL.LU R26, [R1+0x564] ;  /* 0x00056400011a7983 */ /* 0x000f220000300800 */
[----:B---3--:R-:W-:-:S03]  /*21bb0*/  ISETP.LT.AND P2, PT, R28, c[0x0][0x17c], !P0 ;  /* 0x00005f001c007a0c */ /* 0x008fc60004741270 */
[----:B------:R-:W3:Y:S04]  /*21bc0*/  LDL.LU R28, [R1+0x560] ;  /* 0x00056000011c7983 */ /* 0x000ee80000300800 */
[----:B-1----:R-:W3:Y:S01]  /*21bd0*/  LDL.LU R12, [R1+0x55c] ;  /* 0x00055c00010c7983 */ /* 0x002ee20000300800 */
[----:B------:R-:W-:-:S03]  /*21be0*/  ISETP.LT.AND P1, PT, R25, c[0x0][0x17c], !P0 ;  /* 0x00005f0019007a0c */ /* 0x000fc60004721270 */
[----:B------:R-:W-:Y:S04]  /*21bf0*/  @P3 STG.E [R8.64], R15 ;  /* 0x0000000f08003986 */ /* 0x000fe8000c101908 */
[----:B------:R-:W3:Y:S01]  /*21c00*/  LDL.LU R33, [R1+0x558] ;  /* 0x0005580001217983 */ /* 0x000ee20000300800 */
[----:B--2---:R-:W-:Y:S02]  /*21c10*/  ISETP.LT.AND P5, PT, R16, c[0x0][0x17c], !P0 ;  /* 0x00005f0010007a0c */ /* 0x004fe400047a1270 */
[C---:B------:R-:W-:Y:S02]  /*21c20*/  LEA R16, P6, R17.reuse, R0, 0x2 ;  /* 0x0000000011107211 */ /* 0x040fe400078c10ff */
[----:B------:R-:W-:Y:S02]  /*21c30*/  ISETP.LT.AND P4, PT, R18, c[0x0][0x17c], !P0 ;  /* 0x00005f0012007a0c */ /* 0x000fe40004781270 */
[----:B------:R-:W-:-:S02]  /*21c40*/  LEA.HI.X.SX32 R17, R17, R54, 0x2, P6 ;  /* 0x0000003611117211 */ /* 0x000fc400030f16ff */
[----:B------:R-:W-:-:S03]  /*21c50*/  LEA R18, P6, R7, R0, 0x2 ;  /* 0x0000000007127211 */ /* 0x000fc600078c10ff */
[----:B------:R1:W-:Y:S01]  /*21c60*/  @P2 STG.E [R16.64], R22 ;  /* 0x0000001610002986 */ /* 0x0003e2000c101908 */
[----:B------:R-:W-:-:S03]  /*21c70*/  LEA.HI.X.SX32 R19, R7, R54, 0x2, P6 ;  /* 0x0000003607137211 */ /* 0x000fc600030f16ff */
[----:B------:R-:W2:Y:S04]  /*21c80*/  LDS.128 R4, [R2] ;  /* 0x0000000002047984 */ /* 0x000ea80000000c00 */
[----:B-1----:R-:W2:Y:S01]  /*21c90*/  LDL.LU R16, [R1+0x554] ;  /* 0x0005540001107983 */ /* 0x002ea20000300800 */
[----:B------:R-:W-:-:S03]  /*21ca0*/  ISETP.LT.AND P3, PT, R20, c[0x0][0x17c], !P0 ;  /* 0x00005f0014007a0c */ /* 0x000fc60004761270 */
[----:B------:R-:W-:Y:S01]  /*21cb0*/  @P1 STG.E [R18.64], R23 ;  /* 0x0000001712001986 */ /* 0x000fe2000c101908 */
[----:B------:R-:W-:-:S03]  /*21cc0*/  LEA R20, P6, R11, R0, 0x2 ;  /* 0x000000000b147211 */ /* 0x000fc600078c10ff */
[----:B------:R-:W2:Y:S01]  /*21cd0*/  LDL.LU R32, [R1+0x550] ;  /* 0x0005500001207983 */ /* 0x000ea20000300800 */
[----:B------:R-:W-:-:S05]  /*21ce0*/  LEA.HI.X.SX32 R21, R11, R54, 0x2, P6 ;  /* 0x000000360b157211 */ /* 0x000fca00030f16ff */
[----:B------:R1:W-:Y:S04]  /*21cf0*/  @P5 STG.E [R20.64], R30 ;  /* 0x0000001e14005986 */ /* 0x0003e8000c101908 */
[----:B-1----:R-:W2:Y:S04]  /*21d00*/  LDL.LU R20, [R1+0x54c] ;  /* 0x00054c0001147983 */ /* 0x002ea80000300800 */
[----:B------:R-:W2:Y:S04]  /*21d10*/  LDL.LU R39, [R1+0x548] ;  /* 0x0005480001277983 */ /* 0x000ea80000300800 */
[----:B------:R-:W2:Y:S04]  /*21d20*/  LDL.LU R37, [R1+0x544] ;  /* 0x0005440001257983 */ /* 0x000ea80000300800 */
[----:B------:R-:W2:Y:S04]  /*21d30*/  LDL.LU R36, [R1+0x540] ;  /* 0x0005400001247983 */ /* 0x000ea80000300800 */
[----:B------:R-:W2:Y:S04]  /*21d40*/  LDL.LU R41, [R1+0x53c] ;  /* 0x00053c0001297983 */ /* 0x000ea80000300800 */
[----:B------:R-:W2:Y:S04]  /*21d50*/  LDL.LU R38, [R1+0x538] ;  /* 0x0005380001267983 */ /* 0x000ea80000300800 */
[----:B------:R-:W2:Y:S01]  /*21d60*/  LDL.LU R40, [R1+0x534] ;  /* 0x0005340001287983 */ /* 0x000ea20000300800 */
[----:B------:R-:W-:-:S03]  /*21d70*/  IADD3 R13, R11, c[0x0][0x198], RZ ;  /* 0x000066000b0d7a10 */ /* 0x000fc60007ffe0ff */
[----:B------:R-:W1:Y:S01]  /*21d80*/  LDS.128 R8, [R53] ;  /* 0x0000000035087984 */ /* 0x000e620000000c00 */
[----:B------:R-:W-:-:S03]  /*21d90*/  IADD3 R15, R13, c[0x0][0x198], RZ ;  /* 0x000066000d0f7a10 */ /* 0x000fc60007ffe0ff */
[----:B------:R-:W2:Y:S01]  /*21da0*/  LDL.LU R44, [R1+0x530] ;  /* 0x00053000012c7983 */ /* 0x000ea20000300800 */
[----:B----4-:R-:W-:Y:S02]  /*21db0*/  ISETP.LT.AND P2, PT, R24, c[0x0][0x17c], !P0 ;  /* 0x00005f0018007a0c */ /* 0x010fe40004741270 */
[C---:B------:R-:W-:Y:S02]  /*21dc0*/  LEA R24, P6, R13.reuse, R0, 0x2 ;  /* 0x000000000d187211 */ /* 0x040fe400078c10ff */
[----:B------:R-:W-:Y:S02]  /*21dd0*/  ISETP.LT.AND P1, PT, R26, c[0x0][0x17c], !P0 ;  /* 0x00005f001a007a0c */ /* 0x000fe40004721270 */
[----:B------:R-:W-:Y:S02]  /*21de0*/  LEA.HI.X.SX32 R25, R13, R54, 0x2, P6 ;  /* 0x000000360d197211 */ /* 0x000fe400030f16ff */
[C---:B------:R-:W-:Y:S02]  /*21df0*/  LEA R26, P6, R15.reuse, R0, 0x2 ;  /* 0x000000000f1a7211 */ /* 0x040fe400078c10ff */
[----:B------:R-:W-:-:S02]  /*21e00*/  IADD3 R13, R15, c[0x0][0x198], RZ ;  /* 0x000066000f0d7a10 */ /* 0x000fc40007ffe0ff */
[----:B------:R-:W-:Y:S02]  /*21e10*/  LEA.HI.X.SX32 R27, R15, R54, 0x2, P6 ;  /* 0x000000360f1b7211 */ /* 0x000fe400030f16ff */
[C---:B------:R-:W-:Y:S01]  /*21e20*/  LEA R22, P6, R13.reuse, R0, 0x2 ;  /* 0x000000000d167211 */ /* 0x040fe200078c10ff */
[----:B------:R4:W-:Y:S01]  /*21e30*/  @P4 STG.E [R24.64], R31 ;  /* 0x0000001f18004986 */ /* 0x0009e2000c101908 */
[C---:B------:R-:W-:Y:S02]  /*21e40*/  IADD3 R17, R13.reuse, c[0x0][0x198], RZ ;  /* 0x000066000d117a10 */ /* 0x040fe40007ffe0ff */
[----:B---3--:R-:W-:Y:S02]  /*21e50*/  ISETP.LT.AND P4, PT, R12, c[0x0][0x17c], !P0 ;  /* 0x00005f000c007a0c */ /* 0x008fe40004781270 */
[----:B------:R-:W-:Y:S02]  /*21e60*/  LEA.HI.X.SX32 R23, R13, R54, 0x2, P6 ;  /* 0x000000360d177211 */ /* 0x000fe400030f16ff */
[----:B------:R-:W-:Y:S01]  /*21e70*/  ISETP.LT.AND P5, PT, R28, c[0x0][0x17c], !P0 ;  /* 0x00005f001c007a0c */ /* 0x000fe200047a1270 */
[----:B------:R-:W3:Y:S01]  /*21e80*/  LDS.128 R12, [R52] ;  /* 0x00000000340c7984 */ /* 0x000ee20000000c00 */
[----:B------:R-:W-:-:S02]  /*21e90*/  LEA R28, P6, R17, R0, 0x2 ;  /* 0x00000000111c7211 */ /* 0x000fc400078c10ff */
[C---:B------:R-:W-:Y:S02]  /*21ea0*/  IADD3 R19, R17.reuse, c[0x0][0x198], RZ ;  /* 0x0000660011137a10 */ /* 0x040fe40007ffe0ff */
[----:B------:R-:W-:Y:S02]  /*21eb0*/  LEA.HI.X.SX32 R29, R17, R54, 0x2, P6 ;  /* 0x00000036111d7211 */ /* 0x000fe400030f16ff */
[C---:B----4-:R-:W-:Y:S01]  /*21ec0*/  LEA R24, P6, R19.reuse, R0, 0x2 ;  /* 0x0000000013187211 */ /* 0x050fe200078c10ff */
[----:B------:R4:W-:Y:S01]  /*21ed0*/  @P3 STG.E [R26.64], R46 ;  /* 0x0000002e1a003986 */ /* 0x0009e2000c101908 */
[C---:B------:R-:W-:Y:S02]  /*21ee0*/  IADD3 R21, R19.reuse, c[0x0][0x198], RZ ;  /* 0x0000660013157a10 */ /* 0x040fe40007ffe0ff */
[----:B------:R-:W-:Y:S01]  /*21ef0*/  LEA.HI.X.SX32 R25, R19, R54, 0x2, P6 ;  /* 0x0000003613197211 */ /* 0x000fe200030f16ff */
[----:B------:R-:W-:Y:S01]  /*21f00*/  @P2 STG.E [R22.64], R47 ;  /* 0x0000002f16002986 */ /* 0x000fe2000c101908 */
[----:B------:R-:W-:-:S03]  /*21f10*/  LEA R30, P6, R21, R0, 0x2 ;  /* 0x00000000151e7211 */ /* 0x000fc600078c10ff */
[----:B--2---:R2:W-:Y:S01]  /*21f20*/  @P1 STG.E [R28.64], R4 ;  /* 0x000000041c001986 */ /* 0x0045e2000c101908 */
[----:B------:R-:W-:-:S03]  /*21f30*/  LEA.HI.X.SX32 R31, R21, R54, 0x2, P6 ;  /* 0x00000036151f7211 */ /* 0x000fc600030f16ff */
[----:B------:R-:W-:Y:S01]  /*21f40*/  @P5 STG.E [R24.64], R5 ;  /* 0x0000000518005986 */ /* 0x000fe2000c101908 */
[----:B----4-:R-:W-:Y:S02]  /*21f50*/  IADD3 R27, R21, c[0x0][0x198], RZ ;  /* 0x00006600151b7a10 */ /* 0x010fe40007ffe0ff */
[----:B------:R-:W-:Y:S02]  /*21f60*/  ISETP.LT.AND P3, PT, R33, c[0x0][0x17c], !P0 ;  /* 0x00005f0021007a0c */ /* 0x000fe40004761270 */
[----:B------:R-:W-:Y:S01]  /*21f70*/  IADD3 R35, R27, c[0x0][0x198], RZ ;  /* 0x000066001b237a10 */ /* 0x000fe20007ffe0ff */
[----:B-1----:R-:W-:Y:S01]  /*21f80*/  @P4 STG.E [R30.64], R8 ;  /* 0x000000081e004986 */ /* 0x002fe2000c101908 */
[----:B------:R-:W-:-:S03]  /*21f90*/  ISETP.LT.AND P2, PT, R16, c[0x0][0x17c], !P0 ;  /* 0x00005f0010007a0c */ /* 0x000fc60004741270 */
[----:B------:R-:W1:Y:S01]  /*21fa0*/  LDS.128 R16, [R3] ;  /* 0x0000000003107984 */ /* 0x000e620000000c00 */
[----:B------:R-:W-:Y:S02]  /*21fb0*/  ISETP.LT.AND P1, PT, R32, c[0x0][0x17c], !P0 ;  /* 0x00005f0020007a0c */ /* 0x000fe40004721270 */
[----:B------:R-:W-:-:S04]  /*21fc0*/  LEA R32, P6, R27, R0, 0x2 ;  /* 0x000000001b207211 */ /* 0x000fc800078c10ff */
[----:B------:R-:W-:Y:S02]  /*21fd0*/  LEA.HI.X.SX32 R33, R27, R54, 0x2, P6 ;  /* 0x000000361b217211 */ /* 0x000fe400030f16ff */
[----:B------:R-:W-:Y:S01]  /*21fe0*/  LEA R34, P6, R35, R0, 0x2 ;  /* 0x0000000023227211 */ /* 0x000fe200078c10ff */
[----:B------:R-:W-:Y:S01]  /*21ff0*/  LDS.128 R24, [R53+0x800] ;  /* 0x0008000035187984 */ /* 0x000fe20000000c00 */
[----:B------:R-:W-:-:S03]  /*22000*/  ISETP.LT.AND P5, PT, R20, c[0x0][0x17c], !P0 ;  /* 0x00005f0014007a0c */ /* 0x000fc600047a1270 */
[----:B------:R4:W2:Y:S02]  /*22010*/  LDS.128 R20, [R2+0x800] ;  /* 0x0008000002147984 */ /* 0x0008a40000000c00 */
[C---:B--2---:R-:W-:Y:S02]  /*22020*/  IADD3 R29, R35.reuse, c[0x0][0x198], RZ ;  /* 0x00006600231d7a10 */ /* 0x044fe40007ffe0ff */
[----:B------:R-:W-:Y:S01]  /*22030*/  LEA.HI.X.SX32 R35, R35, R54, 0x2, P6 ;  /* 0x0000003623237211 */ /* 0x000fe200030f16ff */
[----:B------:R2:W-:Y:S01]  /*22040*/  @P3 STG.E [R32.64], R9 ;  /* 0x0000000920003986 */ /* 0x0005e2000c101908 */
[----:B------:R-:W-:Y:S02]  /*22050*/  LEA R4, P6, R29, R0, 0x2 ;  /* 0x000000001d047211 */ /* 0x000fe400078c10ff */
[----:B------:R-:W-:Y:S01]  /*22060*/  ISETP.LT.AND P3, PT, R37, c[0x0][0x17c], !P0 ;  /* 0x00005f0025007a0c */ /* 0x000fe20004761270 */
[----:B----4-:R-:W4:Y:S01]  /*22070*/  LDL.LU R2, [R1+0x52c] ;  /* 0x00052c0001027983 */ /* 0x010f220000300800 */
[----:B------:R-:W-:-:S02]  /*22080*/  IADD3 R37, R29, c[0x0][0x198], RZ ;  /* 0x000066001d257a10 */ /* 0x000fc40007ffe0ff */
[----:B------:R-:W-:Y:S01]  /*22090*/  LEA.HI.X.SX32 R5, R29, R54, 0x2, P6 ;  /* 0x000000361d057211 */ /* 0x000fe200030f16ff */
[----:B---3--:R-:W-:Y:S01]  /*220a0*/  @P2 STG.E [R34.64], R12 ;  /* 0x0000000c22002986 */ /* 0x008fe2000c101908 */
[----:B------:R-:W-:Y:S02]  /*220b0*/  ISETP.LT.AND P2, PT, R36, c[0x0][0x17c], !P0 ;  /* 0x00005f0024007a0c */ /* 0x000fe40004741270 */
[----:B------:R-:W-:Y:S02]  /*220c0*/  LEA R36, P6, R37, R0, 0x2 ;  /* 0x0000000025247211 */ /* 0x000fe400078c10ff */
[----:B------:R-:W-:Y:S01]  /*220d0*/  ISETP.LT.AND P4, PT, R39, c[0x0][0x17c], !P0 ;  /* 0x00005f0027007a0c */ /* 0x000fe20004781270 */
[----:B------:R-:W3:Y:S01]  /*220e0*/  LDL.LU R43, [R1+0x528] ;  /* 0x00052800012b7983 */ /* 0x000ee20000300800 */
[C---:B------:R-:W-:Y:S02]  /*220f0*/  IADD3 R39, R37.reuse, c[0x0][0x198], RZ ;  /* 0x0000660025277a10 */ /* 0x040fe40007ffe0ff */
[----:B------:R-:W-:Y:S01]  /*22100*/  LEA.HI.X.SX32 R37, R37, R54, 0x2, P6 ;  /* 0x0000003625257211 */ /* 0x000fe200030f16ff */
[----:B------:R-:W-:Y:S01]  /*22110*/  @P1 STG.E [R4.64], R13 ;  /* 0x0000000d04001986 */ /* 0x000fe2000c101908 */
[----:B------:R-:W-:-:S02]  /*22120*/  LEA R8, P6, R39, R0, 0x2 ;  /* 0x0000000027087211 */ /* 0x000fc400078c10ff */
[C---:B--2---:R-:W-:Y:S01]  /*22130*/  IADD3 R33, R39.reuse, c[0x0][0x198], RZ ;  /* 0x0000660027217a10 */ /* 0x044fe20007ffe0ff */
[----:B-1----:R1:W-:Y:S01]  /*22140*/  @P5 STG.E [R36.64], R16 ;  /* 0x0000001024005986 */ /* 0x0023e2000c101908 */
[----:B------:R-:W-:Y:S02]  /*22150*/  LEA.HI.X.SX32 R9, R39, R54, 0x2, P6 ;  /* 0x0000003627097211 */ /* 0x000fe400030f16ff */
[----:B------:R-:W-:Y:S01]  /*22160*/  ISETP.LT.AND P5, PT, R38, c[0x0][0x17c], !P0 ;  /* 0x00005f0026007a0c */ /* 0x000fe200047a1270 */
[----:B------:R-:W2:Y:S01]  /*22170*/  LDL.LU R42, [R1+0x524] ;  /* 0x00052400012a7983 */ /* 0x000ea20000300800 */
[----:B------:R-:W-:-:S03]  /*22180*/  LEA R38, P6, R33, R0, 0x2 ;  /* 0x0000000021267211 */ /* 0x000fc600078c10ff */
[----:B------:R-:W3:Y:S01]  /*22190*/  LDS.128 R28, [R52+0x800] ;  /* 0x00080000341c7984 */ /* 0x000ee20000000c00 */
[----:B------:R-:W-:-:S03]  /*221a0*/  LEA.HI.X.SX32 R39, R33, R54, 0x2, P6 ;  /* 0x0000003621277211 */ /* 0x000fc600030f16ff */
[----:B------:R-:W-:Y:S01]  /*221b0*/  @P4 STG.E [R8.64], R17 ;  /* 0x0000001108004986 */ /* 0x000fe2000c101908 */
[----:B------:R-:W-:-:S03]  /*221c0*/  ISETP.LT.AND P4, PT, R40, c[0x0][0x17c], !P0 ;  /* 0x00005f0028007a0c */ /* 0x000fc60004781270 */
[----:B-1----:R-:W2:Y:S04]  /*221d0*/  LDL.LU R36, [R1+0x520] ;  /* 0x0005200001247983 */ /* 0x002ea80000300800 */
[----:B------:R-:W2:Y:S04]  /*221e0*/  LDL.LU R40, [R1+0x51c] ;  /* 0x00051c0001287983 */ /* 0x000ea80000300800 */
[----:B------:R1:W-:Y:S04]  /*221f0*/  @P3 STG.E [R38.64], R20 ;  /* 0x0000001426003986 */ /* 0x0003e8000c101908 */
[----:B-1----:R-:W2:Y:S04]  /*22200*/  LDL.LU R38, [R1+0x518] ;  /* 0x0005180001267983 */ /* 0x002ea80000300800 */
[----:B------:R-:W2:Y:S01]  /*22210*/  LDL.LU R16, [R1+0x514] ;  /* 0x0005140001107983 */ /* 0x000ea20000300800 */
[----:B------:R-:W-:-:S02]  /*22220*/  ISETP.LT.AND P1, PT, R41, c[0x0][0x17c], !P0 ;  /* 0x00005f0029007a0c */ /* 0x000fc40004721270 */
[----:B------:R-:W-:Y:S02]  /*22230*/  IADD3 R41, R33, c[0x0][0x198], RZ ;  /* 0x0000660021297a10 */ /* 0x000fe40007ffe0ff */
[----:B------:R1:W3:Y:S02]  /*22240*/  LDS.128 R32, [R3+0x800] ;  /* 0x0008000003207984 */ /* 0x0002e40000000c00 */
[C---:B------:R-:W-:Y:S02]  /*22250*/  LEA R4, P6, R41.reuse, R0, 0x2 ;  /* 0x0000000029047211 */ /* 0x040fe400078c10ff */
[C---:B------:R-:W-:Y:S02]  /*22260*/  IADD3 R13, R41.reuse, c[0x0][0x198], RZ ;  /* 0x00006600290d7a10 */ /* 0x040fe40007ffe0ff */
[----:B------:R-:W-:Y:S02]  /*22270*/  LEA.HI.X.SX32 R5, R41, R54, 0x2, P6 ;  /* 0x0000003629057211 */ /* 0x000fe400030f16ff */
[----:B------:R-:W-:-:S02]  /*22280*/  LEA R12, P6, R13, R0, 0x2 ;  /* 0x000000000d0c7211 */ /* 0x000fc400078c10ff */
[C---:B------:R-:W-:Y:S02]  /*22290*/  IADD3 R37, R13.reuse, c[0x0][0x198], RZ ;  /* 0x000066000d257a10 */ /* 0x040fe40007ffe0ff */
[----:B------:R-:W-:Y:S02]  /*222a0*/  LEA.HI.X.SX32 R13, R13, R54, 0x2, P6 ;  /* 0x000000360d0d7211 */ /* 0x000fe400030f16ff */
[C---:B------:R-:W-:Y:S02]  /*222b0*/  LEA R8, P6, R37.reuse, R0, 0x2 ;  /* 0x0000000025087211 */ /* 0x040fe400078c10ff */
[C---:B-1----:R-:W-:Y:S01]  /*222c0*/  IADD3 R3, R37.reuse, c[0x0][0x198], RZ ;  /* 0x0000660025037a10 */ /* 0x042fe20007ffe0ff */
[----:B------:R1:W-:Y:S01]  /*222d0*/  @P2 STG.E [R4.64], R21 ;  /* 0x0000001504002986 */ /* 0x0003e2000c101908 */
[----:B------:R-:W-:Y:S02]  /*222e0*/  LEA.HI.X.SX32 R9, R37, R54, 0x2, P6 ;  /* 0x0000003625097211 */ /* 0x000fe400030f16ff */
[----:B------:R-:W-:Y:S01]  /*222f0*/  IADD3 R17, R3, c[0x0][0x198], RZ ;  /* 0x0000660003117a10 */ /* 0x000fe20007ffe0ff */
[----:B------:R1:W-:Y:S01]  /*22300*/  @P1 STG.E [R12.64], R24 ;  /* 0x000000180c001986 */ /* 0x0003e2000c101908 */
[----:B------:R-:W-:-:S02]  /*22310*/  ISETP.LT.AND P3, PT, R44, c[0x0][0x17c], !P0 ;  /* 0x00005f002c007a0c */ /* 0x000fc40004761270 */
[----:B-1----:R-:W-:Y:S01]  /*22320*/  IADD3 R21, R17, c[0x0][0x198], RZ ;  /* 0x0000660011157a10 */ /* 0x002fe20007ffe0ff */
[----:B------:R1:W-:Y:S04]  /*22330*/  @P5 STG.E [R8.64], R25 ;  /* 0x0000001908005986 */ /* 0x0003e8000c101908 */
[----:B------:R-:W2:Y:S04]  /*22340*/  LDL.LU R24, [R1+0x510] ;  /* 0x0005100001187983 */ /* 0x000ea80000300800 */
[----:B------:R-:W2:Y:S01]  /*22350*/  LDL.LU R20, [R1+0x50c] ;  /* 0x00050c0001147983 */ /* 0x000ea20000300800 */
[----:B----4-:R-:W-:-:S02]  /*22360*/  ISETP.LT.AND P2, PT, R2, c[0x0][0x17c], !P0 ;  /* 0x00005f0002007a0c */ /* 0x010fc40004741270 */
[----:B------:R-:W-:-:S04]  /*22370*/  LEA R2, P6, R3, R0, 0x2 ;  /* 0x0000000003027211 */ /* 0x000fc800078c10ff */
[----:B------:R-:W-:Y:S02]  /*22380*/  LEA.HI.X.SX32 R3, R3, R54, 0x2, P6 ;  /* 0x0000003603037211 */ /* 0x000fe400030f16ff */
[----:B------:R-:W-:Y:S02]  /*22390*/  LEA R4, P6, R17, R0, 0x2 ;  /* 0x0000000011047211 */ /* 0x000fe400078c10ff */
[----:B---3--:R-:W-:Y:S02]  /*223a0*/  ISETP.LT.AND P1, PT, R43, c[0x0][0x17c], !P0 ;  /* 0x00005f002b007a0c */ /* 0x008fe40004721270 */
[----:B------:R-:W-:Y:S02]  /*223b0*/  LEA.HI.X.SX32 R5, R17, R54, 0x2, P6 ;  /* 0x0000003611057211 */ /* 0x000fe400030f16ff */
[C---:B------:R-:W-:Y:S02]  /*223c0*/  LEA R12, P6, R21.reuse, R0, 0x2 ;  /* 0x00000000150c7211 */ /* 0x040fe400078c10ff */
[----:B------:R-:W-:-:S02]  /*223d0*/  IADD3 R17, R21, c[0x0][0x198], RZ ;  /* 0x0000660015117a10 */ /* 0x000fc40007ffe0ff */
[----:B------:R-:W-:Y:S02]  /*223e0*/  LEA.HI.X.SX32 R13, R21, R54, 0x2, P6 ;  /* 0x00000036150d7211 */ /* 0x000fe400030f16ff */
[C---:B-1----:R-:W-:Y:S01]  /*223f0*/  LEA R8, P6, R17.reuse, R0, 0x2 ;  /* 0x0000000011087211 */ /* 0x042fe200078c10ff */
[----:B------:R1:W-:Y:S03]  /*22400*/  @P4 STG.E [R2.64], R28 ;  /* 0x0000001c02004986 */ /* 0x0003e6000c101908 */
[----:B------:R-:W-:Y:S01]  /*22410*/  LEA.HI.X.SX32 R9, R17, R54, 0x2, P6 ;  /* 0x0000003611097211 */ /* 0x000fe200030f16ff */
[----:B------:R3:W-:Y:S04]  /*22420*/  @P3 STG.E [R4.64], R29 ;  /* 0x0000001d04003986 */ /* 0x0007e8000c101908 */
[----:B------:R4:W-:Y:S01]  /*22430*/  @P2 STG.E [R12.64], R32 ;  /* 0x000000200c002986 */ /* 0x0009e2000c101908 */
[----:B--2---:R-:W-:-:S03]  /*22440*/  ISETP.LT.AND P4, PT, R36, c[0x0][0x17c], !P0 ;  /* 0x00005f0024007a0c */ /* 0x004fc60004781270 */
[----:B------:R3:W-:Y:S04]  /*22450*/  @P1 STG.E [R8.64], R33 ;  /* 0x0000002108001986 */ /* 0x0007e8000c101908 */
[----:B------:R-:W2:Y:S04]  /*22460*/  LDL.LU R36, [R1+0x508] ;  /* 0x0005080001247983 */ /* 0x000ea80000300800 */
[----:B-1----:R-:W2:Y:S04]  /*22470*/  LDL.LU R28, [R1+0x504] ;  /* 0x00050400011c7983 */ /* 0x002ea80000300800 */
[----:B------:R-:W2:Y:S01]  /*22480*/  LDL.LU R25, [R1+0x500] ;  /* 0x0005000001197983 */ /* 0x000ea20000300800 */
[----:B------:R-:W-:-:S03]  /*22490*/  ISETP.LT.AND P1, PT, R16, c[0x0][0x17c], !P0 ;  /* 0x00005f0010007a0c */ /* 0x000fc60004721270 */
[----:B------:R-:W2:Y:S01]  /*224a0*/  LDL.LU R16, [R1+0x4fc] ;  /* 0x0004fc0001107983 */ /* 0x000ea20000300800 */
[----:B------:R-:W-:-:S04]  /*224b0*/  IADD3 R21, R17, c[0x0][0x198], RZ ;  /* 0x0000660011157a10 */ /* 0x000fc80007ffe0ff */
[C---:B------:R-:W-:Y:S02]  /*224c0*/  LEA R2, P6, R21.reuse, R0, 0x2 ;  /* 0x0000000015027211 */ /* 0x040fe400078c10ff */
[C---:B------:R-:W-:Y:S02]  /*224d0*/  IADD3 R17, R21.reuse, c[0x0][0x198], RZ ;  /* 0x0000660015117a10 */ /* 0x040fe40007ffe0ff */
[----:B------:R-:W-:Y:S02]  /*224e0*/  LEA.HI.X.SX32 R3, R21, R54, 0x2, P6 ;  /* 0x0000003615037211 */ /* 0x000fe400030f16ff */
[C---:B---3--:R-:W-:Y:S02]  /*224f0*/  LEA R4, P6, R17.reuse, R0, 0x2 ;  /* 0x0000000011047211 */ /* 0x048fe400078c10ff */
[----:B------:R-:W-:Y:S02]  /*22500*/  ISETP.LT.AND P5, PT, R42, c[0x0][0x17c], !P0 ;  /* 0x00005f002a007a0c */ /* 0x000fe400047a1270 */
[----:B------:R-:W-:-:S02]  /*22510*/  IADD3 R21, R17, c[0x0][0x198], RZ ;  /* 0x0000660011157a10 */ /* 0x000fc40007ffe0ff */
[----:B------:R-:W-:Y:S02]  /*22520*/  LEA.HI.X.SX32 R5, R17, R54, 0x2, P6 ;  /* 0x0000003611057211 */ /* 0x000fe400030f16ff */
[C---:B----4-:R-:W-:Y:S02]  /*22530*/  LEA R12, P6, R21.reuse, R0, 0x2 ;  /* 0x00000000150c7211 */ /* 0x050fe400078c10ff */
[C---:B------:R-:W-:Y:S02]  /*22540*/  IADD3 R17, R21.reuse, c[0x0][0x198], RZ ;  /* 0x0000660015117a10 */ /* 0x040fe40007ffe0ff */
[----:B------:R-:W-:Y:S02]  /*22550*/  LEA.HI.X.SX32 R13, R21, R54, 0x2, P6 ;  /* 0x00000036150d7211 */ /* 0x000fe400030f16ff */
[C---:B------:R-:W-:Y:S02]  /*22560*/  LEA R8, P6, R17.reuse, R0, 0x2 ;  /* 0x0000000011087211 */ /* 0x040fe400078c10ff */
[----:B------:R-:W-:Y:S01]  /*22570*/  IADD3 R21, R17, c[0x0][0x198], RZ ;  /* 0x0000660011157a10 */ /* 0x000fe20007ffe0ff */
[----:B------:R1:W-:Y:S01]  /*22580*/  @P5 STG.E [R2.64], R6 ;  /* 0x0000000602005986 */ /* 0x0003e2000c101908 */
[----:B------:R-:W-:-:S02]  /*22590*/  ISETP.LT.AND P3, PT, R40, c[0x0][0x17c], !P0 ;  /* 0x00005f0028007a0c */ /* 0x000fc40004761270 */
[----:B------:R-:W-:Y:S02]  /*225a0*/  ISETP.LT.AND P2, PT, R38, c[0x0][0x17c], !P0 ;  /* 0x00005f0026007a0c */ /* 0x000fe40004741270 */
[----:B------:R-:W-:Y:S02]  /*225b0*/  LEA.HI.X.SX32 R9, R17, R54, 0x2, P6 ;  /* 0x0000003611097211 */ /* 0x000fe400030f16ff */
[C---:B------:R-:W-:Y:S02]  /*225c0*/  IADD3 R17, R21.reuse, c[0x0][0x198], RZ ;  /* 0x0000660015117a10 */ /* 0x040fe40007ffe0ff */
[----:B------:R-:W-:Y:S01]  /*225d0*/  ISETP.LT.AND P5, PT, R24, c[0x0][0x17c], !P0 ;  /* 0x00005f0018007a0c */ /* 0x000fe200047a1270 */
[----:B------:R3:W-:Y:S01]  /*225e0*/  @P4 STG.E [R4.64], R7 ;  /* 0x0000000704004986 */ /* 0x0007e2000c101908 */
[----:B-1----:R-:W-:-:S03]  /*225f0*/  LEA R2, P6, R21, R0, 0x2 ;  /* 0x0000000015027211 */ /* 0x002fc600078c10ff */
[----:B------:R-:W4:Y:S01]  /*22600*/  LDL.LU R24, [R1+0x4f8] ;  /* 0x0004f80001187983 */ /* 0x000f220000300800 */
[----:B------:R-:W-:Y:S02]  /*22610*/  LEA.HI.X.SX32 R3, R21, R54, 0x2, P6 ;  /* 0x0000003615037211 */ /* 0x000fe400030f16ff */
[C---:B---3--:R-:W-:Y:S01]  /*22620*/  LEA R4, P6, R17.reuse, R0, 0x2 ;  /* 0x0000000011047211 */ /* 0x048fe200078c10ff */
[----:B------:R1:W-:Y:S03]  /*22630*/  @P3 STG.E [R12.64], R10 ;  /* 0x0000000a0c003986 */ /* 0x0003e6000c101908 */
[----:B------:R-:W-:Y:S01]  /*22640*/  LEA.HI.X.SX32 R5, R17, R54, 0x2, P6 ;  /* 0x0000003611057211 */ /* 0x000fe200030f16ff */
[----:B------:R-:W-:Y:S01]  /*22650*/  @P2 STG.E [R8.64], R11 ;  /* 0x0000000b08002986 */ /* 0x000fe2000c101908 */
[----:B------:R-:W-:-:S03]  /*22660*/  ISETP.LT.AND P4, PT, R20, c[0x0][0x17c], !P0 ;  /* 0x00005f0014007a0c */ /* 0x000fc60004781270 */
[----:B------:R-:W3:Y:S04]  /*22670*/  LDL.LU R20, [R1+0x4f4] ;  /* 0x0004f40001147983 */ /* 0x000ee80000300800 */
[----:B------:R2:W-:Y:S04]  /*22680*/  @P1 STG.E [R2.64], R14 ;  /* 0x0000000e02001986 */ /* 0x0005e8000c101908 */
[----:B-1----:R-:W3:Y:S04]  /*22690*/  LDL.LU R10, [R1+0x4f0] ;  /* 0x0004f000010a7983 */ /* 0x002ee80000300800 */
[----:B------:R1:W-:Y:S01]  /*226a0*/  @P5 STG.E [R4.64], R15 ;  /* 0x0000000f04005986 */ /* 0x0003e2000c101908 */
[----:B--2---:R-:W-:-:S03]  /*226b0*/  ISETP.LT.AND P5, PT, R16, c[0x0][0x17c], !P0 ;  /* 0x00005f0010007a0c */ /* 0x004fc600047a1270 */
[----:B------:R-:W2:Y:S04]  /*226c0*/  LDL.LU R16, [R1+0x4ec] ;  /* 0x0004ec0001107983 */ /* 0x000ea80000300800 */
[----:B------:R-:W2:Y:S01]  /*226d0*/  LDL.LU R14, [R1+0x4e8] ;  /* 0x0004e800010e7983 */ /* 0x000ea20000300800 */
[----:B------:R-:W-:-:S04]  /*226e0*/  IADD3 R7, R17, c[0x0][0x198], RZ ;  /* 0x0000660011077a10 */ /* 0x000fc80007ffe0ff */
[C---:B------:R-:W-:Y:S02]  /*226f0*/  LEA R6, P6, R7.reuse, R0, 0x2 ;  /* 0x0000000007067211 */ /* 0x040fe400078c10ff */
[C---:B------:R-:W-:Y:S02]  /*22700*/  IADD3 R13, R7.reuse, c[0x0][0x198], RZ ;  /* 0x00006600070d7a10 */ /* 0x040fe40007ffe0ff */
[----:B------:R-:W-:Y:S02]  /*22710*/  LEA.HI.X.SX32 R7, R7, R54, 0x2, P6 ;  /* 0x0000003607077211 */ /* 0x000fe400030f16ff */
[C---:B------:R-:W-:Y:S02]  /*22720*/  LEA R8, P6, R13.reuse, R0, 0x2 ;  /* 0x000000000d087211 */ /* 0x040fe400078c10ff */
[C---:B------:R-:W-:Y:S02]  /*22730*/  IADD3 R11, R13.reuse, c[0x0][0x198], RZ ;  /* 0x000066000d0b7a10 */ /* 0x040fe40007ffe0ff */
[----:B------:R-:W-:-:S02]  /*22740*/  LEA.HI.X.SX32 R9, R13, R54, 0x2, P6 ;  /* 0x000000360d097211 */ /* 0x000fc400030f16ff */
[----:B------:R-:W-:Y:S02]  /*22750*/  ISETP.LT.AND P3, PT, R36, c[0x0][0x17c], !P0 ;  /* 0x00005f0024007a0c */ /* 0x000fe40004761270 */
[C---:B------:R-:W-:Y:S02]  /*22760*/  LEA R2, P6, R11.reuse, R0, 0x2 ;  /* 0x000000000b027211 */ /* 0x040fe400078c10ff */
[----:B------:R-:W-:Y:S02]  /*22770*/  ISETP.LT.AND P2, PT, R28, c[0x0][0x17c], !P0 ;  /* 0x00005f001c007a0c */ /* 0x000fe40004741270 */
[----:B------:R-:W-:Y:S02]  /*22780*/  IADD3 R13, R11, c[0x0][0x198], RZ ;  /* 0x000066000b0d7a10 */ /* 0x000fe40007ffe0ff */
[----:B------:R-:W-:Y:S02]  /*22790*/  ISETP.LT.AND P1, PT, R25, c[0x0][0x17c], !P0 ;  /* 0x00005f0019007a0c */ /* 0x000fe40004721270 */
[----:B------:R-:W-:-:S02]  /*227a0*/  LEA.HI.X.SX32 R3, R11, R54, 0x2, P6 ;  /* 0x000000360b037211 */ /* 0x000fc400030f16ff */
[C---:B------:R-:W-:Y:S02]  /*227b0*/  IADD3 R11, R13.reuse, c[0x0][0x198], RZ ;  /* 0x000066000d0b7a10 */ /* 0x040fe40007ffe0ff */
[----:B-1----:R-:W-:Y:S02]  /*227c0*/  LEA R4, P6, R13, R0, 0x2 ;  /* 0x000000000d047211 */ /* 0x002fe400078c10ff */
[----:B------:R-:W-:Y:S02]  /*227d0*/  IADD3 R15, R11, c[0x0][0x198], RZ ;  /* 0x000066000b0f7a10 */ /* 0x000fe40007ffe0ff */
[----:B------:R-:W-:Y:S01]  /*227e0*/  LEA.HI.X.SX32 R5, R13, R54, 0x2, P6 ;  /* 0x000000360d057211 */ /* 0x000fe200030f16ff */
[----:B------:R-:W-:Y:S01]  /*227f0*/  @P4 STG.E [R6.64], R18 ;  /* 0x0000001206004986 */ /* 0x000fe2000c101908 */
[----:B------:R-:W-:-:S03]  /*22800*/  IADD3 R13, R15, c[0x0][0x198], RZ ;  /* 0x000066000f0d7a10 */ /* 0x000fc60007ffe0ff */
[----:B------:R1:W-:Y:S01]  /*22810*/  @P3 STG.E [R8.64], R19 ;  /* 0x0000001308003986 */ /* 0x0003e2000c101908 */
[----:B------:R-:W-:-:S03]  /*22820*/  IADD3 R17, R13, c[0x0][0x198], RZ ;  /* 0x000066000d117a10 */ /* 0x000fc60007ffe0ff */
[----:B------:R4:W-:Y:S04]  /*22830*/  @P2 STG.E [R2.64], R22 ;  /* 0x0000001602002986 */ /* 0x0009e8000c101908 */
[----:B------:R3:W-:Y:S01]  /*22840*/  @P1 STG.E [R4.64], R23 ;  /* 0x0000001704001986 */ /* 0x0007e2000c101908 */
[-C--:B-1----:R-:W-:Y:S02]  /*22850*/  LEA R8, P1, R15, R0.reuse, 0x2 ;  /* 0x000000000f087211 */ /* 0x082fe400078210ff */
[----:B------:R-:W-:Y:S02]  /*22860*/  LEA R6, P6, R11, R0, 0x2 ;  /* 0x000000000b067211 */ /* 0x000fe400078c10ff */
[----:B------:R-:W-:Y:S02]  /*22870*/  LEA.HI.X.SX32 R9, R15, R54, 0x2, P1 ;  /* 0x000000360f097211 */ /* 0x000fe400008f16ff */
[----:B----4-:R-:W-:-:S02]  /*22880*/  LEA R2, P1, R17, R0, 0x2 ;  /* 0x0000000011027211 */ /* 0x010fc400078210ff */
[----:B------:R-:W-:Y:S02]  /*22890*/  ISETP.LT.AND P4, PT, R24, c[0x0][0x17c], !P0 ;  /* 0x00005f0018007a0c */ /* 0x000fe40004781270 */
[----:B---3--:R-:W-:Y:S02]  /*228a0*/  ISETP.LT.AND P3, PT, R20, c[0x0][0x17c], !P0 ;  /* 0x00005f0014007a0c */ /* 0x008fe40004761270 */
[----:B------:R-:W-:Y:S02]  /*228b0*/  ISETP.LT.AND P2, PT, R10, c[0x0][0x17c], !P0 ;  /* 0x00005f000a007a0c */ /* 0x000fe40004741270 */
[----:B------:R-:W-:Y:S02]  /*228c0*/  LEA.HI.X.SX32 R7, R11, R54, 0x2, P6 ;  /* 0x000000360b077211 */ /* 0x000fe400030f16ff */
[----:B------:R-:W-:Y:S02]  /*228d0*/  LEA R10, P6, R13, R0, 0x2 ;  /* 0x000000000d0a7211 */ /* 0x000fe400078c10ff */
[----:B------:R-:W-:-:S02]  /*228e0*/  LEA.HI.X.SX32 R3, R17, R54, 0x2, P1 ;  /* 0x0000003611037211 */ /* 0x000fc400008f16ff */
[----:B------:R-:W-:Y:S02]  /*228f0*/  IADD3 R19, R17, c[0x0][0x198], RZ ;  /* 0x0000660011137a10 */ /* 0x000fe40007ffe0ff */
[----:B------:R-:W-:Y:S02]  /*22900*/  LEA.HI.X.SX32 R11, R13, R54, 0x2, P6 ;  /* 0x000000360d0b7211 */ /* 0x000fe400030f16ff */
[C---:B------:R-:W-:Y:S01]  /*22910*/  LEA R12, P6, R19.reuse, R0, 0x2 ;  /* 0x00000000130c7211 */ /* 0x040fe200078c10ff */
[----:B------:R1:W-:Y:S01]  /*22920*/  @P5 STG.E [R6.64], R26 ;  /* 0x0000001a06005986 */ /* 0x0003e2000c101908 */
[C---:B------:R-:W-:Y:S02]  /*22930*/  IADD3 R15, R19.reuse, c[0x0][0x198], RZ ;  /* 0x00006600130f7a10 */ /* 0x040fe40007ffe0ff */
[----:B------:R-:W-:Y:S01]  /*22940*/  LEA.HI.X.SX32 R13, R19, R54, 0x2, P6 ;  /* 0x00000036130d7211 */ /* 0x000fe200030f16ff */
[----:B------:R1:W-:Y:S01]  /*22950*/  @P4 STG.E [R8.64], R27 ;  /* 0x0000001b08004986 */ /* 0x0003e2000c101908 */
[----:B------:R-:W-:-:S03]  /*22960*/  LEA R4, P6, R15, R0, 0x2 ;  /* 0x000000000f047211 */ /* 0x000fc600078c10ff */
[----:B------:R1:W-:Y:S04]  /*22970*/  @P3 STG.E [R10.64], R30 ;  /* 0x0000001e0a003986 */ /* 0x0003e8000c101908 */
[----:B------:R1:W-:Y:S01]  /*22980*/  @P2 STG.E [R2.64], R31 ;  /* 0x0000001f02002986 */ /* 0x0003e2000c101908 */
[----:B------:R-:W-:Y:S02]  /*22990*/  LEA.HI.X.SX32 R5, R15, R54, 0x2, P6 ;  /* 0x000000360f057211 */ /* 0x000fe400030f16ff */
[----:B--2---:R-:W-:Y:S02]  /*229a0*/  ISETP.LT.AND P1, PT, R16, c[0x0][0x17c], !P0 ;  /* 0x00005f0010007a0c */ /* 0x004fe40004721270 */
[----:B------:R-:W-:-:S11]  /*229b0*/  ISETP.LT.AND P0, PT, R14, c[0x0][0x17c], !P0 ;  /* 0x00005f000e007a0c */ /* 0x000fd60004701270 */
[----:B------:R1:W-:Y:S02]  /*229c0*/  @P1 STG.E [R12.64], R34 ;  /* 0x000000220c001986 */ /* 0x0003e4000c101908 */
[----:B------:R-:W-:Y:S05]  /*229d0*/  @!P0 EXIT ;  /* 0x000000000000894d */ /* 0x000fea0003800000 */
[----:B------:R-:W-:Y:S01]  /*229e0*/  STG.E [R4.64], R35 ;  /* 0x0000002304007986 */ /* 0x000fe2000c101908 */
[----:B------:R-:W-:Y:S05]  /*229f0*/  EXIT ;  /* 0x000000000000794d */ /* 0x000fea0003800000 */
.L_x_2:
[----:B------:R-:W-:-:S00]  /*22a00*/  BRA `(.L_x_2) ;  /* 0xfffffff000007947 */ /* 0x000fc0000383ffff */
[----:B------:R-:W-:-:S00]  /*22a10*/  NOP ;  /* 0x0000000000007918 */ /* 0x000fc00000000000 */
        /* <DEDUP_REMOVED lines=14> */
.L_x_3:


//--------------------- .nv.shared.matmul_kernel  --------------------------
	.section	.nv.shared.matmul_kernel,"aw",@nobits
	.sectionflags	@""
	.align	16
